def attn_fwd(
    Q,
    K,
    V,
    Out,
    Lse,
    sm_scale,
    stride_qz,
    stride_qh,
    stride_qm,
    stride_qk,
    stride_kz,
    stride_kh,
    stride_kn,
    stride_kk,
    stride_vz,
    stride_vh,
    stride_vn,
    stride_vk,
    stride_oz,
    stride_oh,
    stride_om,
    stride_ok,
    seqlen_q,
    seqlen_k,
    BLOCK_M: tl.constexpr,
    BLOCK_N: tl.constexpr,
    HEAD_DIM: tl.constexpr,
    CAUSAL: tl.constexpr,
):
    start_m = tl.program_id(0)
    off_hz = tl.program_id(1)
    q_off = off_hz * stride_qh
    k_off = off_hz * stride_kh
    v_off = off_hz * stride_vh
    offs_m = start_m * BLOCK_M + tl.arange(0, BLOCK_M)
    offs_d = tl.arange(0, HEAD_DIM)
    offs_n = tl.arange(0, BLOCK_N)
    q_ptrs = Q + q_off + offs_m[:, None] * stride_qm + offs_d[None, :] * stride_qk
    k_ptrs = K + k_off + offs_d[:, None] * stride_kk + offs_n[None, :] * stride_kn
    v_ptrs = V + v_off + offs_n[:, None] * stride_vn + offs_d[None, :] * stride_vk
    m_i = tl.full([BLOCK_M], float("-inf"), dtype=tl.float32)
    l_i = tl.zeros([BLOCK_M], dtype=tl.float32) + 1.0
    acc = tl.zeros([BLOCK_M, HEAD_DIM], dtype=tl.float32)
    q = tl.load(q_ptrs)
    acc, l_i, m_i = _attn_fwd_inner(
        acc,
        l_i,
        m_i,
        q,
        k_ptrs,
        v_ptrs,
        sm_scale,
        stride_kn,
        stride_vn,
        start_m,
        seqlen_k,
        BLOCK_M,
        BLOCK_N,
        HEAD_DIM,
        CAUSAL,
    )
    acc = acc / l_i[:, None]
    lse = m_i + tl.math.log2(l_i) / 1.4426950408889634
    o_ptrs = (
        Out
        + off_hz * stride_oh
        + offs_m[:, None] * stride_om
        + offs_d[None, :] * stride_ok
    )
    tl.store(o_ptrs, acc.to(Out.dtype.element_ty))
    tl.store(Lse + off_hz * seqlen_q + offs_m, lse)

# config = {"BLOCK_M": 64, "BLOCK_N": 128, "HEAD_DIM": 512, "arch": "sm_90", "causal": false, "dtype": "fp16", "num_stages": 3, "num_warps": 8}
# arch = sm_90


// ===== COMPILED SASS (sm_90a) =====

	.target	sm_90a

	.elftype	@"ET_EXEC"


//--------------------- .note.nv.tkinfo           --------------------------
	.section	.note.nv.tkinfo,"",@"SHT_NOTE"
	.sectionflags	@"SHF_NOTE_NV_TKINFO"
	.tkinfo
        /*0018*/ 	.word	0x00000002
        /*0030*/ 	.string	""
        /*0030*/ 	.string	"ptxas"
        /*0030*/ 	.string	"Cuda compilation tools, release 13.0, V13.0.88"
        /*0030*/ 	.string	"Build cuda_13.0.r13.0/compiler.36424714_0"
        /*0030*/ 	.string	"-v  -suppress-debug-info  -lineinfo  -arch sm_90a "



//--------------------- .note.nv.cuinfo           --------------------------
	.section	.note.nv.cuinfo,"",@"SHT_NOTE"
	.sectionflags	@"SHF_NOTE_NV_CUINFO"
        /*0018*/ 	.short	0x0002
        /*001a*/ 	.short	0x005a
        /*001c*/ 	.short	0x0082
	.zero		2


//--------------------- .nv.info                  --------------------------
	.section	.nv.info,"",@"SHT_CUDA_INFO"
	.align	4


	//----- nvinfo : EIATTR_REGCOUNT
	.align		4
        /*0000*/ 	.byte	0x04, 0x2f
        /*0002*/ 	.short	(.L_2 - .L_1)
	.align		4
.L_1:
        /*0004*/ 	.word	index@(attn_fwd)
        /*0008*/ 	.word	0x000000ff


	//----- nvinfo : EIATTR_FRAME_SIZE
	.align		4
.L_2:
        /*000c*/ 	.byte	0x04, 0x11
        /*000e*/ 	.short	(.L_4 - .L_3)
	.align		4
.L_3:
        /*0010*/ 	.word	index@(attn_fwd)
        /*0014*/ 	.word	0x00000c08


	//----- nvinfo : EIATTR_MIN_STACK_SIZE
	.align		4
.L_4:
        /*0018*/ 	.byte	0x04, 0x12
        /*001a*/ 	.short	(.L_6 - .L_5)
	.align		4
.L_5:
        /*001c*/ 	.word	index@(attn_fwd)
        /*0020*/ 	.word	0x00000c08
.L_6:


//--------------------- .nv.compat                --------------------------
	.section	.nv.compat,"",@"SHT_CUDA_COMPAT_INFO"
	.align	4
        /*0000*/ 	.byte	0x02, 0x09, 0x01, 0x00, 0x02, 0x02, 0x04, 0x00, 0x02, 0x05, 0x05, 0x00, 0x03, 0x07, 0x01, 0x01
        /*0010*/ 	.byte	0x02, 0x03, 0x00, 0x00, 0x02, 0x06, 0x01, 0x00, 0x04, 0x0b, 0x08, 0x00, 0x00, 0x00, 0x00, 0x00
        /*0020*/ 	.byte	0x00, 0x00, 0x00, 0x00


//--------------------- .nv.info.attn_fwd         --------------------------
	.section	.nv.info.attn_fwd,"",@"SHT_CUDA_INFO"
	.sectionflags	@""
	.align	4


	//----- nvinfo : EIATTR_CUDA_API_VERSION
	.align		4
        /*0000*/ 	.byte	0x04, 0x37
        /*0002*/ 	.short	(.L_8 - .L_7)
.L_7:
        /*0004*/ 	.word	0x00000082


	//----- nvinfo : EIATTR_KPARAM_INFO
	.align		4
.L_8:
        /*0008*/ 	.byte	0x04, 0x17
        /*000a*/ 	.short	(.L_10 - .L_9)
.L_9:
        /*000c*/ 	.word	0x00000000
        /*0010*/ 	.short	0x0019
        /*0012*/ 	.short	0x0080
        /*0014*/ 	.byte	0x00, 0xf4, 0x21, 0x00


	//----- nvinfo : EIATTR_KPARAM_INFO
	.align		4
.L_10:
        /*0018*/ 	.byte	0x04, 0x17
        /*001a*/ 	.short	(.L_12 - .L_11)
.L_11:
        /*001c*/ 	.word	0x00000000
        /*0020*/ 	.short	0x0018
        /*0022*/ 	.short	0x0078
        /*0024*/ 	.byte	0x00, 0xf4, 0x21, 0x00


	//----- nvinfo : EIATTR_KPARAM_INFO
	.align		4
.L_12:
        /*0028*/ 	.byte	0x04, 0x17
        /*002a*/ 	.short	(.L_14 - .L_13)
.L_13:
        /*002c*/ 	.word	0x00000000
        /*0030*/ 	.short	0x0017
        /*0032*/ 	.short	0x0070
        /*0034*/ 	.byte	0x00, 0xf0, 0x11, 0x00


	//----- nvinfo : EIATTR_KPARAM_INFO
	.align		4
.L_14:
        /*0038*/ 	.byte	0x04, 0x17
        /*003a*/ 	.short	(.L_16 - .L_15)
.L_15:
        /*003c*/ 	.word	0x00000000
        /*0040*/ 	.short	0x0016
        /*0042*/ 	.short	0x006c
        /*0044*/ 	.byte	0x00, 0xf0, 0x11, 0x00


	//----- nvinfo : EIATTR_KPARAM_INFO
	.align		4
.L_16:
        /*0048*/ 	.byte	0x04, 0x17
        /*004a*/ 	.short	(.L_18 - .L_17)
.L_17:
        /*004c*/ 	.word	0x00000000
        /*0050*/ 	.short	0x0015
        /*0052*/ 	.short	0x0068
        /*0054*/ 	.byte	0x00, 0xf0, 0x11, 0x00


	//----- nvinfo : EIATTR_KPARAM_INFO
	.align		4
.L_18:
        /*0058*/ 	.byte	0x04, 0x17
        /*005a*/ 	.short	(.L_20 - .L_19)
.L_19:
        /*005c*/ 	.word	0x00000000
        /*0060*/ 	.short	0x0014
        /*0062*/ 	.short	0x0064
        /*0064*/ 	.byte	0x00, 0xf0, 0x11, 0x00


	//----- nvinfo : EIATTR_KPARAM_INFO
	.align		4
.L_20:
        /*0068*/ 	.byte	0x04, 0x17
        /*006a*/ 	.short	(.L_22 - .L_21)
.L_21:
        /*006c*/ 	.word	0x00000000
        /*0070*/ 	.short	0x0013
        /*0072*/ 	.short	0x0060
        /*0074*/ 	.byte	0x00, 0xf0, 0x11, 0x00


	//----- nvinfo : EIATTR_KPARAM_INFO
	.align		4
.L_22:
        /*0078*/ 	.byte	0x04, 0x17
        /*007a*/ 	.short	(.L_24 - .L_23)
.L_23:
        /*007c*/ 	.word	0x00000000
        /*0080*/ 	.short	0x0012
        /*0082*/ 	.short	0x005c
        /*0084*/ 	.byte	0x00, 0xf0, 0x11, 0x00


	//----- nvinfo : EIATTR_KPARAM_INFO
	.align		4
.L_24:
        /*0088*/ 	.byte	0x04, 0x17
        /*008a*/ 	.short	(.L_26 - .L_25)
.L_25:
        /*008c*/ 	.word	0x00000000
        /*0090*/ 	.short	0x0011
        /*0092*/ 	.short	0x0058
        /*0094*/ 	.byte	0x00, 0xf0, 0x11, 0x00


	//----- nvinfo : EIATTR_KPARAM_INFO
	.align		4
.L_26:
        /*0098*/ 	.byte	0x04, 0x17
        /*009a*/ 	.short	(.L_28 - .L_27)
.L_27:
        /*009c*/ 	.word	0x00000000
        /*00a0*/ 	.short	0x0010
        /*00a2*/ 	.short	0x0054
        /*00a4*/ 	.byte	0x00, 0xf0, 0x11, 0x00


	//----- nvinfo : EIATTR_KPARAM_INFO
	.align		4
.L_28:
        /*00a8*/ 	.byte	0x04, 0x17
        /*00aa*/ 	.short	(.L_30 - .L_29)
.L_29:
        /*00ac*/ 	.word	0x00000000
        /*00b0*/ 	.short	0x000f
        /*00b2*/ 	.short	0x0050
        /*00b4*/ 	.byte	0x00, 0xf0, 0x11, 0x00


	//----- nvinfo : EIATTR_KPARAM_INFO
	.align		4
.L_30:
        /*00b8*/ 	.byte	0x04, 0x17
        /*00ba*/ 	.short	(.L_32 - .L_31)
.L_31:
        /*00bc*/ 	.word	0x00000000
        /*00c0*/ 	.short	0x000e
        /*00c2*/ 	.short	0x004c
        /*00c4*/ 	.byte	0x00, 0xf0, 0x11, 0x00


	//----- nvinfo : EIATTR_KPARAM_INFO
	.align		4
.L_32:
        /*00c8*/ 	.byte	0x04, 0x17
        /*00ca*/ 	.short	(.L_34 - .L_33)
.L_33:
        /*00cc*/ 	.word	0x00000000
        /*00d0*/ 	.short	0x000d
        /*00d2*/ 	.short	0x0048
        /*00d4*/ 	.byte	0x00, 0xf0, 0x11, 0x00


	//----- nvinfo : EIATTR_KPARAM_INFO
	.align		4
.L_34:
        /*00d8*/ 	.byte	0x04, 0x17
        /*00da*/ 	.short	(.L_36 - .L_35)
.L_35:
        /*00dc*/ 	.word	0x00000000
        /*00e0*/ 	.short	0x000c
        /*00e2*/ 	.short	0x0044
        /*00e4*/ 	.byte	0x00, 0xf0, 0x11, 0x00


	//----- nvinfo : EIATTR_KPARAM_INFO
	.align		4
.L_36:
        /*00e8*/ 	.byte	0x04, 0x17
        /*00ea*/ 	.short	(.L_38 - .L_37)
.L_37:
        /*00ec*/ 	.word	0x00000000
        /*00f0*/ 	.short	0x000b
        /*00f2*/ 	.short	0x0040
        /*00f4*/ 	.byte	0x00, 0xf0, 0x11, 0x00


	//----- nvinfo : EIATTR_KPARAM_INFO
	.align		4
.L_38:
        /*00f8*/ 	.byte	0x04, 0x17
        /*00fa*/ 	.short	(.L_40 - .L_39)
.L_39:
        /*00fc*/ 	.word	0x00000000
        /*0100*/ 	.short	0x000a
        /*0102*/ 	.short	0x003c
        /*0104*/ 	.byte	0x00, 0xf0, 0x11, 0x00


	//----- nvinfo : EIATTR_KPARAM_INFO
	.align		4
.L_40:
        /*0108*/ 	.byte	0x04, 0x17
        /*010a*/ 	.short	(.L_42 - .L_41)
.L_41:
        /*010c*/ 	.word	0x00000000
        /*0110*/ 	.short	0x0009
        /*0112*/ 	.short	0x0038
        /*0114*/ 	.byte	0x00, 0xf0, 0x11, 0x00


	//----- nvinfo : EIATTR_KPARAM_INFO
	.align		4
.L_42:
        /*0118*/ 	.byte	0x04, 0x17
        /*011a*/ 	.short	(.L_44 - .L_43)
.L_43:
        /*011c*/ 	.word	0x00000000
        /*0120*/ 	.short	0x0008
        /*0122*/ 	.short	0x0034
        /*0124*/ 	.byte	0x00, 0xf0, 0x11, 0x00


	//----- nvinfo : EIATTR_KPARAM_INFO
	.align		4
.L_44:
        /*0128*/ 	.byte	0x04, 0x17
        /*012a*/ 	.short	(.L_46 - .L_45)
.L_45:
        /*012c*/ 	.word	0x00000000
        /*0130*/ 	.short	0x0007
        /*0132*/ 	.short	0x0030
        /*0134*/ 	.byte	0x00, 0xf0, 0x11, 0x00


	//----- nvinfo : EIATTR_KPARAM_INFO
	.align		4
.L_46:
        /*0138*/ 	.byte	0x04, 0x17
        /*013a*/ 	.short	(.L_48 - .L_47)
.L_47:
        /*013c*/ 	.word	0x00000000
        /*0140*/ 	.short	0x0006
        /*0142*/ 	.short	0x002c
        /*0144*/ 	.byte	0x00, 0xf0, 0x11, 0x00


	//----- nvinfo : EIATTR_KPARAM_INFO
	.align		4
.L_48:
        /*0148*/ 	.byte	0x04, 0x17
        /*014a*/ 	.short	(.L_50 - .L_49)
.L_49:
        /*014c*/ 	.word	0x00000000
        /*0150*/ 	.short	0x0005
        /*0152*/ 	.short	0x0028
        /*0154*/ 	.byte	0x00, 0xf0, 0x11, 0x00


	//----- nvinfo : EIATTR_KPARAM_INFO
	.align		4
.L_50:
        /*0158*/ 	.byte	0x04, 0x17
        /*015a*/ 	.short	(.L_52 - .L_51)
.L_51:
        /*015c*/ 	.word	0x00000000
        /*0160*/ 	.short	0x0004
        /*0162*/ 	.short	0x0020
        /*0164*/ 	.byte	0x00, 0xf4, 0x21, 0x00


	//----- nvinfo : EIATTR_KPARAM_INFO
	.align		4
.L_52:
        /*0168*/ 	.byte	0x04, 0x17
        /*016a*/ 	.short	(.L_54 - .L_53)
.L_53:
        /*016c*/ 	.word	0x00000000
        /*0170*/ 	.short	0x0003
        /*0172*/ 	.short	0x0018
        /*0174*/ 	.byte	0x00, 0xf4, 0x21, 0x00


	//----- nvinfo : EIATTR_KPARAM_INFO
	.align		4
.L_54:
        /*0178*/ 	.byte	0x04, 0x17
        /*017a*/ 	.short	(.L_56 - .L_55)
.L_55:
        /*017c*/ 	.word	0x00000000
        /*0180*/ 	.short	0x0002
        /*0182*/ 	.short	0x0010
        /*0184*/ 	.byte	0x00, 0xf4, 0x21, 0x00


	//----- nvinfo : EIATTR_KPARAM_INFO
	.align		4
.L_56:
        /*0188*/ 	.byte	0x04, 0x17
        /*018a*/ 	.short	(.L_58 - .L_57)
.L_57:
        /*018c*/ 	.word	0x00000000
        /*0190*/ 	.short	0x0001
        /*0192*/ 	.short	0x0008
        /*0194*/ 	.byte	0x00, 0xf4, 0x21, 0x00


	//----- nvinfo : EIATTR_KPARAM_INFO
	.align		4
.L_58:
        /*0198*/ 	.byte	0x04, 0x17
        /*019a*/ 	.short	(.L_60 - .L_59)
.L_59:
        /*019c*/ 	.word	0x00000000
        /*01a0*/ 	.short	0x0000
        /*01a2*/ 	.short	0x0000
        /*01a4*/ 	.byte	0x00, 0xf4, 0x21, 0x00


	//----- nvinfo : EIATTR_SPARSE_MMA_MASK
	.align		4
.L_60:
        /*01a8*/ 	.byte	0x03, 0x50
        /*01aa*/ 	.short	0x0000


	//----- nvinfo : EIATTR_MAXREG_COUNT
	.align		4
        /*01ac*/ 	.byte	0x03, 0x1b
        /*01ae*/ 	.short	0x00ff


	//----- nvinfo : EIATTR_NUM_BARRIERS
	.align		4
        /*01b0*/ 	.byte	0x02, 0x4c
        /*01b2*/ 	.byte	0x01
	.zero		1


	//----- nvinfo : EIATTR_ANNOTATIONS
	.align		4
        /*01b4*/ 	.byte	0x04, 0x55
        /*01b6*/ 	.short	(.L_62 - .L_61)


	//   ....[0]....
.L_61:
        /*01b8*/ 	.word	0x00000001
        /*01bc*/ 	.byte	0x20, 0x2a, 0x00, 0x00, 0x01, 0x00, 0x00, 0x00, 0x40, 0x2a, 0x00, 0x00, 0x01, 0x00, 0x00, 0x00
        /* <DEDUP_REMOVED lines=665> */
        /*2b5c*/ 	.byte	0xc0, 0x83, 0x01, 0x00


	//----- nvinfo : EIATTR_MERCURY_ISA_VERSION
	.align		4
.L_62:
        /*2b60*/ 	.byte	0x03, 0x5f
        /*2b62*/ 	.short	0x0101


	//----- nvinfo : EIATTR_COOP_GROUP_MASK_REGIDS
	.align		4
        /*2b64*/ 	.byte	0x04, 0x29
        /*2b66*/ 	.short	(.L_64 - .L_63)


	//   ....[0]....
.L_63:
        /*2b68*/ 	.word	0xffffffff


	//   ....[1]....
        /*2b6c*/ 	.word	0xffffffff


	//   ....[2]....
        /*2b70*/ 	.word	0xffffffff


	//   ....[3]....
        /*2b74*/ 	.word	0xffffffff


	//   ....[4]....
        /*2b78*/ 	.word	0xffffffff


	//   ....[5]....
        /*2b7c*/ 	.word	0xffffffff


	//   ....[6]....
        /*2b80*/ 	.word	0xffffffff


	//   ....[7]....
        /*2b84*/ 	.word	0xffffffff


	//----- nvinfo : EIATTR_COOP_GROUP_INSTR_OFFSETS
	.align		4
.L_64:
        /*2b88*/ 	.byte	0x04, 0x28
        /*2b8a*/ 	.short	(.L_66 - .L_65)


	//   ....[0]....
.L_65:
        /*2b8c*/ 	.word	0x000146f0


	//   ....[1]....
        /*2b90*/ 	.word	0x00014730


	//   ....[2]....
        /*2b94*/ 	.word	0x000153a0


	//   ....[3]....
        /*2b98*/ 	.word	0x00015400


	//   ....[4]....
        /*2b9c*/ 	.word	0x00018240


	//   ....[5]....
        /*2ba0*/ 	.word	0x00018250


	//   ....[6]....
        /*2ba4*/ 	.word	0x00018290


	//   ....[7]....
        /*2ba8*/ 	.word	0x000182a0


	//----- nvinfo : EIATTR_EXIT_INSTR_OFFSETS
	.align		4
.L_66:
        /*2bac*/ 	.byte	0x04, 0x1c
        /*2bae*/ 	.short	(.L_68 - .L_67)


	//   ....[0]....
.L_67:
        /*2bb0*/ 	.word	0x0001d640


	//   ....[1]....
        /*2bb4*/ 	.word	0x0001d6f0


	//----- nvinfo : EIATTR_REQNTID
	.align		4
.L_68:
        /*2bb8*/ 	.byte	0x04, 0x10
        /*2bba*/ 	.short	(.L_70 - .L_69)
.L_69:
        /*2bbc*/ 	.word	0x00000100
        /*2bc0*/ 	.word	0x00000001
        /*2bc4*/ 	.word	0x00000001


	//----- nvinfo : EIATTR_CBANK_PARAM_SIZE
	.align		4
.L_70:
        /*2bc8*/ 	.byte	0x03, 0x19
        /*2bca*/ 	.short	0x0088


	//----- nvinfo : EIATTR_PARAM_CBANK
	.align		4
        /*2bcc*/ 	.byte	0x04, 0x0a
        /*2bce*/ 	.short	(.L_72 - .L_71)
	.align		4
.L_71:
        /*2bd0*/ 	.word	index@(.nv.constant0.attn_fwd)
        /*2bd4*/ 	.short	0x0210
        /*2bd6*/ 	.short	0x0088


	//----- nvinfo : EIATTR_SW_WAR
	.align		4
.L_72:
        /*2bd8*/ 	.byte	0x04, 0x36
        /*2bda*/ 	.short	(.L_74 - .L_73)
.L_73:
        /*2bdc*/ 	.word	0x00000008
.L_74:


//--------------------- .nv.callgraph             --------------------------
	.section	.nv.callgraph,"",@"SHT_CUDA_CALLGRAPH"
	.align	4
	.sectionentsize	8
	.align		4
        /*0000*/ 	.word	0x00000000
	.align		4
        /*0004*/ 	.word	0xffffffff
	.align		4
        /*0008*/ 	.word	0x00000000
	.align		4
        /*000c*/ 	.word	0xfffffffe
	.align		4
        /*0010*/ 	.word	0x00000000
	.align		4
        /*0014*/ 	.word	0xfffffffd
	.align		4
        /*0018*/ 	.word	0x00000000
	.align		4
        /*001c*/ 	.word	0xfffffffc


//--------------------- .nv.constant4             --------------------------
	.section	.nv.constant4,"a",@progbits
	.align	8
	.align		8
.nv.constant4:
        /*0000*/ 	.dword	_$_str


//--------------------- .text.attn_fwd            --------------------------
	.section	.text.attn_fwd,"ax",@progbits
	.align	128
        .global         attn_fwd
        .type           attn_fwd,@function
        .size           attn_fwd,(.L_x_3 - attn_fwd)
        .other          attn_fwd,@"STO_CUDA_ENTRY STV_DEFAULT"
attn_fwd:
.text.attn_fwd:
[----:B------:R-:W0:Y:S01]  /*0000*/  LDC R1, c[0x0][0x28] ;  /* 0x00000a00ff017b82 */ /* 0x000e220000000800 */
[----:B------:R-:W1:Y:S07]  /*0010*/  S2R R216, SR_TID.X ;  /* 0x0000000000d87919 */ /* 0x000e6e0000002100 */
[----:B------:R-:W2:Y:S01]  /*0020*/  LDC.64 R4, c[0x0][0x240] ;  /* 0x00009000ff047b82 */ /* 0x000ea20000000a00 */
[----:B------:R-:W-:Y:S01]  /*0030*/  ULDC.64 UR4, c[0x0][0x208] ;  /* 0x0000820000047ab9 */ /* 0x000fe20000000a00 */
[----:B0-----:R-:W-:Y:S01]  /*0040*/  IADD3 R1, R1, -0xc08, RZ ;  /* 0xfffff3f801017810 */ /* 0x001fe20007ffe0ff */
[----:B------:R-:W0:Y:S01]  /*0050*/  S2R R3, SR_CTAID.X ;  /* 0x0000000000037919 */ /* 0x000e220000002500 */
[----:B------:R-:W2:Y:S04]  /*0060*/  S2R R218, SR_CTAID.Y ;  /* 0x0000000000da7919 */ /* 0x000ea80000002600 */
[----:B------:R-:W3:Y:S08]  /*0070*/  LDC R16, c[0x0][0x248] ;  /* 0x00009200ff107b82 */ /* 0x000ef00000000800 */
[----:B------:R-:W4:Y:S01]  /*0080*/  LDC.64 R6, c[0x0][0x210] ;  /* 0x00008400ff067b82 */ /* 0x000f220000000a00 */
[----:B-1----:R-:W-:-:S02]  /*0090*/  LOP3.LUT R0, R216, 0x3f, RZ, 0xc0, !PT ;  /* 0x0000003fd8007812 */ /* 0x002fc400078ec0ff */
[----:B------:R-:W-:-:S03]  /*00a0*/  SHF.R.U32.HI R2, RZ, 0x6, R216 ;  /* 0x00000006ff027819 */ /* 0x000fc600000116d8 */
[----:B0-----:R-:W-:Y:S01]  /*00b0*/  IMAD R8, R3, 0x40, R0 ;  /* 0x0000004003087824 */ /* 0x001fe200078e0200 */
[----:B------:R-:W-:Y:S01]  /*00c0*/  SGXT.U32 R3, R2, 0x2 ;  /* 0x000000020203781a */ /* 0x000fe20000000000 */
[----:B--2---:R-:W-:Y:S02]  /*00d0*/  IMAD R0, R218, R4, RZ ;  /* 0x00000004da007224 */ /* 0x004fe400078e02ff */
[----:B------:R-:W-:Y:S02]  /*00e0*/  IMAD R2, R8, R5, RZ ;  /* 0x0000000508027224 */ /* 0x000fe400078e02ff */
[----:B---3--:R-:W-:Y:S01]  /*00f0*/  IMAD R5, R3, R16, RZ ;  /* 0x0000001003057224 */ /* 0x008fe200078e02ff */
[----:B------:R-:W-:Y:S01]  /*0100*/  SHF.L.U32 R3, R0, 0x1, RZ ;  /* 0x0000000100037819 */ /* 0x000fe200000006ff */
[----:B------:R-:W-:Y:S02]  /*0110*/  IMAD.SHL.U32 R4, R2, 0x2, RZ ;  /* 0x0000000202047824 */ /* 0x000fe400078e00ff */
[----:B------:R-:W-:Y:S01]  /*0120*/  IMAD.HI R0, R0, 0x2, RZ ;  /* 0x0000000200007827 */ /* 0x000fe200078e02ff */
[----:B------:R-:W-:-:S02]  /*0130*/  LEA R9, R16, R5, 0x2 ;  /* 0x0000000510097211 */ /* 0x000fc400078e10ff */
[----:B----4-:R-:W-:Y:S01]  /*0140*/  IADD3 R3, P0, P1, R4, R6, R3 ;  /* 0x0000000604037210 */ /* 0x010fe2000791e003 */
[----:B------:R-:W-:-:S04]  /*0150*/  IMAD.HI R2, R2, 0x2, RZ ;  /* 0x0000000202027827 */ /* 0x000fc800078e02ff */
[----:B------:R-:W-:Y:S01]  /*0160*/  IMAD R11, R16, 0x4, R9 ;  /* 0x00000004100b7824 */ /* 0x000fe200078e0209 */
[----:B------:R-:W-:Y:S02]  /*0170*/  IADD3.X R0, R2, R7, R0, P0, P1 ;  /* 0x0000000702007210 */ /* 0x000fe400007e2400 */
[-C--:B------:R-:W-:Y:S02]  /*0180*/  LEA R6, P0, R5, R3.reuse, 0x1 ;  /* 0x0000000305067211 */ /* 0x080fe400078008ff */
[----:B------:R-:W-:Y:S02]  /*0190*/  LEA R10, P1, R11, R3, 0x1 ;  /* 0x000000030b0a7211 */ /* 0x000fe400078208ff */
[-C--:B------:R-:W-:Y:S02]  /*01a0*/  LEA.HI.X.SX32 R7, R5, R0.reuse, 0x1, P0 ;  /* 0x0000000005077211 */ /* 0x080fe400000f0eff */
[C---:B------:R-:W-:Y:S02]  /*01b0*/  LEA R5, R16.reuse, R11, 0x2 ;  /* 0x0000000b10057211 */ /* 0x040fe400078e10ff */
[----:B------:R-:W-:Y:S01]  /*01c0*/  LEA R8, P0, R9, R3, 0x1 ;  /* 0x0000000309087211 */ /* 0x000fe200078008ff */
[----:B------:R-:W2:Y:S01]  /*01d0*/  LDG.E.U16 R2, desc[UR4][R6.64] ;  /* 0x0000000406027981 */ /* 0x000ea2000c1e1500 */
[-C--:B------:R-:W-:Y:S01]  /*01e0*/  LEA.HI.X.SX32 R11, R11, R0.reuse, 0x1, P1 ;  /* 0x000000000b0b7211 */ /* 0x080fe200008f0eff */
[----:B------:R-:W-:Y:S01]  /*01f0*/  IMAD R15, R16, 0x4, R5 ;  /* 0x00000004100f7824 */ /* 0x000fe200078e0205 */
[----:B------:R-:W-:-:S03]  /*0200*/  LEA.HI.X.SX32 R9, R9, R0, 0x1, P0 ;  /* 0x0000000009097211 */ /* 0x000fc600000f0eff */
[----:B------:R0:W3:Y:S01]  /*0210*/  LDG.E.U16 R4, desc[UR4][R10.64] ;  /* 0x000000040a047981 */ /* 0x0000e2000c1e1500 */
[----:B------:R-:W-:Y:S02]  /*0220*/  LEA R17, R16, R15, 0x2 ;  /* 0x0000000f10117211 */ /* 0x000fe400078e10ff */
[----:B------:R-:W-:-:S03]  /*0230*/  LEA R12, P0, R5, R3, 0x1 ;  /* 0x00000003050c7211 */ /* 0x000fc600078008ff */
[C---:B------:R-:W-:Y:S01]  /*0240*/  IMAD R21, R16.reuse, 0x4, R17 ;  /* 0x0000000410157824 */ /* 0x040fe200078e0211 */
[-C--:B------:R-:W-:Y:S02]  /*0250*/  LEA.HI.X.SX32 R13, R5, R0.reuse, 0x1, P0 ;  /* 0x00000000050d7211 */ /* 0x080fe400000f0eff */
[C---:B------:R-:W-:Y:S01]  /*0260*/  LEA R18, P0, R17.reuse, R3, 0x1 ;  /* 0x0000000311127211 */ /* 0x040fe200078008ff */
[----:B------:R-:W4:Y:S01]  /*0270*/  LDG.E.U16 R5, desc[UR4][R8.64] ;  /* 0x0000000408057981 */ /* 0x000f22000c1e1500 */
[C---:B0-----:R-:W-:Y:S02]  /*0280*/  LEA R11, R16.reuse, R21, 0x2 ;  /* 0x00000015100b7211 */ /* 0x041fe400078e10ff */
[----:B------:R-:W-:Y:S01]  /*0290*/  LEA.HI.X.SX32 R19, R17, R0, 0x1, P0 ;  /* 0x0000000011137211 */ /* 0x000fe200000f0eff */
[----:B------:R0:W5:Y:S02]  /*02a0*/  LDG.E.U16 R6, desc[UR4][R12.64] ;  /* 0x000000040c067981 */ /* 0x000164000c1e1500 */
[----:B------:R-:W-:Y:S01]  /*02b0*/  IMAD R17, R16, 0x4, R11 ;  /* 0x0000000410117824 */ /* 0x000fe200078e020b */
[----:B------:R-:W-:-:S02]  /*02c0*/  LEA R14, P1, R15, R3, 0x1 ;  /* 0x000000030f0e7211 */ /* 0x000fc400078208ff */
[----:B------:R-:W-:Y:S01]  /*02d0*/  LEA R20, P0, R21, R3, 0x1 ;  /* 0x0000000315147211 */ /* 0x000fe200078008ff */
[----:B------:R-:W4:Y:S01]  /*02e0*/  LDG.E.U16 R8, desc[UR4][R18.64] ;  /* 0x0000000412087981 */ /* 0x000f22000c1e1500 */
[----:B------:R-:W-:Y:S02]  /*02f0*/  LEA R27, R16, R17, 0x2 ;  /* 0x00000011101b7211 */ /* 0x000fe400078e10ff */
[----:B------:R-:W-:-:S03]  /*0300*/  LEA.HI.X.SX32 R15, R15, R0, 0x1, P1 ;  /* 0x000000000f0f7211 */ /* 0x000fc600008f0eff */
[C---:B0-----:R-:W-:Y:S01]  /*0310*/  IMAD R13, R16.reuse, 0x4, R27 ;  /* 0x00000004100d7824 */ /* 0x041fe200078e021b */
[-C--:B------:R-:W-:Y:S01]  /*0320*/  LEA.HI.X.SX32 R21, R21, R0.reuse, 0x1, P0 ;  /* 0x0000000015157211 */ /* 0x080fe200000f0eff */
[----:B------:R0:W5:Y:S01]  /*0330*/  LDG.E.U16 R7, desc[UR4][R14.64] ;  /* 0x000000040e077981 */ /* 0x000162000c1e1500 */
[-C--:B------:R-:W-:Y:S02]  /*0340*/  LEA R22, P0, R11, R3.reuse, 0x1 ;  /* 0x000000030b167211 */ /* 0x080fe400078008ff */
[----:B------:R-:W-:Y:S01]  /*0350*/  LEA R24, P1, R17, R3, 0x1 ;  /* 0x0000000311187211 */ /* 0x000fe200078208ff */
[----:B------:R1:W4:Y:S01]  /*0360*/  LDG.E.U16 R9, desc[UR4][R20.64] ;  /* 0x0000000414097981 */ /* 0x000322000c1e1500 */
[----:B------:R-:W-:Y:S02]  /*0370*/  LEA.HI.X.SX32 R23, R11, R0, 0x1, P0 ;  /* 0x000000000b177211 */ /* 0x000fe400000f0eff */
[----:B0-----:R-:W-:-:S03]  /*0380*/  LEA R15, R16, R13, 0x2 ;  /* 0x0000000d100f7211 */ /* 0x001fc600078e10ff */
[----:B------:R0:W4:Y:S01]  /*0390*/  LDG.E.U16 R10, desc[UR4][R22.64] ;  /* 0x00000004160a7981 */ /* 0x000122000c1e1500 */
[-C--:B------:R-:W-:Y:S02]  /*03a0*/  LEA.HI.X.SX32 R25, R17, R0.reuse, 0x1, P1 ;  /* 0x0000000011197211 */ /* 0x080fe400008f0eff */
[CC--:B------:R-:W-:Y:S01]  /*03b0*/  LEA R26, P0, R27.reuse, R3.reuse, 0x1 ;  /* 0x000000031b1a7211 */ /* 0x0c0fe200078008ff */
[C---:B------:R-:W-:Y:S02]  /*03c0*/  IMAD R17, R16.reuse, 0x4, R15 ;  /* 0x0000000410117824 */ /* 0x040fe400078e020f */
[----:B------:R-:W4:Y:S01]  /*03d0*/  LDG.E.U16 R11, desc[UR4][R24.64] ;  /* 0x00000004180b7981 */ /* 0x000f22000c1e1500 */
[----:B------:R-:W-:Y:S02]  /*03e0*/  LEA.HI.X.SX32 R27, R27, R0, 0x1, P0 ;  /* 0x000000001b1b7211 */ /* 0x000fe400000f0eff */
[-C--:B------:R-:W-:Y:S02]  /*03f0*/  LEA R18, P0, R13, R3.reuse, 0x1 ;  /* 0x000000030d127211 */ /* 0x080fe400078008ff */
[----:B------:R-:W-:Y:S01]  /*0400*/  LEA R28, P1, R17, R3, 0x1 ;  /* 0x00000003111c7211 */ /* 0x000fe200078208ff */
[----:B------:R0:W4:Y:S01]  /*0410*/  LDG.E.U16 R12, desc[UR4][R26.64] ;  /* 0x000000041a0c7981 */ /* 0x000122000c1e1500 */
[----:B------:R-:W-:-:S02]  /*0420*/  LEA R31, R16, R17, 0x2 ;  /* 0x00000011101f7211 */ /* 0x000fc400078e10ff */
[-C--:B------:R-:W-:Y:S02]  /*0430*/  LEA.HI.X.SX32 R19, R13, R0.reuse, 0x1, P0 ;  /* 0x000000000d137211 */ /* 0x080fe400000f0eff */
[-C--:B------:R-:W-:Y:S01]  /*0440*/  LEA.HI.X.SX32 R29, R17, R0.reuse, 0x1, P1 ;  /* 0x00000000111d7211 */ /* 0x080fe200008f0eff */
[C---:B------:R-:W-:Y:S01]  /*0450*/  IMAD R17, R16.reuse, 0x4, R31 ;  /* 0x0000000410117824 */ /* 0x040fe200078e021f */
[CC--:B-1----:R-:W-:Y:S01]  /*0460*/  LEA R20, P0, R15.reuse, R3.reuse, 0x1 ;  /* 0x000000030f147211 */ /* 0x0c2fe200078008ff */
[----:B------:R-:W4:Y:S03]  /*0470*/  LDG.E.U16 R13, desc[UR4][R18.64] ;  /* 0x00000004120d7981 */ /* 0x000f26000c1e1500 */
[----:B------:R-:W-:Y:S02]  /*0480*/  LEA.HI.X.SX32 R21, R15, R0, 0x1, P0 ;  /* 0x000000000f157211 */ /* 0x000fe400000f0eff */
[----:B0-----:R-:W-:Y:S01]  /*0490*/  LEA R22, P0, R31, R3, 0x1 ;  /* 0x000000031f167211 */ /* 0x001fe200078008ff */
[----:B------:R-:W4:Y:S01]  /*04a0*/  LDG.E.U16 R15, desc[UR4][R28.64] ;  /* 0x000000041c0f7981 */ /* 0x000f22000c1e1500 */
[----:B------:R-:W-:-:S02]  /*04b0*/  LEA R27, R16, R17, 0x2 ;  /* 0x00000011101b7211 */ /* 0x000fc400078e10ff */
[----:B------:R-:W-:Y:S01]  /*04c0*/  LEA.HI.X.SX32 R23, R31, R0, 0x1, P0 ;  /* 0x000000001f177211 */ /* 0x000fe200000f0eff */
[----:B------:R0:W4:Y:S02]  /*04d0*/  LDG.E.U16 R14, desc[UR4][R20.64] ;  /* 0x00000004140e7981 */ /* 0x000124000c1e1500 */
[----:B------:R-:W-:Y:S01]  /*04e0*/  IMAD R31, R16, 0x4, R27 ;  /* 0x00000004101f7824 */ /* 0x000fe200078e021b */
[----:B------:R-:W-:-:S04]  /*04f0*/  LEA R24, P0, R17, R3, 0x1 ;  /* 0x0000000311187211 */ /* 0x000fc800078008ff */
[C---:B------:R-:W-:Y:S02]  /*0500*/  LEA R33, R16.reuse, R31, 0x2 ;  /* 0x0000001f10217211 */ /* 0x040fe400078e10ff */
[-C--:B------:R-:W-:Y:S02]  /*0510*/  LEA.HI.X.SX32 R25, R17, R0.reuse, 0x1, P0 ;  /* 0x0000000011197211 */ /* 0x080fe400000f0eff */
[CC--:B------:R-:W-:Y:S01]  /*0520*/  LEA R26, P0, R27.reuse, R3.reuse, 0x1 ;  /* 0x000000031b1a7211 */ /* 0x0c0fe200078008ff */
[C---:B0-----:R-:W-:Y:S01]  /*0530*/  IMAD R21, R16.reuse, 0x4, R33 ;  /* 0x0000000410157824 */ /* 0x041fe200078e0221 */
[----:B------:R0:W4:Y:S02]  /*0540*/  LDG.E.U16 R17, desc[UR4][R22.64] ;  /* 0x0000000416117981 */ /* 0x000124000c1e1500 */
[----:B------:R-:W-:Y:S02]  /*0550*/  LEA.HI.X.SX32 R27, R27, R0, 0x1, P0 ;  /* 0x000000001b1b7211 */ /* 0x000fe400000f0eff */
[----:B------:R-:W-:Y:S01]  /*0560*/  LEA R32, P0, R33, R3, 0x1 ;  /* 0x0000000321207211 */ /* 0x000fe200078008ff */
[----:B------:R1:W4:Y:S01]  /*0570*/  LDG.E.U16 R18, desc[UR4][R24.64] ;  /* 0x0000000418127981 */ /* 0x000322000c1e1500 */
[----:B0-----:R-:W-:-:S03]  /*0580*/  LEA R23, R16, R21, 0x2 ;  /* 0x0000001510177211 */ /* 0x001fc600078e10ff */
[----:B------:R0:W4:Y:S01]  /*0590*/  LDG.E.U16 R19, desc[UR4][R26.64] ;  /* 0x000000041a137981 */ /* 0x000122000c1e1500 */
[-C--:B------:R-:W-:Y:S02]  /*05a0*/  LEA.HI.X.SX32 R33, R33, R0.reuse, 0x1, P0 ;  /* 0x0000000021217211 */ /* 0x080fe400000f0eff */
[-C--:B------:R-:W-:Y:S01]  /*05b0*/  LEA R28, P0, R21, R3.reuse, 0x1 ;  /* 0x00000003151c7211 */ /* 0x080fe200078008ff */
[C---:B------:R-:W-:Y:S01]  /*05c0*/  IMAD R37, R16.reuse, 0x4, R23 ;  /* 0x0000000410257824 */ /* 0x040fe200078e0217 */
[-C--:B------:R-:W-:Y:S02]  /*05d0*/  LEA R30, P1, R31, R3.reuse, 0x1 ;  /* 0x000000031f1e7211 */ /* 0x080fe400078208ff */
[----:B------:R-:W-:Y:S02]  /*05e0*/  LEA.HI.X.SX32 R29, R21, R0, 0x1, P0 ;  /* 0x00000000151d7211 */ /* 0x000fe400000f0eff */
[----:B------:R-:W-:Y:S01]  /*05f0*/  LEA R34, P0, R23, R3, 0x1 ;  /* 0x0000000317227211 */ /* 0x000fe200078008ff */
[----:B------:R0:W4:Y:S01]  /*0600*/  LDG.E.U16 R21, desc[UR4][R32.64] ;  /* 0x0000000420157981 */ /* 0x000122000c1e1500 */
[----:B-1----:R-:W-:-:S02]  /*0610*/  LEA R25, R16, R37, 0x2 ;  /* 0x0000002510197211 */ /* 0x002fc400078e10ff */
[-C--:B------:R-:W-:Y:S01]  /*0620*/  LEA.HI.X.SX32 R31, R31, R0.reuse, 0x1, P1 ;  /* 0x000000001f1f7211 */ /* 0x080fe200008f0eff */
[----:B------:R-:W4:Y:S01]  /*0630*/  LDG.E.U16 R22, desc[UR4][R28.64] ;  /* 0x000000041c167981 */ /* 0x000f22000c1e1500 */
[-C--:B------:R-:W-:Y:S01]  /*0640*/  LEA.HI.X.SX32 R35, R23, R0.reuse, 0x1, P0 ;  /* 0x0000000017237211 */ /* 0x080fe200000f0eff */
[C---:B0-----:R-:W-:Y:S01]  /*0650*/  IMAD R27, R16.reuse, 0x4, R25 ;  /* 0x00000004101b7824 */ /* 0x041fe200078e0219 */
[C---:B------:R-:W-:Y:S01]  /*0660*/  LEA R38, P0, R25.reuse, R3, 0x1 ;  /* 0x0000000319267211 */ /* 0x040fe200078008ff */
[----:B------:R0:W4:Y:S03]  /*0670*/  LDG.E.U16 R20, desc[UR4][R30.64] ;  /* 0x000000041e147981 */ /* 0x000126000c1e1500 */
[----:B------:R-:W-:Y:S01]  /*0680*/  LEA.HI.X.SX32 R39, R25, R0, 0x1, P0 ;  /* 0x0000000019277211 */ /* 0x000fe200000f0eff */
[----:B------:R-:W4:Y:S01]  /*0690*/  LDG.E.U16 R23, desc[UR4][R34.64] ;  /* 0x0000000422177981 */ /* 0x000f22000c1e1500 */
[----:B------:R-:W-:-:S02]  /*06a0*/  LEA R33, R16, R27, 0x2 ;  /* 0x0000001b10217211 */ /* 0x000fc400078e10ff */
[-C--:B------:R-:W-:Y:S01]  /*06b0*/  LEA R36, P1, R37, R3.reuse, 0x1 ;  /* 0x0000000325247211 */ /* 0x080fe200078208ff */
[----:B------:R-:W4:Y:S01]  /*06c0*/  LDG.E.U16 R25, desc[UR4][R38.64] ;  /* 0x0000000426197981 */ /* 0x000f22000c1e1500 */
[----:B0-----:R-:W-:-:S04]  /*06d0*/  LEA R30, P0, R27, R3, 0x1 ;  /* 0x000000031b1e7211 */ /* 0x001fc800078008ff */
[-C--:B------:R-:W-:Y:S01]  /*06e0*/  LEA.HI.X.SX32 R31, R27, R0.reuse, 0x1, P0 ;  /* 0x000000001b1f7211 */ /* 0x080fe200000f0eff */
[C---:B------:R-:W-:Y:S01]  /*06f0*/  IMAD R27, R16.reuse, 0x4, R33 ;  /* 0x00000004101b7824 */ /* 0x040fe200078e0221 */
[----:B------:R-:W-:Y:S02]  /*0700*/  LEA.HI.X.SX32 R37, R37, R0, 0x1, P1 ;  /* 0x0000000025257211 */ /* 0x000fe400008f0eff */
[----:B------:R-:W-:Y:S01]  /*0710*/  LEA R32, P0, R33, R3, 0x1 ;  /* 0x0000000321207211 */ /* 0x000fe200078008ff */
[----:B------:R-:W4:Y:S01]  /*0720*/  LDG.E.U16 R26, desc[UR4][R30.64] ;  /* 0x000000041e1a7981 */ /* 0x000f22000c1e1500 */
[----:B------:R-:W-:-:S03]  /*0730*/  LEA R29, R16, R27, 0x2 ;  /* 0x0000001b101d7211 */ /* 0x000fc600078e10ff */
[----:B------:R0:W4:Y:S01]  /*0740*/  LDG.E.U16 R24, desc[UR4][R36.64] ;  /* 0x0000000424187981 */ /* 0x000122000c1e1500 */
[----:B------:R-:W-:Y:S01]  /*0750*/  LEA.HI.X.SX32 R33, R33, R0, 0x1, P0 ;  /* 0x0000000021217211 */ /* 0x000fe200000f0eff */
[----:B0-----:R-:W-:-:S05]  /*0760*/  IMAD R37, R16, 0x4, R29 ;  /* 0x0000000410257824 */ /* 0x001fca00078e021d */
[----:B------:R-:W-:Y:S02]  /*0770*/  LEA R39, R16, R37, 0x2 ;  /* 0x0000002510277211 */ /* 0x000fe400078e10ff */
[----:B------:R-:W-:-:S03]  /*0780*/  LEA R34, P0, R29, R3, 0x1 ;  /* 0x000000031d227211 */ /* 0x000fc600078008ff */
[C---:B------:R-:W-:Y:S01]  /*0790*/  IMAD R43, R16.reuse, 0x4, R39 ;  /* 0x00000004102b7824 */ /* 0x040fe200078e0227 */
[-C--:B------:R-:W-:Y:S02]  /*07a0*/  LEA R40, P1, R27, R3.reuse, 0x1 ;  /* 0x000000031b287211 */ /* 0x080fe400078208ff */
[-C--:B------:R-:W-:Y:S02]  /*07b0*/  LEA.HI.X.SX32 R35, R29, R0.reuse, 0x1, P0 ;  /* 0x000000001d237211 */ /* 0x080fe400000f0eff */
[----:B------:R-:W-:Y:S02]  /*07c0*/  LEA R36, P0, R37, R3, 0x1 ;  /* 0x0000000325247211 */ /* 0x000fe400078008ff */
[----:B------:R-:W-:Y:S01]  /*07d0*/  LEA R45, R16, R43, 0x2 ;  /* 0x0000002b102d7211 */ /* 0x000fe200078e10ff */
[----:B------:R-:W4:Y:S01]  /*07e0*/  LDG.E.U16 R29, desc[UR4][R34.64] ;  /* 0x00000004221d7981 */ /* 0x000f22000c1e1500 */
[-C--:B------:R-:W-:Y:S02]  /*07f0*/  LEA.HI.X.SX32 R41, R27, R0.reuse, 0x1, P1 ;  /* 0x000000001b297211 */ /* 0x080fe400008f0eff */
[----:B------:R-:W-:Y:S01]  /*0800*/  LEA.HI.X.SX32 R37, R37, R0, 0x1, P0 ;  /* 0x0000000025257211 */ /* 0x000fe200000f0eff */
[----:B------:R0:W4:Y:S01]  /*0810*/  LDG.E.U16 R27, desc[UR4][R32.64] ;  /* 0x00000004201b7981 */ /* 0x000122000c1e1500 */
[----:B------:R-:W-:-:S03]  /*0820*/  LEA R38, P0, R39, R3, 0x1 ;  /* 0x0000000327267211 */ /* 0x000fc600078008ff */
[----:B------:R1:W4:Y:S01]  /*0830*/  LDG.E.U16 R28, desc[UR4][R40.64] ;  /* 0x00000004281c7981 */ /* 0x000322000c1e1500 */
[----:B------:R-:W-:Y:S02]  /*0840*/  LEA.HI.X.SX32 R39, R39, R0, 0x1, P0 ;  /* 0x0000000027277211 */ /* 0x000fe400000f0eff */
[-C--:B------:R-:W-:Y:S01]  /*0850*/  LEA R42, P1, R43, R3.reuse, 0x1 ;  /* 0x000000032b2a7211 */ /* 0x080fe200078208ff */
[----:B------:R1:W4:Y:S01]  /*0860*/  LDG.E.U16 R30, desc[UR4][R36.64] ;  /* 0x00000004241e7981 */ /* 0x000322000c1e1500 */
[C---:B0-----:R-:W-:Y:S01]  /*0870*/  IMAD R33, R16.reuse, 0x4, R45 ;  /* 0x0000000410217824 */ /* 0x041fe200078e022d */
[----:B------:R-:W-:Y:S02]  /*0880*/  LEA R44, P0, R45, R3, 0x1 ;  /* 0x000000032d2c7211 */ /* 0x000fe400078008ff */
[----:B------:R0:W4:Y:S02]  /*0890*/  LDG.E.U16 R31, desc[UR4][R38.64] ;  /* 0x00000004261f7981 */ /* 0x000124000c1e1500 */
[----:B------:R-:W-:-:S02]  /*08a0*/  LEA R35, R16, R33, 0x2 ;  /* 0x0000002110237211 */ /* 0x000fc400078e10ff */
[----:B------:R-:W-:Y:S02]  /*08b0*/  LEA.HI.X.SX32 R45, R45, R0, 0x1, P0 ;  /* 0x000000002d2d7211 */ /* 0x000fe400000f0eff */
[----:B-1----:R-:W-:Y:S01]  /*08c0*/  LEA R40, P0, R33, R3, 0x1 ;  /* 0x0000000321287211 */ /* 0x002fe200078008ff */
[----:B------:R-:W-:-:S03]  /*08d0*/  IMAD R49, R16, 0x4, R35 ;  /* 0x0000000410317824 */ /* 0x000fc600078e0223 */
[-C--:B------:R-:W-:Y:S02]  /*08e0*/  LEA.HI.X.SX32 R41, R33, R0.reuse, 0x1, P0 ;  /* 0x0000000021297211 */ /* 0x080fe400000f0eff */
[----:B------:R-:W-:Y:S01]  /*08f0*/  LEA R46, P0, R35, R3, 0x1 ;  /* 0x00000003232e7211 */ /* 0x000fe200078008ff */
[----:B------:R1:W4:Y:S01]  /*0900*/  LDG.E.U16 R33, desc[UR4][R44.64] ;  /* 0x000000042c217981 */ /* 0x000322000c1e1500 */
[C---:B------:R-:W-:Y:S02]  /*0910*/  LEA R37, R16.reuse, R49, 0x2 ;  /* 0x0000003110257211 */ /* 0x040fe400078e10ff */
        /* <DEDUP_REMOVED lines=8> */
[----:B-1----:R-:W-:-:S02]  /*09a0*/  LEA R45, R16, R39, 0x2 ;  /* 0x00000027102d7211 */ /* 0x002fc400078e10ff */
        /* <DEDUP_REMOVED lines=86> */
[C---:B--2---:R-:W-:Y:S02]  /*0f10*/  LEA R61, R16.reuse, R73, 0x2 ;  /* 0x00000049103d7211 */ /* 0x044fe400078e10ff */
[-C--:B------:R-:W-:Y:S01]  /*0f20*/  LEA.HI.X.SX32 R67, R67, R0.reuse, 0x1, P1 ;  /* 0x0000000043437211 */ /* 0x080fe200008f0eff */
[----:B------:R-:W2:Y:S01]  /*0f30*/  LDG.E.U16 R58, desc[UR4][R64.64] ;  /* 0x00000004403a7981 */ /* 0x000ea2000c1e1500 */
[-C--:B------:R-:W-:Y:S01]  /*0f40*/  LEA.HI.X.SX32 R71, R59, R0.reuse, 0x1, P0 ;  /* 0x000000003b477211 */ /* 0x080fe200000f0eff */
[C---:B0-----:R-:W-:Y:S01]  /*0f50*/  IMAD R63, R16.reuse, 0x4, R61 ;  /* 0x00000004103f7824 */ /* 0x041fe200078e023d */
[C---:B------:R-:W-:Y:S01]  /*0f60*/  LEA R74, P0, R61.reuse, R3, 0x1 ;  /* 0x000000033d4a7211 */ /* 0x040fe200078008ff */
[----:B------:R0:W2:Y:S03]  /*0f70*/  LDG.E.U16 R56, desc[UR4][R66.64] ;  /* 0x0000000442387981 */ /* 0x0000a6000c1e1500 */
[----:B------:R-:W-:Y:S01]  /*0f80*/  LEA.HI.X.SX32 R75, R61, R0, 0x1, P0 ;  /* 0x000000003d4b7211 */ /* 0x000fe200000f0eff */
[----:B------:R-:W2:Y:S01]  /*0f90*/  LDG.E.U16 R59, desc[UR4][R70.64] ;  /* 0x00000004463b7981 */ /* 0x000ea2000c1e1500 */
[----:B-1----:R-:W-:-:S02]  /*0fa0*/  LEA R69, R16, R63, 0x2 ;  /* 0x0000003f10457211 */ /* 0x002fc400078e10ff */
[-C--:B------:R-:W-:Y:S01]  /*0fb0*/  LEA R72, P1, R73, R3.reuse, 0x1 ;  /* 0x0000000349487211 */ /* 0x080fe200078208ff */
[----:B------:R-:W2:Y:S01]  /*0fc0*/  LDG.E.U16 R61, desc[UR4][R74.64] ;  /* 0x000000044a3d7981 */ /* 0x000ea2000c1e1500 */
[----:B0-----:R-:W-:-:S04]  /*0fd0*/  LEA R66, P0, R63, R3, 0x1 ;  /* 0x000000033f427211 */ /* 0x001fc800078008ff */
[-C--:B------:R-:W-:Y:S01]  /*0fe0*/  LEA.HI.X.SX32 R67, R63, R0.reuse, 0x1, P0 ;  /* 0x000000003f437211 */ /* 0x080fe200000f0eff */
[C---:B------:R-:W-:Y:S01]  /*0ff0*/  IMAD R63, R16.reuse, 0x4, R69 ;  /* 0x00000004103f7824 */ /* 0x040fe200078e0245 */
[----:B------:R-:W-:Y:S02]  /*1000*/  LEA.HI.X.SX32 R73, R73, R0, 0x1, P1 ;  /* 0x0000000049497211 */ /* 0x000fe400008f0eff */
[----:B------:R-:W-:Y:S01]  /*1010*/  LEA R68, P0, R69, R3, 0x1 ;  /* 0x0000000345447211 */ /* 0x000fe200078008ff */
[----:B------:R-:W2:Y:S01]  /*1020*/  LDG.E.U16 R62, desc[UR4][R66.64] ;  /* 0x00000004423e7981 */ /* 0x000ea2000c1e1500 */
[----:B------:R-:W-:-:S03]  /*1030*/  LEA R65, R16, R63, 0x2 ;  /* 0x0000003f10417211 */ /* 0x000fc600078e10ff */
[----:B------:R0:W2:Y:S02]  /*1040*/  LDG.E.U16 R60, desc[UR4][R72.64] ;  /* 0x00000004483c7981 */ /* 0x0000a4000c1e1500 */
[----:B0-----:R-:W-:-:S05]  /*1050*/  IMAD R73, R16, 0x4, R65 ;  /* 0x0000000410497824 */ /* 0x001fca00078e0241 */
[----:B------:R-:W-:-:S05]  /*1060*/  LEA R75, R16, R73, 0x2 ;  /* 0x00000049104b7211 */ /* 0x000fca00078e10ff */
[C---:B------:R-:W-:Y:S01]  /*1070*/  IMAD R79, R16.reuse, 0x4, R75 ;  /* 0x00000004104f7824 */ /* 0x040fe200078e024b */
[----:B------:R-:W-:Y:S02]  /*1080*/  LEA R76, P1, R63, R3, 0x1 ;  /* 0x000000033f4c7211 */ /* 0x000fe400078208ff */
[-C--:B------:R-:W-:Y:S02]  /*1090*/  LEA.HI.X.SX32 R69, R69, R0.reuse, 0x1, P0 ;  /* 0x0000000045457211 */ /* 0x080fe400000f0eff */
[----:B------:R-:W-:Y:S02]  /*10a0*/  LEA R81, R16, R79, 0x2 ;  /* 0x0000004f10517211 */ /* 0x000fe400078e10ff */
[----:B------:R-:W-:Y:S02]  /*10b0*/  LEA.HI.X.SX32 R77, R63, R0, 0x1, P1 ;  /* 0x000000003f4d7211 */ /* 0x000fe400008f0eff */
[----:B------:R0:W2:Y:S01]  /*10c0*/  LDG.E.U16 R63, desc[UR4][R68.64] ;  /* 0x00000004443f7981 */ /* 0x0000a2000c1e1500 */
[----:B------:R-:W-:-:S03]  /*10d0*/  LEA R70, P0, R65, R3, 0x1 ;  /* 0x0000000341467211 */ /* 0x000fc600078008ff */
[----:B------:R-:W2:Y:S01]  /*10e0*/  LDG.E.U16 R64, desc[UR4][R76.64] ;  /* 0x000000044c407981 */ /* 0x000ea2000c1e1500 */
[----:B------:R-:W-:Y:S01]  /*10f0*/  LEA.HI.X.SX32 R71, R65, R0, 0x1, P0 ;  /* 0x0000000041477211 */ /* 0x000fe200000f0eff */
[----:B0-----:R-:W-:-:S04]  /*1100*/  IMAD R69, R16, 0x4, R81 ;  /* 0x0000000410457824 */ /* 0x001fc800078e0251 */
[----:B------:R0:W2:Y:S01]  /*1110*/  LDG.E.U16 R65, desc[UR4][R70.64] ;  /* 0x0000000446417981 */ /* 0x0000a2000c1e1500 */
[----:B------:R-:W-:Y:S02]  /*1120*/  LEA R83, R16, R69, 0x2 ;  /* 0x0000004510537211 */ /* 0x000fe400078e10ff */
[----:B------:R-:W-:-:S03]  /*1130*/  LEA R72, P0, R73, R3, 0x1 ;  /* 0x0000000349487211 */ /* 0x000fc600078008ff */
[C---:B0-----:R-:W-:Y:S01]  /*1140*/  IMAD R71, R16.reuse, 0x4, R83 ;  /* 0x0000000410477824 */ /* 0x041fe200078e0253 */
[-C--:B------:R-:W-:Y:S02]  /*1150*/  LEA.HI.X.SX32 R73, R73, R0.reuse, 0x1, P0 ;  /* 0x0000000049497211 */ /* 0x080fe400000f0eff */
[C---:B------:R-:W-:Y:S02]  /*1160*/  LEA R74, P0, R75.reuse, R3, 0x1 ;  /* 0x000000034b4a7211 */ /* 0x040fe400078008ff */
[----:B------:R-:W-:Y:S01]  /*1170*/  LEA R87, R16, R71, 0x2 ;  /* 0x0000004710577211 */ /* 0x000fe200078e10ff */
[----:B------:R0:W2:Y:S01]  /*1180*/  LDG.E.U16 R66, desc[UR4][R72.64] ;  /* 0x0000000448427981 */ /* 0x0000a2000c1e1500 */
[----:B------:R-:W-:Y:S02]  /*1190*/  LEA.HI.X.SX32 R75, R75, R0, 0x1, P0 ;  /* 0x000000004b4b7211 */ /* 0x000fe400000f0eff */
[----:B------:R-:W-:-:S03]  /*11a0*/  LEA R76, P0, R81, R3, 0x1 ;  /* 0x00000003514c7211 */ /* 0x000fc600078008ff */
[----:B------:R1:W2:Y:S01]  /*11b0*/  LDG.E.U16 R67, desc[UR4][R74.64] ;  /* 0x000000044a437981 */ /* 0x0002a2000c1e1500 */
[----:B0-----:R-:W-:Y:S01]  /*11c0*/  IMAD R73, R16, 0x4, R87 ;  /* 0x0000000410497824 */ /* 0x001fe200078e0257 */
[----:B------:R-:W-:-:S04]  /*11d0*/  LEA.HI.X.SX32 R77, R81, R0, 0x1, P0 ;  /* 0x00000000514d7211 */ /* 0x000fc800000f0eff */
[----:B-1----:R-:W-:Y:S02]  /*11e0*/  LEA R75, R16, R73, 0x2 ;  /* 0x00000049104b7211 */ /* 0x002fe400078e10ff */
[----:B------:R-:W-:-:S03]  /*11f0*/  LEA R80, P0, R69, R3, 0x1 ;  /* 0x0000000345507211 */ /* 0x000fc600078008ff */
[C---:B------:R-:W-:Y:S01]  /*1200*/  IMAD R89, R16.reuse, 0x4, R75 ;  /* 0x0000000410597824 */ /* 0x040fe200078e024b */
[-C--:B------:R-:W-:Y:S02]  /*1210*/  LEA.HI.X.SX32 R81, R69, R0.reuse, 0x1, P0 ;  /* 0x0000000045517211 */ /* 0x080fe400000f0eff */
[----:B------:R0:W2:Y:S01]  /*1220*/  LDG.E.U16 R69, desc[UR4][R76.64] ;  /* 0x000000044c457981 */ /* 0x0000a2000c1e1500 */
[-C--:B------:R-:W-:Y:S02]  /*1230*/  LEA R78, P1, R79, R3.reuse, 0x1 ;  /* 0x000000034f4e7211 */ /* 0x080fe400078208ff */
[----:B------:R-:W-:Y:S01]  /*1240*/  LEA R82, P0, R83, R3, 0x1 ;  /* 0x0000000353527211 */ /* 0x000fe200078008ff */
[----:B------:R-:W2:Y:S01]  /*1250*/  LDG.E.U16 R70, desc[UR4][R80.64] ;  /* 0x0000000450467981 */ /* 0x000ea2000c1e1500 */
[----:B------:R-:W-:Y:S02]  /*1260*/  LEA.HI.X.SX32 R79, R79, R0, 0x1, P1 ;  /* 0x000000004f4f7211 */ /* 0x000fe400008f0eff */
[----:B0-----:R-:W-:-:S03]  /*1270*/  LEA R77, R16, R89, 0x2 ;  /* 0x00000059104d7211 */ /* 0x001fc600078e10ff */
[----:B------:R0:W2:Y:S02]  /*1280*/  LDG.E.U16 R68, desc[UR4][R78.64] ;  /* 0x000000044e447981 */ /* 0x0000a4000c1e1500 */
[----:B------:R-:W-:Y:S01]  /*1290*/  IMAD R91, R16, 0x4, R77 ;  /* 0x00000004105b7824 */ /* 0x000fe200078e024d */
[----:B------:R-:W-:-:S04]  /*12a0*/  LEA.HI.X.SX32 R83, R83, R0, 0x1, P0 ;  /* 0x0000000053537211 */ /* 0x000fc800000f0eff */
[C---:B------:R-:W-:Y:S02]  /*12b0*/  LEA R93, R16.reuse, R91, 0x2 ;  /* 0x0000005b105d7211 */ /* 0x040fe400078e10ff */
[-C--:B0-----:R-:W-:Y:S02]  /*12c0*/  LEA R78, P0, R87, R3.reuse, 0x1 ;  /* 0x00000003574e7211 */ /* 0x081fe400078008ff */
[-C--:B------:R-:W-:Y:S01]  /*12d0*/  LEA R84, P1, R71, R3.reuse, 0x1 ;  /* 0x0000000347547211 */ /* 0x080fe200078208ff */
[----:B------:R-:W-:Y:S01]  /*12e0*/  IMAD R95, R16, 0x4, R93 ;  /* 0x00000004105f7824 */ /* 0x000fe200078e025d */
[-C--:B------:R-:W-:Y:S02]  /*12f0*/  LEA.HI.X.SX32 R79, R87, R0.reuse, 0x1, P0 ;  /* 0x00000000574f7211 */ /* 0x080fe400000f0eff */
[----:B------:R-:W-:Y:S02]  /*1300*/  LEA R86, P0, R73, R3, 0x1 ;  /* 0x0000000349567211 */ /* 0x000fe400078008ff */
[----:B------:R-:W-:-:S02]  /*1310*/  LEA.HI.X.SX32 R85, R71, R0, 0x1, P1 ;  /* 0x0000000047557211 */ /* 0x000fc400008f0eff */
[-C--:B------:R-:W-:Y:S01]  /*1320*/  LEA.HI.X.SX32 R87, R73, R0.reuse, 0x1, P0 ;  /* 0x0000000049577211 */ /* 0x080fe200000f0eff */
[----:B------:R0:W2:Y:S01]  /*1330*/  LDG.E.U16 R71, desc[UR4][R82.64] ;  /* 0x0000000452477981 */ /* 0x0000a2000c1e1500 */
[C---:B------:R-:W-:Y:S02]  /*1340*/  LEA R80, P0, R75.reuse, R3, 0x1 ;  /* 0x000000034b507211 */ /* 0x040fe400078008ff */
[----:B------:R-:W-:Y:S01]  /*1350*/  LEA R97, R16, R95, 0x2 ;  /* 0x0000005f10617211 */ /* 0x000fe200078e10ff */
[----:B------:R1:W2:Y:S01]  /*1360*/  LDG.E.U16 R72, desc[UR4][R84.64] ;  /* 0x0000000454487981 */ /* 0x0002a2000c1e1500 */
[----:B------:R-:W-:-:S03]  /*1370*/  LEA.HI.X.SX32 R81, R75, R0, 0x1, P0 ;  /* 0x000000004b517211 */ /* 0x000fc600000f0eff */
[----:B------:R-:W-:Y:S01]  /*1380*/  IMAD R99, R16, 0x4, R97 ;  /* 0x0000000410637824 */ /* 0x000fe200078e0261 */
[----:B------:R3:W2:Y:S01]  /*1390*/  LDG.E.U16 R74, desc[UR4][R86.64] ;  /* 0x00000004564a7981 */ /* 0x0006a2000c1e1500 */
[----:B0-----:R-:W-:-:S03]  /*13a0*/  LEA R82, P1, R89, R3, 0x1 ;  /* 0x0000000359527211 */ /* 0x001fc600078208ff */
[----:B------:R-:W2:Y:S01]  /*13b0*/  LDG.E.U16 R73, desc[UR4][R78.64] ;  /* 0x000000044e497981 */ /* 0x000ea2000c1e1500 */
[C---:B-1----:R-:W-:Y:S02]  /*13c0*/  LEA R84, P0, R77.reuse, R3, 0x1 ;  /* 0x000000034d547211 */ /* 0x042fe400078008ff */
[C---:B------:R-:W-:Y:S01]  /*13d0*/  LEA R101, R16.reuse, R99, 0x2 ;  /* 0x0000006310657211 */ /* 0x040fe200078e10ff */
[----:B------:R-:W2:Y:S01]  /*13e0*/  LDG.E.U16 R75, desc[UR4][R80.64] ;  /* 0x00000004504b7981 */ /* 0x000ea2000c1e1500 */
[-C--:B------:R-:W-:Y:S02]  /*13f0*/  LEA.HI.X.SX32 R85, R77, R0.reuse, 0x1, P0 ;  /* 0x000000004d557211 */ /* 0x080fe400000f0eff */
[-C--:B------:R-:W-:Y:S02]  /*1400*/  LEA R88, P0, R91, R3.reuse, 0x1 ;  /* 0x000000035b587211 */ /* 0x080fe400078008ff */
[-C--:B------:R-:W-:Y:S01]  /*1410*/  LEA.HI.X.SX32 R83, R89, R0.reuse, 0x1, P1 ;  /* 0x0000000059537211 */ /* 0x080fe200008f0eff */
[----:B------:R-:W2:Y:S01]  /*1420*/  LDG.E.U16 R77, desc[UR4][R84.64] ;  /* 0x00000004544d7981 */ /* 0x000ea2000c1e1500 */
[-C--:B------:R-:W-:Y:S01]  /*1430*/  LEA.HI.X.SX32 R89, R91, R0.reuse, 0x1, P0 ;  /* 0x000000005b597211 */ /* 0x080fe200000f0eff */
[C---:B------:R-:W-:Y:S01]  /*1440*/  IMAD R91, R16.reuse, 0x4, R101 ;  /* 0x00000004105b7824 */ /* 0x040fe200078e0265 */
[C---:B---3--:R-:W-:Y:S01]  /*1450*/  LEA R86, P0, R93.reuse, R3, 0x1 ;  /* 0x000000035d567211 */ /* 0x048fe200078008ff */
[----:B------:R0:W3:Y:S03]  /*1460*/  LDG.E.U16 R76, desc[UR4][R82.64] ;  /* 0x00000004524c7981 */ /* 0x0000e6000c1e1500 */
[C---:B------:R-:W-:Y:S01]  /*1470*/  LEA R103, R16.reuse, R91, 0x2 ;  /* 0x0000005b10677211 */ /* 0x040fe200078e10ff */
[----:B------:R1:W3:Y:S04]  /*1480*/  LDG.E.U16 R78, desc[UR4][R88.64] ;  /* 0x00000004584e7981 */ /* 0x0002e8000c1e1500 */
[----:B------:R-:W-:Y:S01]  /*1490*/  IMAD R105, R16, 0x4, R103 ;  /* 0x0000000410697824 */ /* 0x000fe200078e0267 */
[----:B------:R-:W-:-:S02]  /*14a0*/  LEA.HI.X.SX32 R87, R93, R0, 0x1, P0 ;  /* 0x000000005d577211 */ /* 0x000fc400000f0eff */
[C---:B0-----:R-:W-:Y:S02]  /*14b0*/  LEA R82, P0, R97.reuse, R3, 0x1 ;  /* 0x0000000361527211 */ /* 0x041fe400078008ff */
[----:B------:R-:W-:Y:S01]  /*14c0*/  LEA R107, R16, R105, 0x2 ;  /* 0x00000069106b7211 */ /* 0x000fe200078e10ff */
[----:B------:R0:W3:Y:S01]  /*14d0*/  LDG.E.U16 R79, desc[UR4][R86.64] ;  /* 0x00000004564f7981 */ /* 0x0000e2000c1e1500 */
[----:B------:R-:W-:-:S03]  /*14e0*/  LEA.HI.X.SX32 R83, R97, R0, 0x1, P0 ;  /* 0x0000000061537211 */ /* 0x000fc600000f0eff */
[C---:B------:R-:W-:Y:S01]  /*14f0*/  IMAD R97, R16.reuse, 0x4, R107 ;  /* 0x0000000410617824 */ /* 0x040fe200078e026b */
[----:B------:R-:W-:Y:S01]  /*1500*/  LEA R84, P0, R99, R3, 0x1 ;  /* 0x0000000363547211 */ /* 0x000fe200078008ff */
[----:B------:R5:W3:Y:S03]  /*1510*/  LDG.E.U16 R81, desc[UR4][R82.64] ;  /* 0x0000000452517981 */ /* 0x000ae6000c1e1500 */
[----:B------:R-:W-:-:S05]  /*1520*/  LEA R109, R16, R97, 0x2 ;  /* 0x00000061106d7211 */ /* 0x000fca00078e10ff */
[----:B------:R-:W-:Y:S01]  /*1530*/  IMAD R111, R16, 0x4, R109 ;  /* 0x00000004106f7824 */ /* 0x000fe200078e026d */
[----:B------:R-:W-:-:S04]  /*1540*/  LEA.HI.X.SX32 R85, R99, R0, 0x1, P0 ;  /* 0x0000000063557211 */ /* 0x000fc800000f0eff */
[----:B------:R-:W-:Y:S01]  /*1550*/  LEA R113, R16, R111, 0x2 ;  /* 0x0000006f10717211 */ /* 0x000fe200078e10ff */
[----:B------:R5:W3:Y:S01]  /*1560*/  LDG.E.U16 R90, desc[UR4][R84.64] ;  /* 0x00000004545a7981 */ /* 0x000ae2000c1e1500 */
[----:B-1----:R-:W-:-:S03]  /*1570*/  LEA R88, P0, R101, R3, 0x1 ;  /* 0x0000000365587211 */ /* 0x002fc600078008ff */
[C---:B------:R-:W-:Y:S01]  /*1580*/  IMAD R115, R16.reuse, 0x4, R113 ;  /* 0x0000000410737824 */ /* 0x040fe200078e0271 */
[-C--:B------:R-:W-:Y:S02]  /*1590*/  LEA.HI.X.SX32 R89, R101, R0.reuse, 0x1, P0 ;  /* 0x0000000065597211 */ /* 0x080fe400000f0eff */
[C---:B0-----:R-:W-:Y:S02]  /*15a0*/  LEA R86, P0, R103.reuse, R3, 0x1 ;  /* 0x0000000367567211 */ /* 0x041fe400078008ff */
[C---:B------:R-:W-:Y:S02]  /*15b0*/  LEA R117, R16.reuse, R115, 0x2 ;  /* 0x0000007310757211 */ /* 0x040fe400078e10ff */
[-C--:B------:R-:W-:Y:S02]  /*15c0*/  LEA.HI.X.SX32 R87, R103, R0.reuse, 0x1, P0 ;  /* 0x0000000067577211 */ /* 0x080fe400000f0eff */
[-C--:B-----5:R-:W-:Y:S01]  /*15d0*/  LEA R82, P0, R105, R3.reuse, 0x1 ;  /* 0x0000000369527211 */ /* 0x0a0fe200078008ff */
[----:B------:R-:W-:Y:S01]  /*15e0*/  IMAD R119, R16, 0x4, R117 ;  /* 0x0000000410777824 */ /* 0x000fe200078e0275 */
[----:B------:R-:W-:Y:S01]  /*15f0*/  LEA R92, P1, R95, R3, 0x1 ;  /* 0x000000035f5c7211 */ /* 0x000fe200078208ff */
[----:B------:R-:W5:Y:S01]  /*1600*/  LDG.E.U16 R99, desc[UR4][R86.64] ;  /* 0x0000000456637981 */ /* 0x000f62000c1e1500 */
[----:B------:R-:W-:-:S02]  /*1610*/  LEA.HI.X.SX32 R83, R105, R0, 0x1, P0 ;  /* 0x0000000069537211 */ /* 0x000fc400000f0eff */
[C---:B------:R-:W-:Y:S02]  /*1620*/  LEA R105, R16.reuse, R119, 0x2 ;  /* 0x0000007710697211 */ /* 0x040fe400078e10ff */
[-C--:B------:R-:W-:Y:S01]  /*1630*/  LEA.HI.X.SX32 R93, R95, R0.reuse, 0x1, P1 ;  /* 0x000000005f5d7211 */ /* 0x080fe200008f0eff */
[----:B------:R-:W5:Y:S01]  /*1640*/  LDG.E.U16 R100, desc[UR4][R82.64] ;  /* 0x0000000452647981 */ /* 0x000f62000c1e1500 */
[-C--:B------:R-:W-:Y:S01]  /*1650*/  LEA R94, P1, R91, R3.reuse, 0x1 ;  /* 0x000000035b5e7211 */ /* 0x080fe200078208ff */
[C---:B------:R-:W-:Y:S01]  /*1660*/  IMAD R121, R16.reuse, 0x4, R105 ;  /* 0x0000000410797824 */ /* 0x040fe200078e0269 */
[----:B------:R-:W-:Y:S01]  /*1670*/  LEA R84, P0, R107, R3, 0x1 ;  /* 0x000000036b547211 */ /* 0x000fe200078008ff */
[----:B------:R-:W5:Y:S01]  /*1680*/  LDG.E.U16 R80, desc[UR4][R92.64] ;  /* 0x000000045c507981 */ /* 0x000f62000c1e1500 */
[-C--:B------:R-:W-:Y:S02]  /*1690*/  LEA.HI.X.SX32 R95, R91, R0.reuse, 0x1, P1 ;  /* 0x000000005b5f7211 */ /* 0x080fe400008f0eff */
[----:B------:R-:W-:Y:S01]  /*16a0*/  LEA R123, R16, R121, 0x2 ;  /* 0x00000079107b7211 */ /* 0x000fe200078e10ff */
[----:B------:R0:W5:Y:S01]  /*16b0*/  LDG.E.U16 R91, desc[UR4][R88.64] ;  /* 0x00000004585b7981 */ /* 0x000162000c1e1500 */
[----:B------:R-:W-:-:S03]  /*16c0*/  LEA.HI.X.SX32 R85, R107, R0, 0x1, P0 ;  /* 0x000000006b557211 */ /* 0x000fc600000f0eff */
[----:B------:R1:W5:Y:S01]  /*16d0*/  LDG.E.U16 R98, desc[UR4][R94.64] ;  /* 0x000000045e627981 */ /* 0x000362000c1e1500 */
[----:B0-----:R-:W-:-:S03]  /*16e0*/  LEA R88, P1, R97, R3, 0x1 ;  /* 0x0000000361587211 */ /* 0x001fc600078208ff */
[----:B------:R0:W5:Y:S01]  /*16f0*/  LDG.E.U16 R101, desc[UR4][R84.64] ;  /* 0x0000000454657981 */ /* 0x000162000c1e1500 */
[-C--:B------:R-:W-:Y:S01]  /*1700*/  LEA.HI.X.SX32 R89, R97, R0.reuse, 0x1, P1 ;  /* 0x0000000061597211 */ /* 0x080fe200008f0eff */
[C---:B------:R-:W-:Y:S01]  /*1710*/  IMAD R97, R16.reuse, 0x4, R123 ;  /* 0x0000000410617824 */ /* 0x040fe200078e027b */
[-C--:B------:R-:W-:Y:S02]  /*1720*/  LEA R92, P0, R109, R3.reuse, 0x1 ;  /* 0x000000036d5c7211 */ /* 0x080fe400078008ff */
[----:B-1----:R-:W-:Y:S01]  /*1730*/  LEA R94, P1, R115, R3, 0x1 ;  /* 0x00000003735e7211 */ /* 0x002fe200078208ff */
[----:B------:R1:W5:Y:S01]  /*1740*/  LDG.E.U16 R102, desc[UR4][R88.64] ;  /* 0x0000000458667981 */ /* 0x000362000c1e1500 */
[C---:B------:R-:W-:Y:S02]  /*1750*/  LEA R125, R16.reuse, R97, 0x2 ;  /* 0x00000061107d7211 */ /* 0x040fe400078e10ff */
[-C--:B------:R-:W-:Y:S02]  /*1760*/  LEA.HI.X.SX32 R93, R109, R0.reuse, 0x1, P0 ;  /* 0x000000006d5d7211 */ /* 0x080fe400000f0eff */
[----:B------:R-:W-:Y:S01]  /*1770*/  LEA R86, P0, R111, R3, 0x1 ;  /* 0x000000036f567211 */ /* 0x000fe200078008ff */
[----:B------:R-:W-:Y:S01]  /*1780*/  IMAD R127, R16, 0x4, R125 ;  /* 0x00000004107f7824 */ /* 0x000fe200078e027d */
[-C--:B------:R-:W-:Y:S01]  /*1790*/  LEA.HI.X.SX32 R95, R115, R0.reuse, 0x1, P1 ;  /* 0x00000000735f7211 */ /* 0x080fe200008f0eff */
[----:B------:R-:W5:Y:S01]  /*17a0*/  LDG.E.U16 R103, desc[UR4][R92.64] ;  /* 0x000000045c677981 */ /* 0x000f62000c1e1500 */
[----:B------:R-:W-:-:S02]  /*17b0*/  LEA.HI.X.SX32 R87, R111, R0, 0x1, P0 ;  /* 0x000000006f577211 */ /* 0x000fc400000f0eff */
[C---:B------:R-:W-:Y:S01]  /*17c0*/  LEA R82, P0, R113.reuse, R3, 0x1 ;  /* 0x0000000371527211 */ /* 0x040fe200078008ff */
[----:B------:R-:W5:Y:S01]  /*17d0*/  LDG.E.U16 R108, desc[UR4][R94.64] ;  /* 0x000000045e6c7981 */ /* 0x000f62000c1e1500 */
[C---:B------:R-:W-:Y:S02]  /*17e0*/  LEA R129, R16.reuse, R127, 0x2 ;  /* 0x0000007f10817211 */ /* 0x040fe400078e10ff */
[----:B------:R-:W-:Y:S01]  /*17f0*/  LEA.HI.X.SX32 R83, R113, R0, 0x1, P0 ;  /* 0x0000000071537211 */ /* 0x000fe200000f0eff */
[----:B------:R1:W5:Y:S02]  /*1800*/  LDG.E.U16 R106, desc[UR4][R86.64] ;  /* 0x00000004566a7981 */ /* 0x000364000c1e1500 */
[C---:B------:R-:W-:Y:S01]  /*1810*/  IMAD R113, R16.reuse, 0x4, R129 ;  /* 0x0000000410717824 */ /* 0x040fe200078e0281 */
[----:B0-----:R-:W-:Y:S01]  /*1820*/  LEA R84, P0, R117, R3, 0x1 ;  /* 0x0000000375547211 */ /* 0x001fe200078008ff */
[----:B------:R0:W5:Y:S03]  /*1830*/  LDG.E.U16 R107, desc[UR4][R82.64] ;  /* 0x00000004526b7981 */ /* 0x000166000c1e1500 */
[----:B------:R-:W-:-:S02]  /*1840*/  LEA R115, R16, R113, 0x2 ;  /* 0x0000007110737211 */ /* 0x000fc400078e10ff */
[----:B------:R-:W-:-:S03]  /*1850*/  LEA.HI.X.SX32 R85, R117, R0, 0x1, P0 ;  /* 0x0000000075557211 */ /* 0x000fc600000f0eff */
[C---:B------:R-:W-:Y:S01]  /*1860*/  IMAD R117, R16.reuse, 0x4, R115 ;  /* 0x0000000410757824 */ /* 0x040fe200078e0273 */
[C---:B-1----:R-:W-:Y:S01]  /*1870*/  LEA R88, P0, R119.reuse, R3, 0x1 ;  /* 0x0000000377587211 */ /* 0x042fe200078008ff */
[----:B------:R1:W5:Y:S03]  /*1880*/  LDG.E.U16 R109, desc[UR4][R84.64] ;  /* 0x00000004546d7981 */ /* 0x000366000c1e1500 */
[----:B------:R-:W-:Y:S02]  /*1890*/  LEA R131, R16, R117, 0x2 ;  /* 0x0000007510837211 */ /* 0x000fe400078e10ff */
[----:B------:R-:W-:-:S03]  /*18a0*/  LEA.HI.X.SX32 R89, R119, R0, 0x1, P0 ;  /* 0x0000000077597211 */ /* 0x000fc600000f0eff */
[C---:B------:R-:W-:Y:S01]  /*18b0*/  IMAD R119, R16.reuse, 0x4, R131 ;  /* 0x0000000410777824 */ /* 0x040fe200078e0283 */
[C---:B------:R-:W-:Y:S01]  /*18c0*/  LEA R86, P0, R105.reuse, R3, 0x1 ;  /* 0x0000000369567211 */ /* 0x040fe200078008ff */
[----:B------:R4:W5:Y:S03]  /*18d0*/  LDG.E.U16 R110, desc[UR4][R88.64] ;  /* 0x00000004586e7981 */ /* 0x000966000c1e1500 */
[C---:B------:R-:W-:Y:S02]  /*18e0*/  LEA R133, R16.reuse, R119, 0x2 ;  /* 0x0000007710857211 */ /* 0x040fe400078e10ff */
[-C--:B------:R-:W-:Y:S02]  /*18f0*/  LEA.HI.X.SX32 R87, R105, R0.reuse, 0x1, P0 ;  /* 0x0000000069577211 */ /* 0x080fe400000f0eff */
[-C--:B------:R-:W-:Y:S01]  /*1900*/  LEA R92, P1, R121, R3.reuse, 0x1 ;  /* 0x00000003795c7211 */ /* 0x080fe200078208ff */
[----:B------:R-:W-:Y:S01]  /*1910*/  IMAD R105, R16, 0x4, R133 ;  /* 0x0000000410697824 */ /* 0x000fe200078e0285 */
[----:B0-----:R-:W-:Y:S01]  /*1920*/  LEA R82, P0, R123, R3, 0x1 ;  /* 0x000000037b527211 */ /* 0x001fe200078008ff */
[----:B------:R-:W5:Y:S01]  /*1930*/  LDG.E.U16 R111, desc[UR4][R86.64] ;  /* 0x00000004566f7981 */ /* 0x000f62000c1e1500 */
[----:B------:R-:W-:-:S02]  /*1940*/  LEA.HI.X.SX32 R93, R121, R0, 0x1, P1 ;  /* 0x00000000795d7211 */ /* 0x000fc400008f0eff */
[C---:B------:R-:W-:Y:S02]  /*1950*/  LEA R121, R16.reuse, R105, 0x2 ;  /* 0x0000006910797211 */ /* 0x040fe400078e10ff */
[----:B------:R-:W-:Y:S01]  /*1960*/  LEA.HI.X.SX32 R83, R123, R0, 0x1, P0 ;  /* 0x000000007b537211 */ /* 0x000fe200000f0eff */
[----:B------:R0:W5:Y:S02]  /*1970*/  LDG.E.U16 R112, desc[UR4][R92.64] ;  /* 0x000000045c707981 */ /* 0x000164000c1e1500 */
[C---:B------:R-:W-:Y:S01]  /*1980*/  IMAD R123, R16.reuse, 0x4, R121 ;  /* 0x00000004107b7824 */ /* 0x040fe200078e0279 */
[----:B-1----:R-:W-:Y:S01]  /*1990*/  LEA R84, P0, R97, R3, 0x1 ;  /* 0x0000000361547211 */ /* 0x002fe200078008ff */
[----:B------:R-:W5:Y:S03]  /*19a0*/  LDG.E.U16 R114, desc[UR4][R82.64] ;  /* 0x0000000452727981 */ /* 0x000f66000c1e1500 */
[----:B------:R-:W-:-:S02]  /*19b0*/  LEA R135, R16, R123, 0x2 ;  /* 0x0000007b10877211 */ /* 0x000fc400078e10ff */
[-C--:B------:R-:W-:Y:S02]  /*19c0*/  LEA.HI.X.SX32 R85, R97, R0.reuse, 0x1, P0 ;  /* 0x0000000061557211 */ /* 0x080fe400000f0eff */
[-C--:B----4-:R-:W-:Y:S01]  /*19d0*/  LEA R88, P0, R127, R3.reuse, 0x1 ;  /* 0x000000037f587211 */ /* 0x090fe200078008ff */
[C---:B------:R-:W-:Y:S01]  /*19e0*/  IMAD R137, R16.reuse, 0x4, R135 ;  /* 0x0000000410897824 */ /* 0x040fe200078e0287 */
[----:B------:R-:W-:Y:S01]  /*19f0*/  LEA R94, P1, R113, R3, 0x1 ;  /* 0x00000003715e7211 */ /* 0x000fe200078208ff */
[----:B------:R1:W4:Y:S01]  /*1a00*/  LDG.E.U16 R116, desc[UR4][R84.64] ;  /* 0x0000000454747981 */ /* 0x000322000c1e1500 */
[-C--:B------:R-:W-:Y:S02]  /*1a10*/  LEA.HI.X.SX32 R89, R127, R0.reuse, 0x1, P0 ;  /* 0x000000007f597211 */ /* 0x080fe400000f0eff */
[C---:B------:R-:W-:Y:S02]  /*1a20*/  LEA R127, R16.reuse, R137, 0x2 ;  /* 0x00000089107f7211 */ /* 0x040fe400078e10ff */
[-C--:B------:R-:W-:Y:S01]  /*1a30*/  LEA.HI.X.SX32 R95, R113, R0.reuse, 0x1, P1 ;  /* 0x00000000715f7211 */ /* 0x080fe200008f0eff */
[----:B------:R1:W4:Y:S01]  /*1a40*/  LDG.E.U16 R118, desc[UR4][R88.64] ;  /* 0x0000000458767981 */ /* 0x000322000c1e1500 */
[-C--:B0-----:R-:W-:Y:S01]  /*1a50*/  LEA R92, P0, R117, R3.reuse, 0x1 ;  /* 0x00000003755c7211 */ /* 0x081fe200078008ff */
[----:B------:R-:W-:Y:S01]  /*1a60*/  IMAD R113, R16, 0x4, R127 ;  /* 0x0000000410717824 */ /* 0x000fe200078e027f */
[----:B-1----:R-:W-:Y:S01]  /*1a70*/  LEA R84, P1, R105, R3, 0x1 ;  /* 0x0000000369547211 */ /* 0x002fe200078208ff */
[----:B------:R-:W4:Y:S01]  /*1a80*/  LDG.E.U16 R122, desc[UR4][R94.64] ;  /* 0x000000045e7a7981 */ /* 0x000f22000c1e1500 */
[----:B------:R-:W-:-:S02]  /*1a90*/  LEA.HI.X.SX32 R93, R117, R0, 0x1, P0 ;  /* 0x00000000755d7211 */ /* 0x000fc400000f0eff */
[C---:B------:R-:W-:Y:S02]  /*1aa0*/  LEA R117, R16.reuse, R113, 0x2 ;  /* 0x0000007110757211 */ /* 0x040fe400078e10ff */
[C---:B------:R-:W-:Y:S01]  /*1ab0*/  LEA R96, P0, R119.reuse, R3, 0x1 ;  /* 0x0000000377607211 */ /* 0x040fe200078008ff */
[----:B------:R-:W4:Y:S02]  /*1ac0*/  LDG.E.U16 R126, desc[UR4][R92.64] ;  /* 0x000000045c7e7981 */ /* 0x000f24000c1e1500 */
[----:B------:R-:W-:Y:S01]  /*1ad0*/  IMAD R139, R16, 0x4, R117 ;  /* 0x00000004108b7824 */ /* 0x000fe200078e0275 */
[----:B------:R-:W-:-:S04]  /*1ae0*/  LEA.HI.X.SX32 R97, R119, R0, 0x1, P0 ;  /* 0x0000000077617211 */ /* 0x000fc800000f0eff */
[C---:B------:R-:W-:Y:S01]  /*1af0*/  LEA R119, R16.reuse, R139, 0x2 ;  /* 0x0000008b10777211 */ /* 0x040fe200078e10ff */
[----:B------:R0:W4:Y:S01]  /*1b00*/  LDG.E.U16 R128, desc[UR4][R96.64] ;  /* 0x0000000460807981 */ /* 0x000122000c1e1500 */
[-C--:B------:R-:W-:Y:S02]  /*1b10*/  LEA.HI.X.SX32 R85, R105, R0.reuse, 0x1, P1 ;  /* 0x0000000069557211 */ /* 0x080fe400008f0eff */
[-C--:B------:R-:W-:Y:S01]  /*1b20*/  LEA R86, P0, R123, R3.reuse, 0x1 ;  /* 0x000000037b567211 */ /* 0x080fe200078008ff */
[C---:B------:R-:W-:Y:S01]  /*1b30*/  IMAD R105, R16.reuse, 0x4, R119 ;  /* 0x0000000410697824 */ /* 0x040fe200078e0277 */
[----:B------:R-:W-:Y:S01]  /*1b40*/  LEA R82, P1, R113, R3, 0x1 ;  /* 0x0000000371527211 */ /* 0x000fe200078208ff */
[----:B------:R1:W4:Y:S01]  /*1b50*/  LDG.E.U16 R130, desc[UR4][R84.64] ;  /* 0x0000000454827981 */ /* 0x000322000c1e1500 */
[----:B------:R-:W-:Y:S02]  /*1b60*/  LEA.HI.X.SX32 R87, R123, R0, 0x1, P0 ;  /* 0x000000007b577211 */ /* 0x000fe400000f0eff */
[----:B------:R-:W-:-:S02]  /*1b70*/  LEA R123, R16, R105, 0x2 ;  /* 0x00000069107b7211 */ /* 0x000fc400078e10ff */
[C---:B------:R-:W-:Y:S01]  /*1b80*/  LEA R88, P0, R137.reuse, R3, 0x1 ;  /* 0x0000000389587211 */ /* 0x040fe200078008ff */
[----:B------:R1:W4:Y:S02]  /*1b90*/  LDG.E.U16 R132, desc[UR4][R86.64] ;  /* 0x0000000456847981 */ /* 0x000324000c1e1500 */
[----:B------:R-:W-:Y:S01]  /*1ba0*/  IMAD R141, R16, 0x4, R123 ;  /* 0x00000004108d7824 */ /* 0x000fe200078e027b */
[----:B------:R-:W-:-:S04]  /*1bb0*/  LEA.HI.X.SX32 R89, R137, R0, 0x1, P0 ;  /* 0x0000000089597211 */ /* 0x000fc800000f0eff */
[C---:B------:R-:W-:Y:S01]  /*1bc0*/  LEA R137, R16.reuse, R141, 0x2 ;  /* 0x0000008d10897211 */ /* 0x040fe200078e10ff */
[----:B------:R1:W4:Y:S04]  /*1bd0*/  LDG.E.U16 R134, desc[UR4][R88.64] ;  /* 0x0000000458867981 */ /* 0x000328000c1e1500 */
[C---:B0-----:R-:W-:Y:S01]  /*1be0*/  IMAD R97, R16.reuse, 0x4, R137 ;  /* 0x0000000410617824 */ /* 0x041fe200078e0289 */
[-C--:B------:R-:W-:Y:S02]  /*1bf0*/  LEA.HI.X.SX32 R83, R113, R0.reuse, 0x1, P1 ;  /* 0x0000000071537211 */ /* 0x080fe400008f0eff */
[C---:B------:R-:W-:Y:S02]  /*1c00*/  LEA R92, P0, R139.reuse, R3, 0x1 ;  /* 0x000000038b5c7211 */ /* 0x040fe400078008ff */
[----:B------:R-:W-:Y:S01]  /*1c10*/  LEA R113, R16, R97, 0x2 ;  /* 0x0000006110717211 */ /* 0x000fe200078e10ff */
[----:B------:R0:W4:Y:S01]  /*1c20*/  LDG.E.U16 R136, desc[UR4][R82.64] ;  /* 0x0000000452887981 */ /* 0x000122000c1e1500 */
[----:B------:R-:W-:-:S02]  /*1c30*/  LEA.HI.X.SX32 R93, R139, R0, 0x1, P0 ;  /* 0x000000008b5d7211 */ /* 0x000fc400000f0eff */
[-C--:B------:R-:W-:Y:S01]  /*1c40*/  LEA R94, P0, R105, R3.reuse, 0x1 ;  /* 0x00000003695e7211 */ /* 0x080fe200078008ff */
[C---:B------:R-:W-:Y:S01]  /*1c50*/  IMAD R139, R16.reuse, 0x4, R113 ;  /* 0x00000004108b7824 */ /* 0x040fe200078e0271 */
[----:B-1----:R-:W-:Y:S01]  /*1c60*/  LEA R84, P1, R141, R3, 0x1 ;  /* 0x000000038d547211 */ /* 0x002fe200078208ff */
[----:B------:R1:W4:Y:S01]  /*1c70*/  LDG.E.U16 R138, desc[UR4][R92.64] ;  /* 0x000000045c8a7981 */ /* 0x000322000c1e1500 */
[-C--:B------:R-:W-:Y:S02]  /*1c80*/  LEA.HI.X.SX32 R95, R105, R0.reuse, 0x1, P0 ;  /* 0x00000000695f7211 */ /* 0x080fe400000f0eff */
[C---:B------:R-:W-:Y:S02]  /*1c90*/  LEA R105, R16.reuse, R139, 0x2 ;  /* 0x0000008b10697211 */ /* 0x040fe400078e10ff */
[----:B------:R-:W-:Y:S01]  /*1ca0*/  LEA.HI.X.SX32 R85, R141, R0, 0x1, P1 ;  /* 0x000000008d557211 */ /* 0x000fe200008f0eff */
[----:B------:R-:W4:Y:S02]  /*1cb0*/  LDG.E.U16 R140, desc[UR4][R94.64] ;  /* 0x000000045e8c7981 */ /* 0x000f24000c1e1500 */
[C---:B------:R-:W-:Y:S01]  /*1cc0*/  IMAD R141, R16.reuse, 0x4, R105 ;  /* 0x00000004108d7824 */ /* 0x040fe200078e0269 */
[----:B------:R-:W-:Y:S01]  /*1cd0*/  LEA R86, P0, R97, R3, 0x1 ;  /* 0x0000000361567211 */ /* 0x000fe200078008ff */
[----:B------:R-:W4:Y:S03]  /*1ce0*/  LDG.E.U16 R142, desc[UR4][R84.64] ;  /* 0x00000004548e7981 */ /* 0x000f26000c1e1500 */
[----:B------:R-:W-:-:S02]  /*1cf0*/  LEA R143, R16, R141, 0x2 ;  /* 0x0000008d108f7211 */ /* 0x000fc400078e10ff */
[-C--:B------:R-:W-:Y:S02]  /*1d00*/  LEA.HI.X.SX32 R87, R97, R0.reuse, 0x1, P0 ;  /* 0x0000000061577211 */ /* 0x080fe400000f0eff */
[-C--:B------:R-:W-:Y:S01]  /*1d10*/  LEA R88, P0, R139, R3.reuse, 0x1 ;  /* 0x000000038b587211 */ /* 0x080fe200078008ff */
[C---:B------:R-:W-:Y:S01]  /*1d20*/  IMAD R97, R16.reuse, 0x4, R143 ;  /* 0x0000000410617824 */ /* 0x040fe200078e028f */
[-C--:B0-----:R-:W-:Y:S01]  /*1d30*/  LEA R82, P1, R141, R3.reuse, 0x1 ;  /* 0x000000038d527211 */ /* 0x081fe200078208ff */
[----:B------:R0:W4:Y:S01]  /*1d40*/  LDG.E.U16 R144, desc[UR4][R86.64] ;  /* 0x0000000456907981 */ /* 0x000122000c1e1500 */
[-C--:B------:R-:W-:Y:S02]  /*1d50*/  LEA.HI.X.SX32 R89, R139, R0.reuse, 0x1, P0 ;  /* 0x000000008b597211 */ /* 0x080fe400000f0eff */
[C---:B-1----:R-:W-:Y:S02]  /*1d60*/  LEA R92, P0, R97.reuse, R3, 0x1 ;  /* 0x00000003615c7211 */ /* 0x042fe400078008ff */
[----:B------:R-:W-:Y:S01]  /*1d70*/  LEA R139, R16, R97, 0x2 ;  /* 0x00000061108b7211 */ /* 0x000fe200078e10ff */
[----:B------:R-:W4:Y:S01]  /*1d80*/  LDG.E.U16 R145, desc[UR4][R88.64] ;  /* 0x0000000458917981 */ /* 0x000f22000c1e1500 */
[----:B------:R-:W-:-:S02]  /*1d90*/  LEA.HI.X.SX32 R93, R97, R0, 0x1, P0 ;  /* 0x00000000615d7211 */ /* 0x000fc400000f0eff */
[-C--:B------:R-:W-:Y:S02]  /*1da0*/  LEA R96, P0, R125, R3.reuse, 0x1 ;  /* 0x000000037d607211 */ /* 0x080fe400078008ff */
[-C--:B------:R-:W-:Y:S01]  /*1db0*/  LEA.HI.X.SX32 R83, R141, R0.reuse, 0x1, P1 ;  /* 0x000000008d537211 */ /* 0x080fe200008f0eff */
[----:B------:R-:W-:Y:S01]  /*1dc0*/  IMAD R141, R16, 0x4, R139 ;  /* 0x00000004108d7824 */ /* 0x000fe200078e028b */
[-C--:B------:R-:W-:Y:S01]  /*1dd0*/  LEA.HI.X.SX32 R97, R125, R0.reuse, 0x1, P0 ;  /* 0x000000007d617211 */ /* 0x080fe200000f0eff */
[----:B------:R-:W4:Y:S01]  /*1de0*/  LDG.E.U16 R147, desc[UR4][R92.64] ;  /* 0x000000045c937981 */ /* 0x000f22000c1e1500 */
[-C--:B0-----:R-:W-:Y:S02]  /*1df0*/  LEA R86, P0, R129, R3.reuse, 0x1 ;  /* 0x0000000381567211 */ /* 0x081fe400078008ff */
[----:B------:R-:W-:Y:S01]  /*1e00*/  LEA R94, P1, R141, R3, 0x1 ;  /* 0x000000038d5e7211 */ /* 0x000fe200078208ff */
[----:B------:R0:W4:Y:S01]  /*1e10*/  LDG.E.U16 R146, desc[UR4][R82.64] ;  /* 0x0000000452927981 */ /* 0x000122000c1e1500 */
[----:B------:R-:W-:-:S02]  /*1e20*/  LEA.HI.X.SX32 R87, R129, R0, 0x1, P0 ;  /* 0x0000000081577211 */ /* 0x000fc400000f0eff */
[----:B------:R-:W-:Y:S02]  /*1e30*/  LEA.HI.X.SX32 R95, R141, R0, 0x1, P1 ;  /* 0x000000008d5f7211 */ /* 0x000fe400008f0eff */
[-C--:B------:R-:W-:Y:S01]  /*1e40*/  LEA R84, P1, R115, R3.reuse, 0x1 ;  /* 0x0000000373547211 */ /* 0x080fe200078208ff */
[----:B------:R1:W4:Y:S01]  /*1e50*/  LDG.E.U16 R120, desc[UR4][R86.64] ;  /* 0x0000000456787981 */ /* 0x000322000c1e1500 */
[----:B0-----:R-:W-:-:S03]  /*1e60*/  LEA R82, P0, R131, R3, 0x1 ;  /* 0x0000000383527211 */ /* 0x001fc600078008ff */
[----:B------:R0:W4:Y:S01]  /*1e70*/  LDG.E.U16 R148, desc[UR4][R94.64] ;  /* 0x000000045e947981 */ /* 0x000122000c1e1500 */
[-C--:B------:R-:W-:Y:S02]  /*1e80*/  LEA.HI.X.SX32 R83, R131, R0.reuse, 0x1, P0 ;  /* 0x0000000083537211 */ /* 0x080fe400000f0eff */
[-C--:B------:R-:W-:Y:S02]  /*1e90*/  LEA R88, P0, R133, R3.reuse, 0x1 ;  /* 0x0000000385587211 */ /* 0x080fe400078008ff */
[-C--:B------:R-:W-:Y:S01]  /*1ea0*/  LEA.HI.X.SX32 R85, R115, R0.reuse, 0x1, P1 ;  /* 0x0000000073557211 */ /* 0x080fe200008f0eff */
[----:B------:R-:W4:Y:S01]  /*1eb0*/  LDG.E.U16 R125, desc[UR4][R82.64] ;  /* 0x00000004527d7981 */ /* 0x000f22000c1e1500 */
[----:B------:R-:W-:Y:S02]  /*1ec0*/  LEA.HI.X.SX32 R89, R133, R0, 0x1, P0 ;  /* 0x0000000085597211 */ /* 0x000fe400000f0eff */
[-C--:B------:R-:W-:Y:S01]  /*1ed0*/  LEA R92, P1, R121, R3.reuse, 0x1 ;  /* 0x00000003795c7211 */ /* 0x080fe200078208ff */
[----:B------:R0:W4:Y:S01]  /*1ee0*/  LDG.E.U16 R115, desc[UR4][R96.64] ;  /* 0x0000000460737981 */ /* 0x000122000c1e1500 */
[----:B-1----:R-:W-:-:S02]  /*1ef0*/  LEA R86, P0, R135, R3, 0x1 ;  /* 0x0000000387567211 */ /* 0x002fc400078008ff */
[----:B------:R-:W-:Y:S01]  /*1f00*/  LEA R16, R16, R141, 0x2 ;  /* 0x0000008d10107211 */ /* 0x000fe200078e10ff */
[----:B------:R1:W4:Y:S01]  /*1f10*/  LDG.E.U16 R124, desc[UR4][R84.64] ;  /* 0x00000004547c7981 */ /* 0x000322000c1e1500 */
[-C--:B------:R-:W-:Y:S02]  /*1f20*/  LEA.HI.X.SX32 R93, R121, R0.reuse, 0x1, P1 ;  /* 0x00000000795d7211 */ /* 0x080fe400008f0eff */
[-C--:B------:R-:W-:Y:S01]  /*1f30*/  LEA.HI.X.SX32 R87, R135, R0.reuse, 0x1, P0 ;  /* 0x0000000087577211 */ /* 0x080fe200000f0eff */
[----:B------:R2:W4:Y:S01]  /*1f40*/  LDG.E.U16 R121, desc[UR4][R88.64] ;  /* 0x0000000458797981 */ /* 0x000522000c1e1500 */
[CC--:B0-----:R-:W-:Y:S02]  /*1f50*/  LEA R94, P1, R16.reuse, R3.reuse, 0x1 ;  /* 0x00000003105e7211 */ /* 0x0c1fe400078208ff */
[----:B------:R-:W-:Y:S02]  /*1f60*/  LEA R96, P0, R127, R3, 0x1 ;  /* 0x000000037f607211 */ /* 0x000fe400078008ff */
[----:B------:R-:W-:-:S02]  /*1f70*/  LEA.HI.X.SX32 R95, R16, R0, 0x1, P1 ;  /* 0x00000000105f7211 */ /* 0x000fc400008f0eff */
[-C--:B------:R-:W-:Y:S01]  /*1f80*/  LEA.HI.X.SX32 R97, R127, R0.reuse, 0x1, P0 ;  /* 0x000000007f617211 */ /* 0x080fe200000f0eff */
[----:B------:R0:W4:Y:S01]  /*1f90*/  LDG.E.U16 R16, desc[UR4][R92.64] ;  /* 0x000000045c107981 */ /* 0x000122000c1e1500 */
[-C--:B-1----:R-:W-:Y:S02]  /*1fa0*/  LEA R84, P1, R117, R3.reuse, 0x1 ;  /* 0x0000000375547211 */ /* 0x082fe400078208ff */
[-C--:B------:R-:W-:Y:S01]  /*1fb0*/  LEA R82, P0, R119, R3.reuse, 0x1 ;  /* 0x0000000377527211 */ /* 0x080fe200078008ff */
[----:B------:R1:W4:Y:S01]  /*1fc0*/  LDG.E.U16 R129, desc[UR4][R94.64] ;  /* 0x000000045e817981 */ /* 0x000322000c1e1500 */
[-C--:B------:R-:W-:Y:S02]  /*1fd0*/  LEA.HI.X.SX32 R85, R117, R0.reuse, 0x1, P1 ;  /* 0x0000000075557211 */ /* 0x080fe400008f0eff */
[----:B------:R-:W-:Y:S01]  /*1fe0*/  LEA.HI.X.SX32 R83, R119, R0, 0x1, P0 ;  /* 0x0000000077537211 */ /* 0x000fe200000f0eff */
[----:B------:R1:W4:Y:S01]  /*1ff0*/  LDG.E.U16 R127, desc[UR4][R86.64] ;  /* 0x00000004567f7981 */ /* 0x000322000c1e1500 */
[----:B--2---:R-:W-:-:S02]  /*2000*/  LEA R88, P1, R123, R3, 0x1 ;  /* 0x000000037b587211 */ /* 0x004fc400078208ff */
[-C--:B0-----:R-:W-:Y:S01]  /*2010*/  LEA R92, P0, R137, R3.reuse, 0x1 ;  /* 0x00000003895c7211 */ /* 0x081fe200078008ff */
[----:B------:R0:W2:Y:S01]  /*2020*/  LDG.E.U16 R117, desc[UR4][R96.64] ;  /* 0x0000000460757981 */ /* 0x0000a2000c1e1500 */
[-C--:B------:R-:W-:Y:S02]  /*2030*/  LEA.HI.X.SX32 R89, R123, R0.reuse, 0x1, P1 ;  /* 0x000000007b597211 */ /* 0x080fe400008f0eff */
[-C--:B------:R-:W-:Y:S01]  /*2040*/  LEA.HI.X.SX32 R93, R137, R0.reuse, 0x1, P0 ;  /* 0x00000000895d7211 */ /* 0x080fe200000f0eff */
[----:B------:R3:W2:Y:S01]  /*2050*/  LDG.E.U16 R84, desc[UR4][R84.64] ;  /* 0x0000000454547981 */ /* 0x0006a2000c1e1500 */
[-C--:B-1----:R-:W-:Y:S02]  /*2060*/  LEA R94, P1, R105, R3.reuse, 0x1 ;  /* 0x00000003695e7211 */ /* 0x082fe400078208ff */
[----:B------:R-:W-:Y:S01]  /*2070*/  LEA R86, P0, R113, R3, 0x1 ;  /* 0x0000000371567211 */ /* 0x000fe200078008ff */
[----:B------:R1:W2:Y:S01]  /*2080*/  LDG.E.U16 R82, desc[UR4][R82.64] ;  /* 0x0000000452527981 */ /* 0x0002a2000c1e1500 */
[----:B------:R-:W-:-:S02]  /*2090*/  LEA.HI.X.SX32 R95, R105, R0, 0x1, P1 ;  /* 0x00000000695f7211 */ /* 0x000fc400008f0eff */
[-C--:B------:R-:W-:Y:S01]  /*20a0*/  LEA.HI.X.SX32 R87, R113, R0.reuse, 0x1, P0 ;  /* 0x0000000071577211 */ /* 0x080fe200000f0eff */
[----:B------:R-:W2:Y:S01]  /*20b0*/  LDG.E.U16 R88, desc[UR4][R88.64] ;  /* 0x0000000458587981 */ /* 0x000ea2000c1e1500 */
[-C--:B0-----:R-:W-:Y:S02]  /*20c0*/  LEA R96, P0, R143, R3.reuse, 0x1 ;  /* 0x000000038f607211 */ /* 0x081fe400078008ff */
[----:B------:R-:W-:Y:S01]  /*20d0*/  LEA R104, P1, R139, R3, 0x1 ;  /* 0x000000038b687211 */ /* 0x000fe200078208ff */
[----:B------:R-:W2:Y:S01]  /*20e0*/  LDG.E.U16 R92, desc[UR4][R92.64] ;  /* 0x000000045c5c7981 */ /* 0x000ea2000c1e1500 */
[-C--:B------:R-:W-:Y:S02]  /*20f0*/  LEA.HI.X.SX32 R97, R143, R0.reuse, 0x1, P0 ;  /* 0x000000008f617211 */ /* 0x080fe400000f0eff */
[----:B------:R-:W-:Y:S01]  /*2100*/  LEA.HI.X.SX32 R105, R139, R0, 0x1, P1 ;  /* 0x000000008b697211 */ /* 0x000fe200008f0eff */
[----:B------:R-:W2:Y:S04]  /*2110*/  LDG.E.U16 R86, desc[UR4][R86.64] ;  /* 0x0000000456567981 */ /* 0x000ea8000c1e1500 */
[----:B------:R-:W2:Y:S04]  /*2120*/  LDG.E.U16 R94, desc[UR4][R94.64] ;  /* 0x000000045e5e7981 */ /* 0x000ea8000c1e1500 */
[----:B------:R-:W2:Y:S04]  /*2130*/  LDG.E.U16 R96, desc[UR4][R96.64] ;  /* 0x0000000460607981 */ /* 0x000ea8000c1e1500 */
[----:B------:R-:W2:Y:S01]  /*2140*/  LDG.E.U16 R104, desc[UR4][R104.64] ;  /* 0x0000000468687981 */ /* 0x000ea2000c1e1500 */
[----:B------:R-:W0:Y:S01]  /*2150*/  S2R R152, SR_CgaCtaId ;  /* 0x0000000000987919 */ /* 0x000e220000008800 */
[----:B------:R-:W-:-:S02]  /*2160*/  LOP3.LUT R3, R216, 0xff, RZ, 0xc0, !PT ;  /* 0x000000ffd8037812 */ /* 0x000fc400078ec0ff */
[----:B------:R-:W-:Y:S02]  /*2170*/  LOP3.LUT R0, R216, 0xc0, RZ, 0xc0, !PT ;  /* 0x000000c0d8007812 */ /* 0x000fe400078ec0ff */
[----:B---3--:R-:W-:Y:S01]  /*2180*/  MOV R85, 0x400 ;  /* 0x0000040000557802 */ /* 0x008fe20000000f00 */
[----:B-1----:R-:W-:Y:S01]  /*2190*/  IMAD.SHL.U32 R83, R3, 0x2, RZ ;  /* 0x0000000203537824 */ /* 0x002fe200078e00ff */
[----:B------:R-:W-:-:S04]  /*21a0*/  SHF.R.U32.HI R150, RZ, 0x2, R0 ;  /* 0x00000002ff967819 */ /* 0x000fc80000011600 */
[----:B------:R-:W-:Y:S02]  /*21b0*/  LOP3.LUT R83, R83, R150, RZ, 0x3c, !PT ;  /* 0x0000009653537212 */ /* 0x000fe400078e3cff */
[----:B0-----:R-:W-:-:S04]  /*21c0*/  LEA R0, R152, R85, 0x18 ;  /* 0x0000005598007211 */ /* 0x001fc800078ec0ff */
[C---:B------:R-:W-:Y:S02]  /*21d0*/  IADD3 R85, R83.reuse, R0, RZ ;  /* 0x0000000053557210 */ /* 0x040fe40007ffe0ff */
[----:B------:R-:W-:-:S03]  /*21e0*/  LOP3.LUT R83, R83, 0x40, RZ, 0x3c, !PT ;  /* 0x0000004053537812 */ /* 0x000fc600078e3cff */
[----:B------:R0:W-:Y:S04]  /*21f0*/  STS.U16 [R85+0x20400], R4 ;  /* 0x0204000455007388 */ /* 0x0001e80000000400 */
[----:B------:R1:W-:Y:S01]  /*2200*/  STS.U16 [R85+0x20000], R2 ;  /* 0x0200000255007388 */ /* 0x0003e20000000400 */
[----:B0-----:R-:W0:Y:S01]  /*2210*/  LDC R4, c[0x0][0x280] ;  /* 0x0000a000ff047b82 */ /* 0x001e220000000800 */
[----:B-1----:R-:W-:Y:S02]  /*2220*/  IMAD.IADD R2, R0, 0x1, R83 ;  /* 0x0000000100027824 */ /* 0x002fe400078e0253 */
[----:B------:R-:W-:Y:S04]  /*2230*/  STS.U16 [R85+0x20800], R7 ;  /* 0x0208000755007388 */ /* 0x000fe80000000400 */
        /* <DEDUP_REMOVED lines=35> */
[----:B-----5:R-:W-:Y:S04]  /*2470*/  STS.U16 [R85+0x29800], R80 ;  /* 0x0298005055007388 */ /* 0x020fe80000000400 */
        /* <DEDUP_REMOVED lines=8> */
[----:B----4-:R-:W-:Y:S04]  /*2500*/  STS.U16 [R85+0x2bc00], R116 ;  /* 0x02bc007455007388 */ /* 0x010fe80000000400 */
        /* <DEDUP_REMOVED lines=16> */
[----:B------:R1:W-:Y:S04]  /*2610*/  STS.U16 [R2+0x20600], R6 ;  /* 0x0206000602007388 */ /* 0x0003e80000000400 */
[----:B------:R-:W-:Y:S04]  /*2620*/  STS.U16 [R2+0x20200], R5 ;  /* 0x0202000502007388 */ /* 0x000fe80000000400 */
[----:B------:R-:W-:Y:S01]  /*2630*/  STS.U16 [R2+0x20a00], R8 ;  /* 0x020a000802007388 */ /* 0x000fe20000000400 */
[----:B-1----:R-:W-:-:S03]  /*2640*/  IMAD.MOV.U32 R6, RZ, RZ, 0x3f800000 ;  /* 0x3f800000ff067424 */ /* 0x002fc600078e00ff */
        /* <DEDUP_REMOVED lines=52> */
[----:B--2---:R-:W-:Y:S04]  /*2990*/  STS.U16 [R2+0x2da00], R117 ;  /* 0x02da007502007388 */ /* 0x004fe80000000400 */
        /* <DEDUP_REMOVED lines=8> */
[----:B------:R2:W-:Y:S01]  /*2a20*/  STL [R1+0x348], R6 ;  /* 0x0003480601007387 */ /* 0x0005e20000100800 */
[----:B-1----:R-:W-:-:S05]  /*2a30*/  MOV R2, 0x3f800000 ;  /* 0x3f80000000027802 */ /* 0x002fca0000000f00 */
[----:B------:R2:W-:Y:S01]  /*2a40*/  STL [R1+0x344], R2 ;  /* 0x0003440201007387 */ /* 0x0005e20000100800 */
[----:B0-----:R-:W-:Y:S01]  /*2a50*/  ISETP.GE.AND P0, PT, R4, 0x1, PT ;  /* 0x000000010400780c */ /* 0x001fe20003f06270 */
[----:B------:R-:W-:Y:S01]  /*2a60*/  IMAD.MOV.U32 R4, RZ, RZ, -0x800000 ;  /* 0xff800000ff047424 */ /* 0x000fe200078e00ff */
[----:B------:R-:W-:Y:S02]  /*2a70*/  MOV R5, 0xff800000 ;  /* 0xff80000000057802 */ /* 0x000fe40000000f00 */
[----:B------:R-:W-:Y:S02]  /*2a80*/  CS2R R24, SRZ ;  /* 0x0000000000187805 */ /* 0x000fe4000001ff00 */
[----:B------:R-:W-:Y:S02]  /*2a90*/  CS2R R26, SRZ ;  /* 0x00000000001a7805 */ /* 0x000fe4000001ff00 */
[----:B------:R-:W-:Y:S02]  /*2aa0*/  CS2R R28, SRZ ;  /* 0x00000000001c7805 */ /* 0x000fe4000001ff00 */
[----:B------:R-:W-:-:S02]  /*2ab0*/  CS2R R30, SRZ ;  /* 0x00000000001e7805 */ /* 0x000fc4000001ff00 */
[----:B------:R-:W-:Y:S02]  /*2ac0*/  CS2R R32, SRZ ;  /* 0x0000000000207805 */ /* 0x000fe4000001ff00 */
[----:B------:R-:W-:Y:S02]  /*2ad0*/  CS2R R34, SRZ ;  /* 0x0000000000227805 */ /* 0x000fe4000001ff00 */
        /* <DEDUP_REMOVED lines=58> */
[----:B------:R-:W-:Y:S01]  /*2e80*/  LOP3.LUT R7, R216, 0x7f, RZ, 0xc0, !PT ;  /* 0x0000007fd8077812 */ /* 0x000fe200078ec0ff */
[----:B--2---:R-:W-:Y:S06]  /*2e90*/  @!P0 BRA `(.L_x_0) ;  /* 0x0000015400448947 */ /* 0x004fec0003800000 */
[----:B------:R-:W0:Y:S01]  /*2ea0*/  LDC R14, c[0x0][0x268] ;  /* 0x00009a00ff0e7b82 */ /* 0x000e220000000800 */
[----:B------:R-:W-:Y:S01]  /*2eb0*/  SHF.R.U32.HI R239, RZ, 0x7, R216 ;  /* 0x00000007ffef7819 */ /* 0x000fe200000116d8 */
[----:B------:R-:W-:-:S03]  /*2ec0*/  VIADD R2, R0, 0x20000 ;  /* 0x0002000000027836 */ /* 0x000fc60000000000 */
[----:B------:R-:W-:Y:S02]  /*2ed0*/  SGXT.U32 R239, R239, 0x1 ;  /* 0x00000001efef781a */ /* 0x000fe40000000000 */
[----:B------:R-:W-:Y:S01]  /*2ee0*/  SHF.R.U32.HI R2, RZ, 0x4, R2 ;  /* 0x00000004ff027819 */ /* 0x000fe20000011602 */
[----:B------:R-:W1:Y:S03]  /*2ef0*/  LDC.64 R4, c[0x0][0x260] ;  /* 0x00009800ff047b82 */ /* 0x000e660000000a00 */
[----:B------:R-:W-:-:S04]  /*2f00*/  SGXT.U32 R2, R2, 0xe ;  /* 0x0000000e0202781a */ /* 0x000fc80000000000 */
[C---:B------:R-:W-:Y:S01]  /*2f10*/  R2UR UR56, R2.reuse ;  /* 0x00000000023872ca */ /* 0x040fe200000e0000 */
[----:B------:R-:W2:Y:S01]  /*2f20*/  LDC R8, c[0x0][0x250] ;  /* 0x00009400ff087b82 */ /* 0x000ea20000000800 */
[----:B------:R-:W-:-:S04]  /*2f30*/  IADD3 R2, P3, R2, 0x80, RZ ;  /* 0x0000008002027810 */ /* 0x000fc80007f7e0ff */
[----:B------:R-:W-:Y:S01]  /*2f40*/  R2UR UR8, R2 ;  /* 0x00000000020872ca */ /* 0x000fe200000e0000 */
[----:B0-----:R-:W-:Y:S02]  /*2f50*/  IMAD R239, R239, R14, RZ ;  /* 0x0000000eefef7224 */ /* 0x001fe400078e02ff */
[----:B------:R-:W0:Y:S03]  /*2f60*/  LDC R10, c[0x0][0x258] ;  /* 0x00009600ff0a7b82 */ /* 0x000e260000000800 */
[----:B------:R-:W-:Y:S02]  /*2f70*/  LEA R240, R14, R239, 0x1 ;  /* 0x000000ef0ef07211 */ /* 0x000fe400078e08ff */
[----:B-1----:R-:W-:-:S03]  /*2f80*/  MOV R6, R4 ;  /* 0x0000000400067202 */ /* 0x002fc60000000f00 */
[----:B------:R-:W1:Y:S01]  /*2f90*/  LDC.64 R216, c[0x0][0x218] ;  /* 0x00008600ffd87b82 */ /* 0x000e620000000a00 */
[C---:B------:R-:W-:Y:S01]  /*2fa0*/  LEA R65, R14.reuse, R240, 0x1 ;  /* 0x000000f00e417211 */ /* 0x040fe200078e08ff */
[----:B------:R-:W-:Y:S01]  /*2fb0*/  IMAD R7, R7, R5, RZ ;  /* 0x0000000507077224 */ /* 0x000fe200078e02ff */
[----:B------:R-:W-:Y:S01]  /*2fc0*/  SHF.R.U32.HI R4, RZ, 0x4, R0 ;  /* 0x00000004ff047819 */ /* 0x000fe20000011600 */
[----:B------:R3:W-:Y:S02]  /*2fd0*/  STL [R1+0x34c], R5 ;  /* 0x00034c0501007387 */ /* 0x0007e40000100800 */
[----:B------:R-:W-:Y:S01]  /*2fe0*/  IMAD R43, R14, 0x2, R65 ;  /* 0x000000020e2b7824 */ /* 0x000fe200078e0241 */
[----:B------:R-:W-:Y:S01]  /*2ff0*/  SGXT.U32 R9, R4, 0xe ;  /* 0x0000000e0409781a */ /* 0x000fe20000000000 */
[----:B------:R-:W4:Y:S03]  /*3000*/  LDC.64 R12, c[0x0][0x220] ;  /* 0x00008800ff0c7b82 */ /* 0x000f260000000a00 */
[----:B------:R-:W-:-:S02]  /*3010*/  LEA R233, R14, R43, 0x1 ;  /* 0x0000002b0ee97211 */ /* 0x000fc400078e08ff */
[----:B------:R-:W-:-:S03]  /*3020*/  IADD3 R4, P0, R9, 0x2, RZ ;  /* 0x0000000209047810 */ /* 0x000fc60007f1e0ff */
[----:B------:R-:W-:Y:S01]  /*3030*/  IMAD R234, R14, 0x2, R233 ;  /* 0x000000020eea7824 */ /* 0x000fe200078e02e9 */
[----:B------:R-:W-:Y:S01]  /*3040*/  R2UR UR10, R4 ;  /* 0x00000000040a72ca */ /* 0x000fe200000e0000 */
[----:B------:R-:W-:Y:S01]  /*3050*/  IMAD R4, R218, R6, RZ ;  /* 0x00000006da047224 */ /* 0x000fe200078e02ff */
[----:B------:R-:W-:Y:S01]  /*3060*/  MOV R6, RZ ;  /* 0x000000ff00067202 */ /* 0x000fe20000000f00 */
[----:B0-----:R-:W-:Y:S01]  /*3070*/  IMAD R3, R3, R10, RZ ;  /* 0x0000000a03037224 */ /* 0x001fe200078e02ff */
[----:B------:R-:W-:Y:S01]  /*3080*/  LEA R227, R14, R234, 0x1 ;  /* 0x000000ea0ee37211 */ /* 0x000fe200078e08ff */
[----:B------:R-:W0:Y:S01]  /*3090*/  LDC R208, c[0x0][0x268] ;  /* 0x00009a00ffd07b82 */ /* 0x000e220000000800 */
[----:B------:R-:W-:Y:S01]  /*30a0*/  IADD3.X R2, R6, 0x40000040, RZ, P0, !PT ;  /* 0x4000004006027810 */ /* 0x000fe200007fe4ff */
[----:B---3--:R-:W-:Y:S01]  /*30b0*/  IMAD.SHL.U32 R5, R4, 0x2, RZ ;  /* 0x0000000204057824 */ /* 0x008fe200078e00ff */
[----:B------:R-:W-:Y:S01]  /*30c0*/  LEA R3, R10, R3, 0x8 ;  /* 0x000000030a037211 */ /* 0x000fe200078e40ff */
[----:B------:R-:W-:Y:S01]  /*30d0*/  IMAD R228, R14, 0x2, R227 ;  /* 0x000000020ee47824 */ /* 0x000fe200078e02e3 */
[----:B------:R-:W-:Y:S01]  /*30e0*/  R2UR UR11, R2 ;  /* 0x00000000020b72ca */ /* 0x000fe200000e0000 */
[----:B--2---:R-:W-:-:S02]  /*30f0*/  IMAD R2, R218, R8, RZ ;  /* 0x00000008da027224 */ /* 0x004fc400078e02ff */
[C---:B------:R-:W-:Y:S01]  /*3100*/  IMAD.SHL.U32 R6, R7.reuse, 0x2, RZ ;  /* 0x0000000207067824 */ /* 0x040fe200078e00ff */
[----:B------:R-:W-:Y:S01]  /*3110*/  LEA R21, R14, R228, 0x1 ;  /* 0x000000e40e157211 */ /* 0x000fe200078e08ff */
[----:B------:R-:W-:Y:S01]  /*3120*/  IMAD.HI R4, R4, 0x2, RZ ;  /* 0x0000000204047827 */ /* 0x000fe200078e02ff */
[----:B-1----:R-:W-:Y:S01]  /*3130*/  LEA R216, P0, R2, R216, 0x1 ;  /* 0x000000d802d87211 */ /* 0x002fe200078008ff */
[----:B------:R-:W1:Y:S01]  /*3140*/  LDC R207, c[0x0][0x268] ;  /* 0x00009a00ffcf7b82 */ /* 0x000e620000000800 */
[----:B----4-:R-:W-:Y:S01]  /*3150*/  IADD3 R6, P1, P2, R6, R12, R5 ;  /* 0x0000000c06067210 */ /* 0x010fe20007a3e005 */
[----:B------:R-:W-:Y:S01]  /*3160*/  IMAD R61, R14, 0x2, R21 ;  /* 0x000000020e3d7824 */ /* 0x000fe200078e0215 */
[----:B------:R-:W-:Y:S01]  /*3170*/  LEA.HI.X.SX32 R8, R2, R217, 0x1, P0 ;  /* 0x000000d902087211 */ /* 0x000fe200000f0eff */
[----:B------:R-:W-:Y:S01]  /*3180*/  IMAD.HI R7, R7, 0x2, RZ ;  /* 0x0000000207077827 */ /* 0x000fe200078e02ff */
[C---:B------:R-:W-:Y:S02]  /*3190*/  LEA R216, P0, R3.reuse, R216, 0x1 ;  /* 0x000000d803d87211 */ /* 0x040fe400078008ff */
[C---:B------:R-:W-:Y:S01]  /*31a0*/  LEA R222, R14.reuse, R61, 0x1 ;  /* 0x0000003d0ede7211 */ /* 0x040fe200078e08ff */
[----:B------:R-:W2:Y:S01]  /*31b0*/  LDC R202, c[0x0][0x268] ;  /* 0x00009a00ffca7b82 */ /* 0x000ea20000000800 */
[----:B------:R-:W-:Y:S01]  /*31c0*/  LEA.HI.X.SX32 R217, R3, R8, 0x1, P0 ;  /* 0x0000000803d97211 */ /* 0x000fe200000f0eff */
[----:B------:R-:W-:Y:S01]  /*31d0*/  IMAD.MOV.U32 R5, RZ, RZ, RZ ;  /* 0x000000ffff057224 */ /* 0x000fe200078e00ff */
[----:B------:R-:W-:Y:S01]  /*31e0*/  IADD3.X R2, R7, R13, R4, P1, P2 ;  /* 0x0000000d07027210 */ /* 0x000fe20000fe4404 */
[----:B------:R-:W-:-:S02]  /*31f0*/  IMAD R221, R14, 0x2, R222 ;  /* 0x000000020edd7824 */ /* 0x000fc400078e02de */
[----:B------:R3:W-:Y:S01]  /*3200*/  STL.64 [R1+0xb58], R216 ;  /* 0x000b58d801007387 */ /* 0x0007e20000100a00 */
[----:B------:R-:W-:Y:S01]  /*3210*/  IADD3.X R5, R5, 0x40000040, RZ, P3, !PT ;  /* 0x4000004005057810 */ /* 0x000fe20001ffe4ff */
[----:B------:R-:W4:Y:S01]  /*3220*/  LDC R3, c[0x0][0x268] ;  /* 0x00009a00ff037b82 */ /* 0x000f220000000800 */
[----:B------:R-:W-:Y:S02]  /*3230*/  LEA R29, R14, R221, 0x1 ;  /* 0x000000dd0e1d7211 */ /* 0x000fe400078e08ff */
[----:B------:R-:W-:-:S03]  /*3240*/  R2UR UR9, R5 ;  /* 0x00000000050972ca */ /* 0x000fc600000e0000 */
[----:B------:R-:W-:Y:S02]  /*3250*/  IMAD R214, R14, 0x2, R29 ;  /* 0x000000020ed67824 */ /* 0x000fe400078e021d */
[----:B------:R-:W2:Y:S01]  /*3260*/  LDC R4, c[0x0][0x268] ;  /* 0x00009a00ff047b82 */ /* 0x000ea20000000800 */
[----:B---3--:R-:W-:Y:S02]  /*3270*/  LEA R216, P1, R240, R6, 0x1 ;  /* 0x00000006f0d87211 */ /* 0x008fe400078208ff */
[----:B------:R-:W-:-:S05]  /*3280*/  LEA R213, R14, R214, 0x1 ;  /* 0x000000d60ed57211 */ /* 0x000fca00078e08ff */
[----:B------:R-:W3:Y:S01]  /*3290*/  LDC R201, c[0x0][0x268] ;  /* 0x00009a00ffc97b82 */ /* 0x000ee20000000800 */
[----:B0-----:R-:W-:-:S05]  /*32a0*/  IMAD R208, R208, 0x2, R213 ;  /* 0x00000002d0d07824 */ /* 0x001fca00078e02d5 */
[----:B----4-:R-:W-:Y:S02]  /*32b0*/  LEA R20, R3, R208, 0x1 ;  /* 0x000000d003147211 */ /* 0x010fe400078e08ff */
[----:B------:R-:W0:Y:S03]  /*32c0*/  LDC R196, c[0x0][0x268] ;  /* 0x00009a00ffc47b82 */ /* 0x000e260000000800 */
[----:B-1----:R-:W-:Y:S01]  /*32d0*/  IMAD R207, R207, 0x2, R20 ;  /* 0x00000002cfcf7824 */ /* 0x002fe200078e0214 */
[----:B------:R1:W-:Y:S04]  /*32e0*/  STL.64 [R1+0xb60], R20 ;  /* 0x000b601401007387 */ /* 0x0003e80000100a00 */
[----:B------:R-:W4:Y:S01]  /*32f0*/  LDC R5, c[0x0][0x268] ;  /* 0x00009a00ff057b82 */ /* 0x000f220000000800 */
[----:B--2---:R-:W-:-:S05]  /*3300*/  LEA R59, R4, R207, 0x1 ;  /* 0x000000cf043b7211 */ /* 0x004fca00078e08ff */
[----:B------:R-:W-:Y:S02]  /*3310*/  IMAD R202, R202, 0x2, R59 ;  /* 0x00000002caca7824 */ /* 0x000fe400078e023b */
[----:B------:R-:W2:Y:S01]  /*3320*/  LDC R195, c[0x0][0x268] ;  /* 0x00009a00ffc37b82 */ /* 0x000ea20000000800 */
[----:B-1----:R-:W-:Y:S02]  /*3330*/  LEA R20, P2, R65, R6, 0x1 ;  /* 0x0000000641147211 */ /* 0x002fe400078408ff */
[----:B---3--:R-:W-:-:S05]  /*3340*/  LEA R201, R201, R202, 0x1 ;  /* 0x000000cac9c97211 */ /* 0x008fca00078e08ff */
[----:B------:R-:W1:Y:S01]  /*3350*/  LDC R190, c[0x0][0x268] ;  /* 0x00009a00ffbe7b82 */ /* 0x000e620000000800 */
[----:B0-----:R-:W-:-:S07]  /*3360*/  IMAD R196, R196, 0x2, R201 ;  /* 0x00000002c4c47824 */ /* 0x001fce00078e02c9 */
[----:B------:R-:W0:Y:S01]  /*3370*/  LDC R11, c[0x0][0x268] ;  /* 0x00009a00ff0b7b82 */ /* 0x000e220000000800 */
[----:B----4-:R-:W-:-:S07]  /*3380*/  LEA R40, R5, R196, 0x1 ;  /* 0x000000c405287211 */ /* 0x010fce00078e08ff */
[----:B------:R-:W3:Y:S01]  /*3390*/  LDC R235, c[0x0][0x268] ;  /* 0x00009a00ffeb7b82 */ /* 0x000ee20000000800 */
[----:B--2---:R-:W-:-:S07]  /*33a0*/  IMAD R195, R195, 0x2, R40 ;  /* 0x00000002c3c37824 */ /* 0x004fce00078e0228 */
[----:B------:R-:W2:Y:S01]  /*33b0*/  LDC R8, c[0x0][0x268] ;  /* 0x00009a00ff087b82 */ /* 0x000ea20000000800 */
[----:B-1----:R-:W-:-:S07]  /*33c0*/  LEA R190, R190, R195, 0x1 ;  /* 0x000000c3bebe7211 */ /* 0x002fce00078e08ff */
[----:B------:R-:W1:Y:S01]  /*33d0*/  LDC R10, c[0x0][0x268] ;  /* 0x00009a00ff0a7b82 */ /* 0x000e620000000800 */
[----:B0-----:R-:W-:-:S07]  /*33e0*/  IMAD R11, R11, 0x2, R190 ;  /* 0x000000020b0b7824 */ /* 0x001fce00078e02be */
[----:B------:R-:W0:Y:S01]  /*33f0*/  LDC R12, c[0x0][0x268] ;  /* 0x00009a00ff0c7b82 */ /* 0x000e220000000800 */
[----:B---3--:R3:W-:Y:S07]  /*3400*/  STL.64 [R1+0xb68], R234 ;  /* 0x000b68ea01007387 */ /* 0x0087ee0000100a00 */
[----:B------:R-:W4:Y:S01]  /*3410*/  LDC R184, c[0x0][0x268] ;  /* 0x00009a00ffb87b82 */ /* 0x000f220000000800 */
[----:B--2---:R-:W-:Y:S02]  /*3420*/  LEA R189, R8, R11, 0x1 ;  /* 0x0000000b08bd7211 */ /* 0x004fe400078e08ff */
[----:B---3--:R-:W-:-:S05]  /*3430*/  LEA R234, P0, R239, R6, 0x1 ;  /* 0x00000006efea7211 */ /* 0x008fca00078008ff */
[----:B------:R-:W2:Y:S01]  /*3440*/  LDC R39, c[0x0][0x268] ;  /* 0x00009a00ff277b82 */ /* 0x000ea20000000800 */
[----:B------:R-:W-:Y:S01]  /*3450*/  LEA.HI.X.SX32 R235, R239, R2, 0x1, P0 ;  /* 0x00000002efeb7211 */ /* 0x000fe200000f0eff */
[----:B-1----:R-:W-:-:S06]  /*3460*/  IMAD R57, R10, 0x2, R189 ;  /* 0x000000020a397824 */ /* 0x002fcc00078e02bd */
[----:B------:R-:W1:Y:S01]  /*3470*/  LDC R178, c[0x0][0x268] ;  /* 0x00009a00ffb27b82 */ /* 0x000e620000000800 */
[----:B------:R-:W-:Y:S01]  /*3480*/  LEA.HI.X.SX32 R21, R65, R2, 0x1, P2 ;  /* 0x0000000241157211 */ /* 0x000fe200010f0eff */
[----:B------:R3:W-:Y:S01]  /*3490*/  STL.64 [R1+0xb48], R234 ;  /* 0x000b48ea01007387 */ /* 0x0007e20000100a00 */
[----:B0-----:R-:W-:-:S05]  /*34a0*/  LEA R183, R12, R57, 0x1 ;  /* 0x000000390cb77211 */ /* 0x001fca00078e08ff */
[----:B------:R-:W0:Y:S01]  /*34b0*/  LDC R177, c[0x0][0x268] ;  /* 0x00009a00ffb17b82 */ /* 0x000e220000000800 */
[----:B----4-:R-:W-:Y:S01]  /*34c0*/  IMAD R184, R184, 0x2, R183 ;  /* 0x00000002b8b87824 */ /* 0x010fe200078e02b7 */
[----:B---3--:R-:W3:Y:S06]  /*34d0*/  LDL.LU.64 R234, [R1+0xb68] ;  /* 0x000b680001ea7983 */ /* 0x008eec0000300a00 */
[----:B------:R-:W4:Y:S01]  /*34e0*/  LDC R172, c[0x0][0x268] ;  /* 0x00009a00ffac7b82 */ /* 0x000f220000000800 */
[----:B------:R-:W-:Y:S01]  /*34f0*/  LEA.HI.X.SX32 R217, R240, R2, 0x1, P1 ;  /* 0x00000002f0d97211 */ /* 0x000fe200008f0eff */
[----:B------:R1:W-:Y:S01]  /*3500*/  STL.64 [R1+0xb38], R20 ;  /* 0x000b381401007387 */ /* 0x0003e20000100a00 */
[----:B--2---:R-:W-:-:S05]  /*3510*/  LEA R39, R39, R184, 0x1 ;  /* 0x000000b827277211 */ /* 0x004fca00078e08ff */
[----:B------:R-:W2:Y:S01]  /*3520*/  LDC R27, c[0x0][0x268] ;  /* 0x00009a00ff1b7b82 */ /* 0x000ea20000000800 */
[C---:B-1----:R-:W-:Y:S01]  /*3530*/  LEA R20, P0, R43.reuse, R6, 0x1 ;  /* 0x000000062b147211 */ /* 0x042fe200078008ff */
[----:B------:R-:W-:Y:S06]  /*3540*/  STL.64 [R1+0xb40], R216 ;  /* 0x000b40d801007387 */ /* 0x000fec0000100a00 */
[----:B------:R-:W1:Y:S01]  /*3550*/  LDC R16, c[0x0][0x268] ;  /* 0x00009a00ff107b82 */ /* 0x000e620000000800 */
[----:B------:R-:W-:Y:S01]  /*3560*/  IMAD R178, R178, 0x2, R39 ;  /* 0x00000002b2b27824 */ /* 0x000fe200078e0227 */
[----:B------:R-:W-:-:S04]  /*3570*/  LEA.HI.X.SX32 R21, R43, R2, 0x1, P0 ;  /* 0x000000022b157211 */ /* 0x000fc800000f0eff */
[----:B0-----:R-:W-:Y:S01]  /*3580*/  LEA R177, R177, R178, 0x1 ;  /* 0x000000b2b1b17211 */ /* 0x001fe200078e08ff */
[----:B------:R0:W-:Y:S01]  /*3590*/  STL.64 [R1+0xb30], R20 ;  /* 0x000b301401007387 */ /* 0x0001e20000100a00 */
[----:B------:R-:W1:Y:S03]  /*35a0*/  LDC R18, c[0x0][0x268] ;  /* 0x00009a00ff127b82 */ /* 0x000e660000000800 */
[----:B----4-:R-:W-:-:S05]  /*35b0*/  IMAD R172, R172, 0x2, R177 ;  /* 0x00000002acac7824 */ /* 0x010fca00078e02b1 */
[----:B------:R-:W4:Y:S01]  /*35c0*/  LDC R14, c[0x0][0x268] ;  /* 0x00009a00ff0e7b82 */ /* 0x000f220000000800 */
[----:B--2---:R-:W-:Y:S01]  /*35d0*/  LEA R27, R27, R172, 0x1 ;  /* 0x000000ac1b1b7211 */ /* 0x004fe200078e08ff */
[----:B0-----:R-:W2:Y:S06]  /*35e0*/  LDL.LU.64 R20, [R1+0xb60] ;  /* 0x000b600001147983 */ /* 0x001eac0000300a00 */
[----:B------:R-:W0:Y:S01]  /*35f0*/  LDC R166, c[0x0][0x268] ;  /* 0x00009a00ffa67b82 */ /* 0x000e220000000800 */
[----:B-1----:R-:W-:-:S07]  /*3600*/  IMAD R171, R16, 0x2, R27 ;  /* 0x0000000210ab7824 */ /* 0x002fce00078e021b */
[----:B------:R-:W1:Y:S01]  /*3610*/  LDC R7, c[0x0][0x268] ;  /* 0x00009a00ff077b82 */ /* 0x000e620000000800 */
[----:B------:R-:W-:-:S07]  /*3620*/  LEA R55, R18, R171, 0x1 ;  /* 0x000000ab12377211 */ /* 0x000fce00078e08ff */
[----:B------:R-:W1:Y:S01]  /*3630*/  LDC R159, c[0x0][0x268] ;  /* 0x00009a00ff9f7b82 */ /* 0x000e620000000800 */
[----:B----4-:R-:W-:-:S07]  /*3640*/  IMAD R165, R14, 0x2, R55 ;  /* 0x000000020ea57824 */ /* 0x010fce00078e0237 */
[----:B------:R-:W4:Y:S01]  /*3650*/  LDC R22, c[0x0][0x268] ;  /* 0x00009a00ff167b82 */ /* 0x000f220000000800 */
[----:B0-----:R-:W-:-:S07]  /*3660*/  LEA R166, R166, R165, 0x1 ;  /* 0x000000a5a6a67211 */ /* 0x001fce00078e08ff */
        /* <DEDUP_REMOVED lines=20> */
[----:B------:R-:W3:Y:S01]  /*37b0*/  LDC R136, c[0x0][0x268] ;  /* 0x00009a00ff887b82 */ /* 0x000ee20000000800 */
[----:B----4-:R-:W-:-:S07]  /*37c0*/  IMAD R142, R142, 0x2, R141 ;  /* 0x000000028e8e7824 */ /* 0x010fce00078e028d */
[----:B------:R-:W4:Y:S01]  /*37d0*/  LDC R137, c[0x0][0x268] ;  /* 0x00009a00ff897b82 */ /* 0x000f220000000800 */
[----:B0-----:R-:W-:-:S07]  /*37e0*/  LEA R143, R143, R142, 0x1 ;  /* 0x0000008e8f8f7211 */ /* 0x001fce00078e08ff */
[----:B------:R-:W0:Y:S01]  /*37f0*/  LDC R80, c[0x0][0x268] ;  /* 0x00009a00ff507b82 */ /* 0x000e220000000800 */
[----:B-1----:R-:W-:-:S07]  /*3800*/  IMAD R135, R66, 0x2, R143 ;  /* 0x0000000242877824 */ /* 0x002fce00078e028f */
[----:B------:R-:W1:Y:S01]  /*3810*/  LDC R130, c[0x0][0x268] ;  /* 0x00009a00ff827b82 */ /* 0x000e620000000800 */
[----:B---3--:R-:W-:-:S07]  /*3820*/  LEA R136, R136, R135, 0x1 ;  /* 0x0000008788887211 */ /* 0x008fce00078e08ff */
        /* <DEDUP_REMOVED lines=69> */
[----:B-1----:R-:W-:Y:S01]  /*3c80*/  IMAD R63, R63, 0x2, R71 ;  /* 0x000000023f3f7824 */ /* 0x002fe200078e0247 */
[----:B------:R-:W-:-:S06]  /*3c90*/  LEA R216, P2, R234, R6, 0x1 ;  /* 0x00000006ead87211 */ /* 0x000fcc00078408ff */
[----:B------:R-:W1:Y:S01]  /*3ca0*/  LDC R62, c[0x0][0x268] ;  /* 0x00009a00ff3e7b82 */ /* 0x000e620000000800 */
[----:B---3--:R-:W-:Y:S02]  /*3cb0*/  LEA R64, R64, R63, 0x1 ;  /* 0x0000003f40407211 */ /* 0x008fe400078e08ff */
[----:B------:R-:W-:Y:S02]  /*3cc0*/  LEA R240, P1, R233, R6, 0x1 ;  /* 0x00000006e9f07211 */ /* 0x000fe400078208ff */
[----:B------:R-:W-:-:S03]  /*3cd0*/  LEA.HI.X.SX32 R217, R234, R2, 0x1, P2 ;  /* 0x00000002ead97211 */ /* 0x000fc600010f0eff */
[----:B------:R-:W3:Y:S01]  /*3ce0*/  LDC R229, c[0x0][0x268] ;  /* 0x00009a00ffe57b82 */ /* 0x000ee20000000800 */
[----:B----4-:R-:W-:Y:S01]  /*3cf0*/  IMAD R65, R241, 0x2, R64 ;  /* 0x00000002f1417824 */ /* 0x010fe200078e0240 */
[----:B------:R-:W-:Y:S01]  /*3d00*/  LEA.HI.X.SX32 R241, R233, R2, 0x1, P1 ;  /* 0x00000002e9f17211 */ /* 0x000fe200008f0eff */
[----:B------:R4:W-:Y:S01]  /*3d10*/  STL.64 [R1+0xb20], R216 ;  /* 0x000b20d801007387 */ /* 0x0009e20000100a00 */
[-C--:B------:R-:W-:Y:S02]  /*3d20*/  LEA R234, P1, R228, R6.reuse, 0x1 ;  /* 0x00000006e4ea7211 */ /* 0x080fe400078208ff */
[----:B0-----:R-:W-:Y:S01]  /*3d30*/  LEA R4, R4, R65, 0x1 ;  /* 0x0000004104047211 */ /* 0x001fe200078e08ff */
[----:B------:R2:W-:Y:S01]  /*3d40*/  STL.64 [R1+0xb28], R240 ;  /* 0x000b28f001007387 */ /* 0x0005e20000100a00 */
[----:B------:R-:W0:Y:S01]  /*3d50*/  LDC R42, c[0x0][0x268] ;  /* 0x00009a00ff2a7b82 */ /* 0x000e220000000800 */
[----:B----4-:R-:W-:Y:S02]  /*3d60*/  LEA R216, P0, R227, R6, 0x1 ;  /* 0x00000006e3d87211 */ /* 0x010fe400078008ff */
[----:B------:R-:W-:Y:S01]  /*3d70*/  IMAD R43, R235, 0x2, R4 ;  /* 0x00000002eb2b7824 */ /* 0x000fe200078e0204 */
[----:B------:R-:W-:-:S04]  /*3d80*/  LEA.HI.X.SX32 R235, R228, R2, 0x1, P1 ;  /* 0x00000002e4eb7211 */ /* 0x000fc800008f0eff */
[----:B------:R-:W4:Y:S01]  /*3d90*/  LDC R223, c[0x0][0x268] ;  /* 0x00009a00ffdf7b82 */ /* 0x000f220000000800 */
[----:B------:R-:W-:Y:S02]  /*3da0*/  LEA.HI.X.SX32 R217, R227, R2, 0x1, P0 ;  /* 0x00000002e3d97211 */ /* 0x000fe400000f0eff */
[----:B--2---:R-:W-:-:S04]  /*3db0*/  LEA R240, P2, R21, R6, 0x1 ;  /* 0x0000000615f07211 */ /* 0x004fc800078408ff */
[----:B------:R-:W-:Y:S01]  /*3dc0*/  LEA.HI.X.SX32 R241, R21, R2, 0x1, P2 ;  /* 0x0000000215f17211 */ /* 0x000fe200010f0eff */
[----:B------:R2:W-:Y:S01]  /*3dd0*/  STL.64 [R1+0xb18], R216 ;  /* 0x000b18d801007387 */ /* 0x0005e20000100a00 */
[----:B-1----:R-:W-:Y:S01]  /*3de0*/  LEA R62, R62, R43, 0x1 ;  /* 0x0000002b3e3e7211 */ /* 0x002fe200078e08ff */
[----:B------:R-:W1:Y:S01]  /*3df0*/  LDC R15, c[0x0][0x268] ;  /* 0x00009a00ff0f7b82 */ /* 0x000e620000000800 */
[----:B------:R-:W-:-:S03]  /*3e00*/  LEA R228, P0, R61, R6, 0x1 ;  /* 0x000000063de47211 */ /* 0x000fc600078008ff */
[----:B---3--:R-:W-:-:S04]  /*3e10*/  IMAD R21, R229, 0x2, R62 ;  /* 0x00000002e5157824 */ /* 0x008fc800078e023e */
[----:B------:R-:W3:Y:S01]  /*3e20*/  LDC R215, c[0x0][0x268] ;  /* 0x00009a00ffd77b82 */ /* 0x000ee20000000800 */
[----:B--2---:R2:W5:Y:S04]  /*3e30*/  LDL.LU.64 R216, [R1+0xb58] ;  /* 0x000b580001d87983 */ /* 0x0045680000300a00 */
[----:B------:R2:W-:Y:S03]  /*3e40*/  STL.64 [R1+0xb10], R234 ;  /* 0x000b10ea01007387 */ /* 0x0005e60000100a00 */
[----:B------:R-:W3:Y:S01]  /*3e50*/  LDC R60, c[0x0][0x268] ;  /* 0x00009a00ff3c7b82 */ /* 0x000ee20000000800 */
[----:B------:R0:W-:Y:S01]  /*3e60*/  STL.64 [R1+0xb08], R240 ;  /* 0x000b08f001007387 */ /* 0x0001e20000100a00 */
[----:B------:R-:W-:-:S06]  /*3e70*/  LEA.HI.X.SX32 R229, R61, R2, 0x1, P0 ;  /* 0x000000023de57211 */ /* 0x000fcc00000f0eff */
[----:B------:R-:W3:Y:S01]  /*3e80*/  LDC R209, c[0x0][0x268] ;  /* 0x00009a00ffd17b82 */ /* 0x000ee20000000800 */
[CC--:B--2---:R-:W-:Y:S02]  /*3e90*/  LEA R234, P2, R221.reuse, R6.reuse, 0x1 ;  /* 0x00000006ddea7211 */ /* 0x0c4fe400078408ff */
[----:B0-----:R-:W-:Y:S02]  /*3ea0*/  LEA R240, P1, R222, R6, 0x1 ;  /* 0x00000006def07211 */ /* 0x001fe400078208ff */
[----:B------:R-:W-:-:S03]  /*3eb0*/  LEA.HI.X.SX32 R235, R221, R2, 0x1, P2 ;  /* 0x00000002ddeb7211 */ /* 0x000fc600010f0eff */
[----:B------:R-:W0:Y:S01]  /*3ec0*/  LDC R41, c[0x0][0x268] ;  /* 0x00009a00ff297b82 */ /* 0x000e220000000800 */
[----:B------:R-:W-:Y:S01]  /*3ed0*/  LEA.HI.X.SX32 R241, R222, R2, 0x1, P1 ;  /* 0x00000002def17211 */ /* 0x000fe200008f0eff */
[----:B------:R2:W-:Y:S04]  /*3ee0*/  STL.64 [R1+0xb00], R228 ;  /* 0x000b00e401007387 */ /* 0x0005e80000100a00 */
[----:B------:R4:W-:Y:S02]  /*3ef0*/  STL.64 [R1+0xaf8], R240 ;  /* 0x000af8f001007387 */ /* 0x0009e40000100a00 */
[----:B------:R-:W0:Y:S02]  /*3f00*/  LDC R203, c[0x0][0x268] ;  /* 0x00009a00ffcb7b82 */ /* 0x000e240000000800 */
[----:B------:R1:W-:Y:S01]  /*3f10*/  STL.64 [R1+0xaf0], R234 ;  /* 0x000af0ea01007387 */ /* 0x0003e20000100a00 */
[----:B------:R-:W-:-:S02]  /*3f20*/  LEA R42, R42, R21, 0x1 ;  /* 0x000000152a2a7211 */ /* 0x000fc400078e08ff */
[----:B--2---:R-:W-:-:S03]  /*3f30*/  LEA R228, P2, R213, R6, 0x1 ;  /* 0x00000006d5e47211 */ /* 0x004fc600078408ff */
[----:B------:R-:W2:Y:S01]  /*3f40*/  LDC R28, c[0x0][0x268] ;  /* 0x00009a00ff1c7b82 */ /* 0x000ea20000000800 */
[CC--:B----4-:R-:W-:Y:S02]  /*3f50*/  LEA R240, P0, R29.reuse, R6.reuse, 0x1 ;  /* 0x000000061df07211 */ /* 0x0d0fe400078008ff */
[----:B-1----:R-:W-:Y:S02]  /*3f60*/  LEA R234, P1, R214, R6, 0x1 ;  /* 0x00000006d6ea7211 */ /* 0x002fe400078208ff */
[----:B------:R-:W-:-:S03]  /*3f70*/  LEA.HI.X.SX32 R241, R29, R2, 0x1, P0 ;  /* 0x000000021df17211 */ /* 0x000fc600000f0eff */
[----:B------:R-:W1:Y:S01]  /*3f80*/  LDC R197, c[0x0][0x268] ;  /* 0x00009a00ffc57b82 */ /* 0x000e620000000800 */
[-C--:B------:R-:W-:Y:S02]  /*3f90*/  LEA.HI.X.SX32 R235, R214, R2.reuse, 0x1, P1 ;  /* 0x00000002d6eb7211 */ /* 0x080fe400008f0eff */
[----:B------:R-:W-:Y:S01]  /*3fa0*/  LEA.HI.X.SX32 R229, R213, R2, 0x1, P2 ;  /* 0x00000002d5e57211 */ /* 0x000fe200010f0eff */
[----:B------:R-:W-:Y:S01]  /*3fb0*/  STL.64 [R1+0xae8], R240 ;  /* 0x000ae8f001007387 */ /* 0x000fe20000100a00 */
[----:B------:R-:W-:-:S03]  /*3fc0*/  IMAD R61, R223, 0x2, R42 ;  /* 0x00000002df3d7824 */ /* 0x000fc600078e022a */
[----:B------:R4:W-:Y:S01]  /*3fd0*/  STL.64 [R1+0xae0], R234 ;  /* 0x000ae0ea01007387 */ /* 0x0009e20000100a00 */
[----:B------:R-:W-:Y:S01]  /*3fe0*/  LEA R222, P2, R207, R6, 0x1 ;  /* 0x00000006cfde7211 */ /* 0x000fe200078408ff */
[----:B------:R-:W1:Y:S02]  /*3ff0*/  LDC R58, c[0x0][0x268] ;  /* 0x00009a00ff3a7b82 */ /* 0x000e640000000800 */
[----:B------:R3:W-:Y:S01]  /*4000*/  STL.64 [R1+0xad8], R228 ;  /* 0x000ad8e401007387 */ /* 0x0007e20000100a00 */
[----:B------:R-:W-:-:S05]  /*4010*/  LEA R15, R15, R61, 0x1 ;  /* 0x0000003d0f0f7211 */ /* 0x000fca00078e08ff */
[----:B------:R-:W1:Y:S01]  /*4020*/  LDC R191, c[0x0][0x268] ;  /* 0x00009a00ffbf7b82 */ /* 0x000e620000000800 */
[-C--:B----4-:R-:W-:Y:S02]  /*4030*/  LEA R234, P0, R208, R6.reuse, 0x1 ;  /* 0x00000006d0ea7211 */ /* 0x090fe400078008ff */
[----:B---3--:R-:W-:Y:S02]  /*4040*/  LEA R228, P1, R20, R6, 0x1 ;  /* 0x0000000614e47211 */ /* 0x008fe400078208ff */
[----:B------:R-:W-:-:S03]  /*4050*/  LEA.HI.X.SX32 R235, R208, R2, 0x1, P0 ;  /* 0x00000002d0eb7211 */ /* 0x000fc600000f0eff */
[----:B------:R-:W3:Y:S01]  /*4060*/  LDC R14, c[0x0][0x268] ;  /* 0x00009a00ff0e7b82 */ /* 0x000ee20000000800 */
[-C--:B------:R-:W-:Y:S02]  /*4070*/  LEA.HI.X.SX32 R229, R20, R2.reuse, 0x1, P1 ;  /* 0x0000000214e57211 */ /* 0x080fe400008f0eff */
[----:B------:R-:W-:Y:S01]  /*4080*/  LEA.HI.X.SX32 R223, R207, R2, 0x1, P2 ;  /* 0x00000002cfdf7211 */ /* 0x000fe200010f0eff */
[----:B------:R-:W-:Y:S01]  /*4090*/  IMAD R29, R215, 0x2, R15 ;  /* 0x00000002d71d7824 */ /* 0x000fe200078e020f */
[----:B------:R4:W-:Y:S03]  /*40a0*/  STL.64 [R1+0xad0], R234 ;  /* 0x000ad0ea01007387 */ /* 0x0009e60000100a00 */
[----:B------:R-:W3:Y:S01]  /*40b0*/  LDC R185, c[0x0][0x268] ;  /* 0x00009a00ffb97b82 */ /* 0x000ee20000000800 */
[----:B------:R0:W-:Y:S01]  /*40c0*/  STL.64 [R1+0xac8], R228 ;  /* 0x000ac8e401007387 */ /* 0x0001e20000100a00 */
[----:B------:R-:W-:-:S03]  /*40d0*/  LEA R60, R60, R29, 0x1 ;  /* 0x0000001d3c3c7211 */ /* 0x000fc600078e08ff */
[----:B------:R2:W-:Y:S03]  /*40e0*/  STL.64 [R1+0xac0], R222 ;  /* 0x000ac0de01007387 */ /* 0x0005e60000100a00 */
[----:B------:R-:W3:Y:S01]  /*40f0*/  LDC R5, c[0x0][0x268] ;  /* 0x00009a00ff057b82 */ /* 0x000ee20000000800 */
[CC--:B----4-:R-:W-:Y:S02]  /*4100*/  LEA R234, P0, R59.reuse, R6.reuse, 0x1 ;  /* 0x000000063bea7211 */ /* 0x0d0fe400078008ff */
[----:B0-----:R-:W-:Y:S02]  /*4110*/  LEA R228, P1, R202, R6, 0x1 ;  /* 0x00000006cae47211 */ /* 0x001fe400078208ff */
[----:B------:R-:W-:-:S03]  /*4120*/  LEA.HI.X.SX32 R235, R59, R2, 0x1, P0 ;  /* 0x000000023beb7211 */ /* 0x000fc600000f0eff */
[----:B------:R-:W0:Y:S01]  /*4130*/  LDC R179, c[0x0][0x268] ;  /* 0x00009a00ffb37b82 */ /* 0x000e220000000800 */
[C---:B--2---:R-:W-:Y:S02]  /*4140*/  LEA R222, P2, R201.reuse, R6, 0x1 ;  /* 0x00000006c9de7211 */ /* 0x044fe400078408ff */
[-C--:B------:R-:W-:Y:S02]  /*4150*/  LEA.HI.X.SX32 R229, R202, R2.reuse, 0x1, P1 ;  /* 0x00000002cae57211 */ /* 0x080fe400008f0eff */
[----:B------:R-:W-:Y:S01]  /*4160*/  LEA.HI.X.SX32 R223, R201, R2, 0x1, P2 ;  /* 0x00000002c9df7211 */ /* 0x000fe200010f0eff */
[----:B------:R-:W-:Y:S01]  /*4170*/  IMAD R20, R209, 0x2, R60 ;  /* 0x00000002d1147824 */ /* 0x000fe200078e023c */
[----:B------:R2:W-:Y:S01]  /*4180*/  STL.64 [R1+0xab8], R234 ;  /* 0x000ab8ea01007387 */ /* 0x0005e20000100a00 */
[----:B------:R-:W4:Y:S03]  /*4190*/  LDC R56, c[0x0][0x268] ;  /* 0x00009a00ff387b82 */ /* 0x000f260000000800 */
[----:B------:R1:W-:Y:S01]  /*41a0*/  STL.64 [R1+0xab0], R228 ;  /* 0x000ab0e401007387 */ /* 0x0003e20000100a00 */
[----:B------:R-:W-:-:S03]  /*41b0*/  LEA R41, R41, R20, 0x1 ;  /* 0x0000001429297211 */ /* 0x000fc600078e08ff */
[----:B------:R1:W-:Y:S01]  /*41c0*/  STL.64 [R1+0xaa8], R222 ;  /* 0x000aa8de01007387 */ /* 0x0003e20000100a00 */
[----:B------:R-:W4:Y:S01]  /*41d0*/  LDC R173, c[0x0][0x268] ;  /* 0x00009a00ffad7b82 */ /* 0x000f220000000800 */
[-C--:B--2---:R-:W-:Y:S02]  /*41e0*/  LEA R234, P0, R196, R6.reuse, 0x1 ;  /* 0x00000006c4ea7211 */ /* 0x084fe400078008ff */
[----:B-1----:R-:W-:-:S05]  /*41f0*/  LEA R228, P1, R40, R6, 0x1 ;  /* 0x0000000628e47211 */ /* 0x002fca00078208ff */
[----:B------:R-:W1:Y:S01]  /*4200*/  LDC R38, c[0x0][0x268] ;  /* 0x00009a00ff267b82 */ /* 0x000e620000000800 */
[----:B------:R-:W-:Y:S02]  /*4210*/  LEA.HI.X.SX32 R235, R196, R2, 0x1, P0 ;  /* 0x00000002c4eb7211 */ /* 0x000fe400000f0eff */
[C---:B------:R-:W-:Y:S02]  /*4220*/  LEA R222, P2, R195.reuse, R6, 0x1 ;  /* 0x00000006c3de7211 */ /* 0x040fe400078408ff */
[-C--:B------:R-:W-:Y:S02]  /*4230*/  LEA.HI.X.SX32 R229, R40, R2.reuse, 0x1, P1 ;  /* 0x0000000228e57211 */ /* 0x080fe400008f0eff */
[----:B------:R-:W-:Y:S01]  /*4240*/  LEA.HI.X.SX32 R223, R195, R2, 0x1, P2 ;  /* 0x00000002c3df7211 */ /* 0x000fe200010f0eff */
[----:B------:R-:W-:Y:S01]  /*4250*/  IMAD R59, R203, 0x2, R41 ;  /* 0x00000002cb3b7824 */ /* 0x000fe200078e0229 */
[----:B------:R2:W-:Y:S01]  /*4260*/  STL.64 [R1+0xaa0], R234 ;  /* 0x000aa0ea01007387 */ /* 0x0005e20000100a00 */
[----:B------:R-:W1:Y:S03]  /*4270*/  LDC R167, c[0x0][0x268] ;  /* 0x00009a00ffa77b82 */ /* 0x000e660000000800 */
[----:B------:R3:W-:Y:S01]  /*4280*/  STL.64 [R1+0xa98], R228 ;  /* 0x000a98e401007387 */ /* 0x0007e20000100a00 */
[----:B------:R-:W-:-:S03]  /*4290*/  LEA R28, R28, R59, 0x1 ;  /* 0x0000003b1c1c7211 */ /* 0x000fc600078e08ff */
[----:B------:R0:W-:Y:S01]  /*42a0*/  STL.64 [R1+0xa90], R222 ;  /* 0x000a90de01007387 */ /* 0x0001e20000100a00 */
[----:B------:R-:W1:Y:S01]  /*42b0*/  LDC R19, c[0x0][0x268] ;  /* 0x00009a00ff137b82 */ /* 0x000e620000000800 */
[-C--:B--2---:R-:W-:Y:S02]  /*42c0*/  LEA R234, P0, R190, R6.reuse, 0x1 ;  /* 0x00000006beea7211 */ /* 0x084fe400078008ff */
[----:B---3--:R-:W-:-:S05]  /*42d0*/  LEA R228, P1, R11, R6, 0x1 ;  /* 0x000000060be47211 */ /* 0x008fca00078208ff */
[----:B------:R-:W2:Y:S01]  /*42e0*/  LDC R160, c[0x0][0x268] ;  /* 0x00009a00ffa07b82 */ /* 0x000ea20000000800 */
[----:B------:R-:W-:Y:S02]  /*42f0*/  LEA.HI.X.SX32 R235, R190, R2, 0x1, P0 ;  /* 0x00000002beeb7211 */ /* 0x000fe400000f0eff */
[----:B0-----:R-:W-:Y:S02]  /*4300*/  LEA R222, P2, R189, R6, 0x1 ;  /* 0x00000006bdde7211 */ /* 0x001fe400078408ff */
[-C--:B------:R-:W-:Y:S02]  /*4310*/  LEA.HI.X.SX32 R229, R11, R2.reuse, 0x1, P1 ;  /* 0x000000020be57211 */ /* 0x080fe400008f0eff */
[----:B------:R-:W-:Y:S01]  /*4320*/  LEA.HI.X.SX32 R223, R189, R2, 0x1, P2 ;  /* 0x00000002bddf7211 */ /* 0x000fe200010f0eff */
[----:B------:R-:W-:Y:S01]  /*4330*/  IMAD R40, R197, 0x2, R28 ;  /* 0x00000002c5287824 */ /* 0x000fe200078e021c */
[----:B------:R0:W-:Y:S01]  /*4340*/  STL.64 [R1+0xa88], R234 ;  /* 0x000a88ea01007387 */ /* 0x0001e20000100a00 */
[----:B------:R-:W3:Y:S03]  /*4350*/  LDC R54, c[0x0][0x268] ;  /* 0x00009a00ff367b82 */ /* 0x000ee60000000800 */
[----:B------:R4:W-:Y:S01]  /*4360*/  STL.64 [R1+0xa80], R228 ;  /* 0x000a80e401007387 */ /* 0x0009e20000100a00 */
[----:B------:R-:W-:-:S03]  /*4370*/  LEA R58, R58, R40, 0x1 ;  /* 0x000000283a3a7211 */ /* 0x000fc600078e08ff */
[----:B------:R1:W-:Y:S01]  /*4380*/  STL.64 [R1+0xa78], R222 ;  /* 0x000a78de01007387 */ /* 0x0003e20000100a00 */
[----:B------:R-:W3:Y:S01]  /*4390*/  LDC R10, c[0x0][0x268] ;  /* 0x00009a00ff0a7b82 */ /* 0x000ee20000000800 */
[-C--:B0-----:R-:W-:Y:S02]  /*43a0*/  LEA R234, P0, R57, R6.reuse, 0x1 ;  /* 0x0000000639ea7211 */ /* 0x081fe400078008ff */
[----:B----4-:R-:W-:-:S05]  /*43b0*/  LEA R228, P1, R183, R6, 0x1 ;  /* 0x00000006b7e47211 */ /* 0x010fca00078208ff */
[----:B------:R-:W0:Y:S01]  /*43c0*/  LDC R37, c[0x0][0x268] ;  /* 0x00009a00ff257b82 */ /* 0x000e220000000800 */
[----:B------:R-:W-:Y:S02]  /*43d0*/  LEA.HI.X.SX32 R235, R57, R2, 0x1, P0 ;  /* 0x0000000239eb7211 */ /* 0x000fe400000f0eff */
[C---:B-1----:R-:W-:Y:S02]  /*43e0*/  LEA R222, P2, R184.reuse, R6, 0x1 ;  /* 0x00000006b8de7211 */ /* 0x042fe400078408ff */
        /* <DEDUP_REMOVED lines=9> */
[-C--:B-1----:R-:W-:Y:S02]  /*4480*/  LEA R234, P0, R39, R6.reuse, 0x1 ;  /* 0x0000000627ea7211 */ /* 0x082fe400078008ff */
[----:B--2---:R-:W-:-:S05]  /*4490*/  LEA R228, P1, R178, R6, 0x1 ;  /* 0x00000006b2e47211 */ /* 0x004fca00078208ff */
[----:B------:R-:W1:Y:S01]  /*44a0*/  LDC R36, c[0x0][0x268] ;  /* 0x00009a00ff247b82 */ /* 0x000e620000000800 */
[----:B------:R-:W-:Y:S02]  /*44b0*/  LEA.HI.X.SX32 R235, R39, R2, 0x1, P0 ;  /* 0x0000000227eb7211 */ /* 0x000fe400000f0eff */
[C---:B---3--:R-:W-:Y:S02]  /*44c0*/  LEA R222, P2, R177.reuse, R6, 0x1 ;  /* 0x00000006b1de7211 */ /* 0x048fe400078408ff */
        /* <DEDUP_REMOVED lines=9> */
[-C--:B--2---:R-:W-:Y:S02]  /*4560*/  LEA R234, P0, R172, R6.reuse, 0x1 ;  /* 0x00000006acea7211 */ /* 0x084fe400078008ff */
[----:B0-----:R-:W-:-:S05]  /*4570*/  LEA R228, P1, R27, R6, 0x1 ;  /* 0x000000061be47211 */ /* 0x001fca00078208ff */
[----:B------:R-:W0:Y:S01]  /*4580*/  LDC R25, c[0x0][0x268] ;  /* 0x00009a00ff197b82 */ /* 0x000e220000000800 */
[----:B------:R-:W-:Y:S02]  /*4590*/  LEA.HI.X.SX32 R235, R172, R2, 0x1, P0 ;  /* 0x00000002aceb7211 */ /* 0x000fe400000f0eff */
[----:B----4-:R-:W-:Y:S02]  /*45a0*/  LEA R222, P2, R171, R6, 0x1 ;  /* 0x00000006abde7211 */ /* 0x010fe400078408ff */
        /* <DEDUP_REMOVED lines=55> */
[C---:B----4-:R-:W-:Y:S02]  /*4920*/  LEA R222, P2, R149.reuse, R6, 0x1 ;  /* 0x0000000695de7211 */ /* 0x050fe400078408ff */
        /* <DEDUP_REMOVED lines=265> */
[----:B---3--:R-:W-:Y:S02]  /*59c0*/  LEA R222, P2, R58, R6, 0x1 ;  /* 0x000000063ade7211 */ /* 0x008fe400078408ff */
        /* <DEDUP_REMOVED lines=255> */
[----:B------:R2:W-:Y:S04]  /*69c0*/  STL.64 [R1+0x668], R234 ;  /* 0x000668ea01007387 */ /* 0x0005e80000100a00 */
[----:B------:R3:W-:Y:S01]  /*69d0*/  STL.64 [R1+0x660], R228 ;  /* 0x000660e401007387 */ /* 0x0007e20000100a00 */
[----:B------:R-:W-:-:S03]  /*69e0*/  LEA R15, R151, R29, 0x1 ;  /* 0x0000001d970f7211 */ /* 0x000fc600078e08ff */
[----:B------:R0:W-:Y:S01]  /*69f0*/  STL.64 [R1+0x658], R222 ;  /* 0x000658de01007387 */ /* 0x0001e20000100a00 */
[CC--:B--2---:R-:W-:Y:S02]  /*6a00*/  LEA R234, P0, R11.reuse, R6.reuse, 0x1 ;  /* 0x000000060bea7211 */ /* 0x0c4fe400078008ff */
[C---:B---3--:R-:W-:Y:S02]  /*6a10*/  LEA R228, P1, R14.reuse, R6, 0x1 ;  /* 0x000000060ee47211 */ /* 0x048fe400078208ff */
[----:B------:R-:W-:Y:S02]  /*6a20*/  LEA.HI.X.SX32 R235, R11, R2, 0x1, P0 ;  /* 0x000000020beb7211 */ /* 0x000fe400000f0eff */
[C---:B0-----:R-:W-:Y:S02]  /*6a30*/  LEA R222, P2, R39.reuse, R6, 0x1 ;  /* 0x0000000627de7211 */ /* 0x041fe400078408ff */
[-C--:B------:R-:W-:Y:S02]  /*6a40*/  LEA.HI.X.SX32 R229, R14, R2.reuse, 0x1, P1 ;  /* 0x000000020ee57211 */ /* 0x080fe400008f0eff */
[----:B------:R-:W-:Y:S01]  /*6a50*/  LEA.HI.X.SX32 R223, R39, R2, 0x1, P2 ;  /* 0x0000000227df7211 */ /* 0x000fe200010f0eff */
[----:B------:R-:W-:Y:S01]  /*6a60*/  IMAD R20, R152, 0x2, R15 ;  /* 0x0000000298147824 */ /* 0x000fe200078e020f */
[----:B------:R0:W-:Y:S04]  /*6a70*/  STL.64 [R1+0x650], R234 ;  /* 0x000650ea01007387 */ /* 0x0001e80000100a00 */
[----:B------:R2:W-:Y:S01]  /*6a80*/  STL.64 [R1+0x648], R228 ;  /* 0x000648e401007387 */ /* 0x0005e20000100a00 */
[----:B------:R-:W-:-:S03]  /*6a90*/  LEA R28, R156, R20, 0x1 ;  /* 0x000000149c1c7211 */ /* 0x000fc600078e08ff */
[----:B------:R3:W-:Y:S01]  /*6aa0*/  STL.64 [R1+0x640], R222 ;  /* 0x000640de01007387 */ /* 0x0007e20000100a00 */
[-C--:B0-----:R-:W-:Y:S02]  /*6ab0*/  LEA R234, P0, R5, R6.reuse, 0x1 ;  /* 0x0000000605ea7211 */ /* 0x081fe400078008ff */
[----:B--2---:R-:W-:Y:S02]  /*6ac0*/  LEA R228, P1, R27, R6, 0x1 ;  /* 0x000000061be47211 */ /* 0x004fe400078208ff */
[----:B------:R-:W-:Y:S02]  /*6ad0*/  LEA.HI.X.SX32 R235, R5, R2, 0x1, P0 ;  /* 0x0000000205eb7211 */ /* 0x000fe400000f0eff */
[C---:B---3--:R-:W-:Y:S02]  /*6ae0*/  LEA R222, P2, R38.reuse, R6, 0x1 ;  /* 0x0000000626de7211 */ /* 0x048fe400078408ff */
[-C--:B------:R-:W-:Y:S02]  /*6af0*/  LEA.HI.X.SX32 R229, R27, R2.reuse, 0x1, P1 ;  /* 0x000000021be57211 */ /* 0x080fe400008f0eff */
[----:B------:R-:W-:Y:S01]  /*6b00*/  LEA.HI.X.SX32 R223, R38, R2, 0x1, P2 ;  /* 0x0000000226df7211 */ /* 0x000fe200010f0eff */
[----:B------:R-:W-:Y:S01]  /*6b10*/  IMAD R11, R157, 0x2, R28 ;  /* 0x000000029d0b7824 */ /* 0x000fe200078e021c */
[----:B------:R0:W-:Y:S04]  /*6b20*/  STL.64 [R1+0x638], R234 ;  /* 0x000638ea01007387 */ /* 0x0001e80000100a00 */
[----:B------:R2:W-:Y:S01]  /*6b30*/  STL.64 [R1+0x630], R228 ;  /* 0x000630e401007387 */ /* 0x0005e20000100a00 */
[----:B------:R-:W-:-:S03]  /*6b40*/  LEA R14, R158, R11, 0x1 ;  /* 0x0000000b9e0e7211 */ /* 0x000fc600078e08ff */
[----:B------:R3:W-:Y:S01]  /*6b50*/  STL.64 [R1+0x628], R222 ;  /* 0x000628de01007387 */ /* 0x0007e20000100a00 */
[CC--:B0-----:R-:W-:Y:S02]  /*6b60*/  LEA R234, P0, R19.reuse, R6.reuse, 0x1 ;  /* 0x0000000613ea7211 */ /* 0x0c1fe400078008ff */
[C---:B--2---:R-:W-:Y:S02]  /*6b70*/  LEA R228, P1, R26.reuse, R6, 0x1 ;  /* 0x000000061ae47211 */ /* 0x044fe400078208ff */
        /* <DEDUP_REMOVED lines=136> */
[----:B------:R0:W-:Y:S01]  /*7400*/  STL.64 [R1+0x500], R234 ;  /* 0x000500ea01007387 */ /* 0x0001e20000100a00 */
[----:B------:R-:W-:-:S03]  /*7410*/  LEA R19, R210, R14, 0x1 ;  /* 0x0000000ed2137211 */ /* 0x000fc600078e08ff */
[----:B------:R2:W-:Y:S02]  /*7420*/  STL.64 [R1+0x4f8], R228 ;  /* 0x0004f8e401007387 */ /* 0x0005e40000100a00 */
[----:B------:R-:W-:Y:S02]  /*7430*/  IMAD R5, R211, 0x2, R19 ;  /* 0x00000002d3057824 */ /* 0x000fe400078e0213 */
[----:B------:R3:W-:Y:S01]  /*7440*/  STL.64 [R1+0x4f0], R222 ;  /* 0x0004f0de01007387 */ /* 0x0007e20000100a00 */
[-C--:B0-----:R-:W-:Y:S02]  /*7450*/  LEA R234, P0, R7, R6.reuse, 0x1 ;  /* 0x0000000607ea7211 */ /* 0x081fe400078008ff */
[----:B--2---:R-:W-:Y:S02]  /*7460*/  LEA R228, P1, R13, R6, 0x1 ;  /* 0x000000060de47211 */ /* 0x004fe400078208ff */
[----:B------:R-:W-:Y:S02]  /*7470*/  LEA.HI.X.SX32 R235, R7, R2, 0x1, P0 ;  /* 0x0000000207eb7211 */ /* 0x000fe400000f0eff */
[----:B---3--:R-:W-:-:S02]  /*7480*/  LEA R222, P2, R24, R6, 0x1 ;  /* 0x0000000618de7211 */ /* 0x008fc400078408ff */
[-C--:B------:R-:W-:Y:S02]  /*7490*/  LEA.HI.X.SX32 R229, R13, R2.reuse, 0x1, P1 ;  /* 0x000000020de57211 */ /* 0x080fe400008f0eff */
[----:B------:R-:W-:Y:S01]  /*74a0*/  LEA.HI.X.SX32 R223, R24, R2, 0x1, P2 ;  /* 0x0000000218df7211 */ /* 0x000fe200010f0eff */
[----:B------:R0:W-:Y:S01]  /*74b0*/  STL.64 [R1+0x4e8], R234 ;  /* 0x0004e8ea01007387 */ /* 0x0001e20000100a00 */
[----:B------:R-:W-:-:S03]  /*74c0*/  LEA R10, R212, R5, 0x1 ;  /* 0x00000005d40a7211 */ /* 0x000fc600078e08ff */
[----:B------:R-:W-:Y:S01]  /*74d0*/  STL.64 [R1+0x4e0], R228 ;  /* 0x0004e0e401007387 */ /* 0x000fe20000100a00 */
[----:B------:R-:W-:-:S03]  /*74e0*/  LEA R18, R218, R10, 0x1 ;  /* 0x0000000ada127211 */ /* 0x000fc600078e08ff */
[----:B------:R2:W-:Y:S01]  /*74f0*/  STL.64 [R1+0x4d8], R222 ;  /* 0x0004d8de01007387 */ /* 0x0005e20000100a00 */
[----:B0-----:R-:W-:Y:S01]  /*7500*/  LEA R234, P0, R8, R6, 0x1 ;  /* 0x0000000608ea7211 */ /* 0x001fe200078008ff */
[----:B------:R-:W-:-:S03]  /*7510*/  IMAD R7, R219, 0x2, R18 ;  /* 0x00000002db077824 */ /* 0x000fc600078e0212 */
[----:B------:R-:W-:Y:S02]  /*7520*/  LEA.HI.X.SX32 R235, R8, R2, 0x1, P0 ;  /* 0x0000000208eb7211 */ /* 0x000fe400000f0eff */
[-C--:B--2---:R-:W-:Y:S02]  /*7530*/  LEA R222, P2, R23, R6.reuse, 0x1 ;  /* 0x0000000617de7211 */ /* 0x084fe400078408ff */
[----:B------:R-:W-:Y:S02]  /*7540*/  LEA R228, P1, R17, R6, 0x1 ;  /* 0x0000000611e47211 */ /* 0x000fe400078208ff */
[-C--:B------:R-:W-:Y:S01]  /*7550*/  LEA.HI.X.SX32 R223, R23, R2.reuse, 0x1, P2 ;  /* 0x0000000217df7211 */ /* 0x080fe200010f0eff */
[----:B------:R-:W-:Y:S01]  /*7560*/  STL.64 [R1+0x4d0], R234 ;  /* 0x0004d0ea01007387 */ /* 0x000fe20000100a00 */
[----:B------:R-:W-:Y:S02]  /*7570*/  LEA R13, R220, R7, 0x1 ;  /* 0x00000007dc0d7211 */ /* 0x000fe400078e08ff */
[----:B------:R-:W-:Y:S01]  /*7580*/  LEA.HI.X.SX32 R229, R17, R2, 0x1, P1 ;  /* 0x0000000211e57211 */ /* 0x000fe200008f0eff */
[----:B------:R0:W-:Y:S01]  /*7590*/  STL.64 [R1+0x4c0], R222 ;  /* 0x0004c0de01007387 */ /* 0x0001e20000100a00 */
[----:B------:R-:W-:-:S02]  /*75a0*/  LEA R220, P1, R16, R6, 0x1 ;  /* 0x0000000610dc7211 */ /* 0x000fc400078208ff */
[----:B------:R-:W-:Y:S02]  /*75b0*/  LEA R218, P2, R22, R6, 0x1 ;  /* 0x0000000616da7211 */ /* 0x000fe400078408ff */
[----:B------:R-:W-:Y:S02]  /*75c0*/  LEA.HI.X.SX32 R221, R16, R2, 0x1, P1 ;  /* 0x0000000210dd7211 */ /* 0x000fe400008f0eff */
[----:B0-----:R-:W-:Y:S02]  /*75d0*/  LEA R222, P0, R12, R6, 0x1 ;  /* 0x000000060cde7211 */ /* 0x001fe400078008ff */
[----:B------:R-:W-:Y:S02]  /*75e0*/  LEA R17, R224, R13, 0x1 ;  /* 0x0000000de0117211 */ /* 0x000fe400078e08ff */
[-C--:B------:R-:W-:Y:S02]  /*75f0*/  LEA.HI.X.SX32 R223, R12, R2.reuse, 0x1, P0 ;  /* 0x000000020cdf7211 */ /* 0x080fe400000f0eff */
[----:B------:R-:W-:Y:S01]  /*7600*/  LEA.HI.X.SX32 R219, R22, R2, 0x1, P2 ;  /* 0x0000000216db7211 */ /* 0x000fe200010f0eff */
[----:B------:R-:W-:Y:S01]  /*7610*/  STL.64 [R1+0x4c8], R228 ;  /* 0x0004c8e401007387 */ /* 0x000fe20000100a00 */
[----:B------:R-:W-:-:S03]  /*7620*/  IMAD R8, R225, 0x2, R17 ;  /* 0x00000002e1087824 */ /* 0x000fc600078e0211 */
[----:B------:R0:W-:Y:S04]  /*7630*/  STL.64 [R1+0x4b8], R222 ;  /* 0x0004b8de01007387 */ /* 0x0001e80000100a00 */
[----:B------:R2:W-:Y:S04]  /*7640*/  STL.64 [R1+0x4b0], R220 ;  /* 0x0004b0dc01007387 */ /* 0x0005e80000100a00 */
[----:B------:R3:W-:Y:S01]  /*7650*/  STL.64 [R1+0x4a8], R218 ;  /* 0x0004a8da01007387 */ /* 0x0007e20000100a00 */
[-C--:B0-----:R-:W-:Y:S02]  /*7660*/  LEA R222, P0, R3, R6.reuse, 0x1 ;  /* 0x0000000603de7211 */ /* 0x081fe400078008ff */
[----:B--2---:R-:W-:-:S02]  /*7670*/  LEA R220, P1, R9, R6, 0x1 ;  /* 0x0000000609dc7211 */ /* 0x004fc400078208ff */
[----:B------:R-:W-:Y:S02]  /*7680*/  LEA.HI.X.SX32 R223, R3, R2, 0x1, P0 ;  /* 0x0000000203df7211 */ /* 0x000fe400000f0eff */
[----:B---3--:R-:W-:Y:S02]  /*7690*/  LEA R218, P2, R21, R6, 0x1 ;  /* 0x0000000615da7211 */ /* 0x008fe400078408ff */
[----:B------:R-:W-:Y:S02]  /*76a0*/  LEA.HI.X.SX32 R221, R9, R2, 0x1, P1 ;  /* 0x0000000209dd7211 */ /* 0x000fe400008f0eff */
[----:B------:R-:W-:Y:S02]  /*76b0*/  LEA R12, R226, R8, 0x1 ;  /* 0x00000008e20c7211 */ /* 0x000fe400078e08ff */
[----:B------:R-:W-:Y:S01]  /*76c0*/  LEA.HI.X.SX32 R219, R21, R2, 0x1, P2 ;  /* 0x0000000215db7211 */ /* 0x000fe200010f0eff */
[----:B------:R-:W-:Y:S01]  /*76d0*/  STL.64 [R1+0x4a0], R222 ;  /* 0x0004a0de01007387 */ /* 0x000fe20000100a00 */
[----:B------:R-:W-:-:S03]  /*76e0*/  LEA R16, R230, R12, 0x1 ;  /* 0x0000000ce6107211 */ /* 0x000fc600078e08ff */
[----:B------:R0:W-:Y:S01]  /*76f0*/  STL.64 [R1+0x498], R220 ;  /* 0x000498dc01007387 */ /* 0x0001e20000100a00 */
[----:B------:R-:W-:-:S03]  /*7700*/  LEA R22, P2, R20, R6, 0x1 ;  /* 0x0000000614167211 */ /* 0x000fc600078408ff */
[----:B------:R2:W-:Y:S01]  /*7710*/  STL.64 [R1+0x490], R218 ;  /* 0x000490da01007387 */ /* 0x0005e20000100a00 */
[----:B------:R-:W-:Y:S01]  /*7720*/  IMAD R3, R231, 0x2, R16 ;  /* 0x00000002e7037824 */ /* 0x000fe200078e0210 */
[----:B------:R-:W-:Y:S02]  /*7730*/  LEA.HI.X.SX32 R23, R20, R2, 0x1, P2 ;  /* 0x0000000214177211 */ /* 0x000fe400010f0eff */
[CC--:B0-----:R-:W-:Y:S02]  /*7740*/  LEA R220, P0, R4.reuse, R6.reuse, 0x1 ;  /* 0x0000000604dc7211 */ /* 0x0c1fe400078008ff */
[C---:B--2---:R-:W-:Y:S02]  /*7750*/  LEA R218, P1, R15.reuse, R6, 0x1 ;  /* 0x000000060fda7211 */ /* 0x044fe400078208ff */
[-C--:B------:R-:W-:Y:S02]  /*7760*/  LEA.HI.X.SX32 R221, R4, R2.reuse, 0x1, P0 ;  /* 0x0000000204dd7211 */ /* 0x080fe400000f0eff */
[----:B------:R-:W-:-:S02]  /*7770*/  LEA.HI.X.SX32 R219, R15, R2, 0x1, P1 ;  /* 0x000000020fdb7211 */ /* 0x000fc400008f0eff */
[----:B------:R-:W-:Y:S01]  /*7780*/  LEA R9, R232, R3, 0x1 ;  /* 0x00000003e8097211 */ /* 0x000fe200078e08ff */
        /* <DEDUP_REMOVED lines=11> */
[----:B------:R-:W-:Y:S01]  /*7840*/  STL.64 [R1+0x470], R220 ;  /* 0x000470dc01007387 */ /* 0x000fe20000100a00 */
[----:B------:R-:W-:-:S03]  /*7850*/  LEA R20, P2, R18, R6, 0x1 ;  /* 0x0000000612147211 */ /* 0x000fc600078408ff */
[----:B------:R0:W-:Y:S01]  /*7860*/  STL.64 [R1+0x468], R218 ;  /* 0x000468da01007387 */ /* 0x0001e20000100a00 */
[----:B------:R-:W-:-:S03]  /*7870*/  LEA R11, R238, R4, 0x1 ;  /* 0x00000004ee0b7211 */ /* 0x000fc600078e08ff */
[----:B------:R2:W-:Y:S01]  /*7880*/  STL.64 [R1+0x460], R22 ;  /* 0x0004601601007387 */ /* 0x0005e20000100a00 */
[----:B------:R-:W-:Y:S02]  /*7890*/  LEA R14, R242, R11, 0x1 ;  /* 0x0000000bf20e7211 */ /* 0x000fe400078e08ff */
[CC--:B0-----:R-:W-:Y:S02]  /*78a0*/  LEA R218, P0, R5.reuse, R6.reuse, 0x1 ;  /* 0x0000000605da7211 */ /* 0x0c1fe400078008ff */
[C---:B--2---:R-:W-:Y:S02]  /*78b0*/  LEA R22, P1, R10.reuse, R6, 0x1 ;  /* 0x000000060a167211 */ /* 0x044fe400078208ff */
[-C--:B------:R-:W-:Y:S02]  /*78c0*/  LEA.HI.X.SX32 R219, R5, R2.reuse, 0x1, P0 ;  /* 0x0000000205db7211 */ /* 0x080fe400000f0eff */
[-C--:B------:R-:W-:Y:S02]  /*78d0*/  LEA.HI.X.SX32 R23, R10, R2.reuse, 0x1, P1 ;  /* 0x000000020a177211 */ /* 0x080fe400008f0eff */
[----:B------:R-:W-:Y:S01]  /*78e0*/  LEA.HI.X.SX32 R21, R18, R2, 0x1, P2 ;  /* 0x0000000212157211 */ /* 0x000fe200010f0eff */
[----:B------:R0:W-:Y:S01]  /*78f0*/  STL.64 [R1+0x458], R218 ;  /* 0x000458da01007387 */ /* 0x0001e20000100a00 */
[----:B------:R-:W-:-:S03]  /*7900*/  IMAD R5, R243, 0x2, R14 ;  /* 0x00000002f3057824 */ /* 0x000fc600078e020e */
[----:B------:R2:W-:Y:S04]  /*7910*/  STL.64 [R1+0x450], R22 ;  /* 0x0004501601007387 */ /* 0x0005e80000100a00 */
[----:B------:R3:W-:Y:S01]  /*7920*/  STL.64 [R1+0x448], R20 ;  /* 0x0004481401007387 */ /* 0x0007e20000100a00 */
[-C--:B0-----:R-:W-:Y:S02]  /*7930*/  LEA R218, P0, R7, R6.reuse, 0x1 ;  /* 0x0000000607da7211 */ /* 0x081fe400078008ff */
[----:B--2---:R-:W-:Y:S02]  /*7940*/  LEA R22, P1, R13, R6, 0x1 ;  /* 0x000000060d167211 */ /* 0x004fe400078208ff */
[----:B------:R-:W-:Y:S02]  /*7950*/  LEA.HI.X.SX32 R219, R7, R2, 0x1, P0 ;  /* 0x0000000207db7211 */ /* 0x000fe400000f0eff */
[----:B---3--:R-:W-:-:S02]  /*7960*/  LEA R20, P2, R17, R6, 0x1 ;  /* 0x0000000611147211 */ /* 0x008fc400078408ff */
[-C--:B------:R-:W-:Y:S02]  /*7970*/  LEA.HI.X.SX32 R23, R13, R2.reuse, 0x1, P1 ;  /* 0x000000020d177211 */ /* 0x080fe400008f0eff */
        /* <DEDUP_REMOVED lines=9> */
[-C--:B0-----:R-:W-:Y:S02]  /*7a10*/  LEA R22, P0, R8, R6.reuse, 0x1 ;  /* 0x0000000608167211 */ /* 0x081fe400078008ff */
[----:B--2---:R-:W-:Y:S02]  /*7a20*/  LEA R20, P1, R12, R6, 0x1 ;  /* 0x000000060c147211 */ /* 0x004fe400078208ff */
[-C--:B------:R-:W-:Y:S02]  /*7a30*/  LEA.HI.X.SX32 R23, R8, R2.reuse, 0x1, P0 ;  /* 0x0000000208177211 */ /* 0x080fe400000f0eff */
[----:B------:R-:W-:-:S02]  /*7a40*/  LEA.HI.X.SX32 R21, R12, R2, 0x1, P1 ;  /* 0x000000020c157211 */ /* 0x000fc400008f0eff */
[----:B------:R-:W-:Y:S01]  /*7a50*/  LEA R8, R247, R7, 0x1 ;  /* 0x00000007f7087211 */ /* 0x000fe200078e08ff */
        /* <DEDUP_REMOVED lines=11> */
[----:B------:R-:W-:Y:S04]  /*7b10*/  STL.64 [R1+0x410], R22 ;  /* 0x0004101601007387 */ /* 0x000fe80000100a00 */
[----:B------:R-:W-:Y:S01]  /*7b20*/  STL.64 [R1+0x408], R20 ;  /* 0x0004081401007387 */ /* 0x000fe20000100a00 */
[----:B------:R-:W-:-:S03]  /*7b30*/  LEA R9, R250, R3, 0x1 ;  /* 0x00000003fa097211 */ /* 0x000fc600078e08ff */
[----:B------:R0:W-:Y:S02]  /*7b40*/  STL.64 [R1+0x400], R18 ;  /* 0x0004001201007387 */ /* 0x0001e40000100a00 */
[CC--:B0-----:R-:W-:Y:S02]  /*7b50*/  LEA R18, P1, R11.reuse, R6.reuse, 0x1 ;  /* 0x000000060b127211 */ /* 0x0c1fe400078208ff */
[C---:B------:R-:W-:Y:S02]  /*7b60*/  LEA R20, P0, R4.reuse, R6, 0x1 ;  /* 0x0000000604147211 */ /* 0x040fe400078008ff */
[-C--:B------:R-:W-:Y:S02]  /*7b70*/  LEA.HI.X.SX32 R19, R11, R2.reuse, 0x1, P1 ;  /* 0x000000020b137211 */ /* 0x080fe400008f0eff */
[----:B----4-:R-:W-:Y:S02]  /*7b80*/  LEA R11, R251, R9, 0x1 ;  /* 0x00000009fb0b7211 */ /* 0x010fe400078e08ff */
[----:B------:R-:W-:-:S03]  /*7b90*/  LEA.HI.X.SX32 R21, R4, R2, 0x1, P0 ;  /* 0x0000000204157211 */ /* 0x000fc600000f0eff */
[----:B------:R-:W-:Y:S02]  /*7ba0*/  IMAD R4, R239, 0x2, R11 ;  /* 0x00000002ef047824 */ /* 0x000fe400078e020b */
[----:B------:R-:W0:Y:S01]  /*7bb0*/  LDC R239, c[0x0][0x268] ;  /* 0x00009a00ffef7b82 */ /* 0x000e220000000800 */
[----:B------:R2:W-:Y:S04]  /*7bc0*/  STL.64 [R1+0x3f8], R20 ;  /* 0x0003f81401007387 */ /* 0x0005e80000100a00 */
[----:B------:R3:W-:Y:S01]  /*7bd0*/  STL.64 [R1+0x3f0], R18 ;  /* 0x0003f01201007387 */ /* 0x0007e20000100a00 */
[-C--:B--2---:R-:W-:Y:S02]  /*7be0*/  LEA R20, P0, R5, R6.reuse, 0x1 ;  /* 0x0000000605147211 */ /* 0x084fe400078008ff */
[----:B---3--:R-:W-:-:S02]  /*7bf0*/  LEA R18, P1, R10, R6, 0x1 ;  /* 0x000000060a127211 */ /* 0x008fc400078208ff */
[----:B------:R-:W-:Y:S02]  /*7c00*/  LEA.HI.X.SX32 R21, R5, R2, 0x1, P0 ;  /* 0x0000000205157211 */ /* 0x000fe400000f0eff */
[----:B-1----:R-:W-:Y:S02]  /*7c10*/  LEA R5, R252, R4, 0x1 ;  /* 0x00000004fc057211 */ /* 0x002fe400078e08ff */
[----:B------:R-:W-:Y:S02]  /*7c20*/  LEA.HI.X.SX32 R19, R10, R2, 0x1, P1 ;  /* 0x000000020a137211 */ /* 0x000fe400008f0eff */
[----:B0-----:R-:W-:Y:S02]  /*7c30*/  LEA R10, R239, R5, 0x1 ;  /* 0x00000005ef0a7211 */ /* 0x001fe400078e08ff */
[----:B------:R-:W0:Y:S01]  /*7c40*/  LDC R239, c[0x0][0x268] ;  /* 0x00009a00ffef7b82 */ /* 0x000e220000000800 */
[----:B------:R-:W-:-:S04]  /*7c50*/  LEA R16, P2, R14, R6, 0x1 ;  /* 0x000000060e107211 */ /* 0x000fc800078408ff */
[----:B------:R-:W-:-:S05]  /*7c60*/  LEA.HI.X.SX32 R17, R14, R2, 0x1, P2 ;  /* 0x000000020e117211 */ /* 0x000fca00010f0eff */
[----:B------:R-:W-:Y:S04]  /*7c70*/  STL.64 [R1+0x3e8], R16 ;  /* 0x0003e81001007387 */ /* 0x000fe80000100a00 */
[----:B------:R-:W-:Y:S04]  /*7c80*/  STL.64 [R1+0x3e0], R20 ;  /* 0x0003e01401007387 */ /* 0x000fe80000100a00 */
[----:B------:R1:W-:Y:S02]  /*7c90*/  STL.64 [R1+0x3d8], R18 ;  /* 0x0003d81201007387 */ /* 0x0003e40000100a00 */
[----:B-1----:R-:W-:-:S04]  /*7ca0*/  LEA R18, P0, R7, R6, 0x1 ;  /* 0x0000000607127211 */ /* 0x002fc800078008ff */
[----:B------:R-:W-:Y:S01]  /*7cb0*/  LEA.HI.X.SX32 R19, R7, R2, 0x1, P0 ;  /* 0x0000000207137211 */ /* 0x000fe200000f0eff */
[----:B0-----:R-:W-:Y:S02]  /*7cc0*/  IMAD R7, R239, 0x2, R10 ;  /* 0x00000002ef077824 */ /* 0x001fe400078e020a */
[----:B------:R-:W0:Y:S01]  /*7cd0*/  LDC R239, c[0x0][0x268] ;  /* 0x00009a00ffef7b82 */ /* 0x000e220000000800 */
[----:B------:R-:W-:-:S04]  /*7ce0*/  LEA R16, P2, R13, R6, 0x1 ;  /* 0x000000060d107211 */ /* 0x000fc800078408ff */
[----:B------:R-:W-:-:S05]  /*7cf0*/  LEA.HI.X.SX32 R17, R13, R2, 0x1, P2 ;  /* 0x000000020d117211 */ /* 0x000fca00010f0eff */
[----:B------:R1:W-:Y:S02]  /*7d00*/  STL.64 [R1+0x3d0], R16 ;  /* 0x0003d01001007387 */ /* 0x0003e40000100a00 */
[----:B-1----:R-:W-:-:S04]  /*7d10*/  LEA R16, P1, R8, R6, 0x1 ;  /* 0x0000000608107211 */ /* 0x002fc800078208ff */
[----:B------:R-:W-:Y:S02]  /*7d20*/  LEA.HI.X.SX32 R17, R8, R2, 0x1, P1 ;  /* 0x0000000208117211 */ /* 0x000fe400008f0eff */
[----:B0-----:R-:W-:Y:S02]  /*7d30*/  LEA R8, R239, R7, 0x1 ;  /* 0x00000007ef087211 */ /* 0x001fe400078e08ff */
[----:B------:R-:W0:Y:S01]  /*7d40*/  LDC R239, c[0x0][0x268] ;  /* 0x00009a00ffef7b82 */ /* 0x000e220000000800 */
[C---:B------:R-:W-:Y:S01]  /*7d50*/  LEA R14, P2, R12.reuse, R6, 0x1 ;  /* 0x000000060c0e7211 */ /* 0x040fe200078408ff */
[----:B------:R-:W-:Y:S03]  /*7d60*/  STL.64 [R1+0x3c8], R18 ;  /* 0x0003c81201007387 */ /* 0x000fe60000100a00 */
[----:B------:R-:W-:Y:S01]  /*7d70*/  LEA.HI.X.SX32 R15, R12, R2, 0x1, P2 ;  /* 0x000000020c0f7211 */ /* 0x000fe200010f0eff */
[----:B------:R-:W-:Y:S04]  /*7d80*/  STL.64 [R1+0x3c0], R16 ;  /* 0x0003c01001007387 */ /* 0x000fe80000100a00 */
[----:B------:R1:W-:Y:S02]  /*7d90*/  STL.64 [R1+0x3b8], R14 ;  /* 0x0003b80e01007387 */ /* 0x0003e40000100a00 */
[----:B-1----:R-:W-:-:S04]  /*7da0*/  LEA R14, P1, R9, R6, 0x1 ;  /* 0x00000006090e7211 */ /* 0x002fc800078208ff */
[----:B------:R-:W-:Y:S02]  /*7db0*/  LEA.HI.X.SX32 R15, R9, R2, 0x1, P1 ;  /* 0x00000002090f7211 */ /* 0x000fe400008f0eff */
[----:B0-----:R-:W-:Y:S02]  /*7dc0*/  LEA R9, R239, R8, 0x1 ;  /* 0x00000008ef097211 */ /* 0x001fe400078e08ff */
[----:B------:R-:W0:Y:S01]  /*7dd0*/  LDC R239, c[0x0][0x268] ;  /* 0x00009a00ffef7b82 */ /* 0x000e220000000800 */
[----:B------:R-:W-:-:S04]  /*7de0*/  LEA R16, P0, R3, R6, 0x1 ;  /* 0x0000000603107211 */ /* 0x000fc800078008ff */
[----:B------:R-:W-:Y:S01]  /*7df0*/  LEA.HI.X.SX32 R17, R3, R2, 0x1, P0 ;  /* 0x0000000203117211 */ /* 0x000fe200000f0eff */
[----:B0-----:R-:W-:Y:S02]  /*7e00*/  IMAD R3, R239, 0x2, R9 ;  /* 0x00000002ef037824 */ /* 0x001fe400078e0209 */
[----:B------:R-:W0:Y:S02]  /*7e10*/  LDC R239, c[0x0][0x268] ;  /* 0x00009a00ffef7b82 */ /* 0x000e240000000800 */
[----:B------:R1:W-:Y:S02]  /*7e20*/  STL.64 [R1+0x3b0], R16 ;  /* 0x0003b01001007387 */ /* 0x0003e40000100a00 */
[----:B-1----:R-:W-:-:S04]  /*7e30*/  LEA R16, P0, R4, R6, 0x1 ;  /* 0x0000000604107211 */ /* 0x002fc800078008ff */
[----:B------:R-:W-:Y:S02]  /*7e40*/  LEA.HI.X.SX32 R17, R4, R2, 0x1, P0 ;  /* 0x0000000204117211 */ /* 0x000fe400000f0eff */
[----:B0-----:R-:W-:Y:S02]  /*7e50*/  LEA R4, R239, R3, 0x1 ;  /* 0x00000003ef047211 */ /* 0x001fe400078e08ff */
[----:B------:R-:W0:Y:S01]  /*7e60*/  LDC R239, c[0x0][0x268] ;  /* 0x00009a00ffef7b82 */ /* 0x000e220000000800 */
[----:B------:R1:W-:Y:S01]  /*7e70*/  STL.64 [R1+0x3a8], R14 ;  /* 0x0003a80e01007387 */ /* 0x0003e20000100a00 */
[----:B------:R-:W-:-:S04]  /*7e80*/  LEA R12, P2, R11, R6, 0x1 ;  /* 0x000000060b0c7211 */ /* 0x000fc800078408ff */
[----:B------:R-:W-:Y:S02]  /*7e90*/  LEA.HI.X.SX32 R13, R11, R2, 0x1, P2 ;  /* 0x000000020b0d7211 */ /* 0x000fe400010f0eff */
[----:B-1----:R-:W-:-:S04]  /*7ea0*/  LEA R14, P1, R5, R6, 0x1 ;  /* 0x00000006050e7211 */ /* 0x002fc800078208ff */
[----:B------:R-:W-:Y:S02]  /*7eb0*/  LEA.HI.X.SX32 R15, R5, R2, 0x1, P1 ;  /* 0x00000002050f7211 */ /* 0x000fe400008f0eff */
[----:B0-----:R-:W-:Y:S02]  /*7ec0*/  LEA R5, R239, R4, 0x1 ;  /* 0x00000004ef057211 */ /* 0x001fe400078e08ff */
[----:B------:R-:W0:Y:S01]  /*7ed0*/  LDC R239, c[0x0][0x268] ;  /* 0x00009a00ffef7b82 */ /* 0x000e220000000800 */
[----:B------:R1:W-:Y:S04]  /*7ee0*/  STL.64 [R1+0x3a0], R12 ;  /* 0x0003a00c01007387 */ /* 0x0003e80000100a00 */
[----:B------:R-:W-:Y:S01]  /*7ef0*/  STL.64 [R1+0x398], R16 ;  /* 0x0003981001007387 */ /* 0x000fe20000100a00 */
[----:B-1----:R-:W-:-:S04]  /*7f00*/  LEA R12, P2, R10, R6, 0x1 ;  /* 0x000000060a0c7211 */ /* 0x002fc800078408ff */
[----:B------:R-:W-:Y:S01]  /*7f10*/  LEA.HI.X.SX32 R13, R10, R2, 0x1, P2 ;  /* 0x000000020a0d7211 */ /* 0x000fe200010f0eff */
[----:B------:R1:W-:Y:S01]  /*7f20*/  STL.64 [R1+0x390], R14 ;  /* 0x0003900e01007387 */ /* 0x0003e20000100a00 */
[----:B------:R-:W-:-:S03]  /*7f30*/  LEA R10, P2, R9, R6, 0x1 ;  /* 0x00000006090a7211 */ /* 0x000fc600078408ff */
[----:B------:R2:W-:Y:S01]  /*7f40*/  STL.64 [R1+0x388], R12 ;  /* 0x0003880c01007387 */ /* 0x0005e20000100a00 */
[----:B------:R-:W-:Y:S02]  /*7f50*/  LEA.HI.X.SX32 R11, R9, R2, 0x1, P2 ;  /* 0x00000002090b7211 */ /* 0x000fe400010f0eff */
[CC--:B-1----:R-:W-:Y:S02]  /*7f60*/  LEA R14, P0, R7.reuse, R6.reuse, 0x1 ;  /* 0x00000006070e7211 */ /* 0x0c2fe400078008ff */
[C---:B--2---:R-:W-:Y:S02]  /*7f70*/  LEA R12, P1, R8.reuse, R6, 0x1 ;  /* 0x00000006080c7211 */ /* 0x044fe400078208ff */
[-C--:B------:R-:W-:Y:S02]  /*7f80*/  LEA.HI.X.SX32 R15, R7, R2.reuse, 0x1, P0 ;  /* 0x00000002070f7211 */ /* 0x080fe400000f0eff */
[----:B------:R-:W-:Y:S01]  /*7f90*/  LEA.HI.X.SX32 R13, R8, R2, 0x1, P1 ;  /* 0x00000002080d7211 */ /* 0x000fe200008f0eff */
[----:B0-----:R-:W-:-:S02]  /*7fa0*/  IMAD R7, R239, 0x2, R5 ;  /* 0x00000002ef077824 */ /* 0x001fc400078e0205 */
[----:B------:R0:W-:Y:S04]  /*7fb0*/  STL.64 [R1+0x380], R14 ;  /* 0x0003800e01007387 */ /* 0x0001e80000100a00 */
[----:B------:R1:W-:Y:S01]  /*7fc0*/  STL.64 [R1+0x378], R12 ;  /* 0x0003780c01007387 */ /* 0x0003e20000100a00 */
[----:B------:R-:W-:-:S03]  /*7fd0*/  LEA R8, P3, R7, R6, 0x1 ;  /* 0x0000000607087211 */ /* 0x000fc600078608ff */
[----:B------:R2:W-:Y:S01]  /*7fe0*/  STL.64 [R1+0x370], R10 ;  /* 0x0003700a01007387 */ /* 0x0005e20000100a00 */
[CC--:B0-----:R-:W-:Y:S02]  /*7ff0*/  LEA R14, P0, R3.reuse, R6.reuse, 0x1 ;  /* 0x00000006030e7211 */ /* 0x0c1fe400078008ff */
[C---:B-1----:R-:W-:Y:S02]  /*8000*/  LEA R12, P1, R4.reuse, R6, 0x1 ;  /* 0x00000006040c7211 */ /* 0x042fe400078208ff */
[----:B------:R-:W-:Y:S02]  /*8010*/  LEA.HI.X.SX32 R15, R3, R2, 0x1, P0 ;  /* 0x00000002030f7211 */ /* 0x000fe400000f0eff */
[C---:B--2---:R-:W-:Y:S02]  /*8020*/  LEA R10, P2, R5.reuse, R6, 0x1 ;  /* 0x00000006050a7211 */ /* 0x044fe400078408ff */
[-C--:B------:R-:W-:Y:S02]  /*8030*/  LEA.HI.X.SX32 R13, R4, R2.reuse, 0x1, P1 ;  /* 0x00000002040d7211 */ /* 0x080fe400008f0eff */
[----:B------:R-:W-:-:S02]  /*8040*/  LEA.HI.X.SX32 R11, R5, R2, 0x1, P2 ;  /* 0x00000002050b7211 */ /* 0x000fc400010f0eff */
[----:B------:R-:W-:Y:S01]  /*8050*/  LEA.HI.X.SX32 R9, R7, R2, 0x1, P3 ;  /* 0x0000000207097211 */ /* 0x000fe200018f0eff */
[----:B------:R-:W-:Y:S01]  /*8060*/  STL.64 [R1+0x368], R14 ;  /* 0x0003680e01007387 */ /* 0x000fe20000100a00 */
[----:B------:R-:W-:Y:S02]  /*8070*/  MOV R2, 0x3f800000 ;  /* 0x3f80000000027802 */ /* 0x000fe40000000f00 */
[----:B------:R-:W-:Y:S01]  /*8080*/  MOV R4, 0xff800000 ;  /* 0xff80000000047802 */ /* 0x000fe20000000f00 */
[----:B------:R-:W-:Y:S01]  /*8090*/  STL.64 [R1+0x360], R12 ;  /* 0x0003600c01007387 */ /* 0x000fe20000100a00 */
[----:B------:R-:W-:-:S03]  /*80a0*/  IMAD.MOV.U32 R5, RZ, RZ, -0x800000 ;  /* 0xff800000ff057424 */ /* 0x000fc600078e00ff */
[----:B------:R-:W-:Y:S04]  /*80b0*/  STL.64 [R1+0x358], R10 ;  /* 0x0003580a01007387 */ /* 0x000fe80000100a00 */
[----:B------:R-:W-:Y:S04]  /*80c0*/  STL.64 [R1+0x350], R8 ;  /* 0x0003500801007387 */ /* 0x000fe80000100a00 */
[----:B------:R-:W-:Y:S01]  /*80d0*/  STL [R1+0x348], R2 ;  /* 0x0003480201007387 */ /* 0x000fe20000100800 */
[----:B------:R-:W-:-:S03]  /*80e0*/  UIADD3.64 UR6, UR10, 0x2, URZ ;  /* 0x000000020a067897 */ /* 0x000fc6000fffe03f */
[----:B------:R0:W-:Y:S01]  /*80f0*/  STL [R1+0x340], R4 ;  /* 0x0003400401007387 */ /* 0x0001e20000100800 */
[----:B------:R-:W-:Y:S02]  /*8100*/  UIADD3.64 UR12, UR10, 0x4, URZ ;  /* 0x000000040a0c7897 */ /* 0x000fe4000fffe03f */
[----:B------:R-:W-:Y:S01]  /*8110*/  UIADD3.64 UR6, UR10, 0x3fe, URZ ;  /* 0x000003fe0a067897 */ /* 0x000fe2000fffe03f */
[----:B------:R1:W-:Y:S01]  /*8120*/  STL [R1+0x338], R5 ;  /* 0x0003380501007387 */ /* 0x0003e20000100800 */
[----:B------:R-:W-:Y:S01]  /*8130*/  UIADD3.64 UR12, UR10, 0x400, URZ ;  /* 0x000004000a0c7897 */ /* 0x000fe2000fffe03f */
[----:B0-----:R-:W-:Y:S02]  /*8140*/  MOV R4, 0x3f800000 ;  /* 0x3f80000000047802 */ /* 0x001fe40000000f00 */
[----:B------:R1:W-:Y:S01]  /*8150*/  STL [R1+0x33c], RZ ;  /* 0x00033cff01007387 */ /* 0x0003e20000100800 */
[----:B------:R-:W-:Y:S02]  /*8160*/  UIADD3.64 UR6, UR10, 0x402, URZ ;  /* 0x000004020a067897 */ /* 0x000fe4000fffe03f */
[----:B------:R-:W-:Y:S01]  /*8170*/  UIADD3.64 UR12, UR10, 0x404, URZ ;  /* 0x000004040a0c7897 */ /* 0x000fe2000fffe03f */
[----:B------:R1:W-:Y:S01]  /*8180*/  STL [R1+0x344], R4 ;  /* 0x0003440401007387 */ /* 0x0003e20000100800 */
[----:B------:R-:W-:-:S02]  /*8190*/  UIADD3.64 UR6, UR10, 0x7fe, URZ ;  /* 0x000007fe0a067897 */ /* 0x000fc4000fffe03f */
[----:B------:R-:W-:Y:S02]  /*81a0*/  UIADD3.64 UR12, UR10, 0x800, URZ ;  /* 0x000008000a0c7897 */ /* 0x000fe4000fffe03f */
[----:B------:R-:W-:Y:S02]  /*81b0*/  UIADD3.64 UR6, UR10, 0x802, URZ ;  /* 0x000008020a067897 */ /* 0x000fe4000fffe03f */
[----:B------:R-:W-:Y:S02]  /*81c0*/  UIADD3.64 UR12, UR10, 0x804, URZ ;  /* 0x000008040a0c7897 */ /* 0x000fe4000fffe03f */
[----:B------:R-:W-:Y:S02]  /*81d0*/  UIADD3.64 UR6, UR10, 0xbfe, URZ ;  /* 0x00000bfe0a067897 */ /* 0x000fe4000fffe03f */
[----:B------:R-:W-:Y:S02]  /*81e0*/  UIADD3.64 UR12, UR10, 0xc00, URZ ;  /* 0x00000c000a0c7897 */ /* 0x000fe4000fffe03f */
        /* <DEDUP_REMOVED lines=44> */
[----:B------:R-:W-:Y:S01]  /*84b0*/  UIADD3.64 UR16, UR8, 0x300, URZ ;  /* 0x0000030008107897 */ /* 0x000fe2000fffe03f */
[----:B------:R-:W-:Y:S01]  /*84c0*/  CS2R R2, SRZ ;  /* 0x0000000000027805 */ /* 0x000fe2000001ff00 */
[----:B------:R-:W-:Y:S01]  /*84d0*/  UIADD3.64 UR6, UR8, 0x380, URZ ;  /* 0x0000038008067897 */ /* 0x000fe2000fffe03f */
[----:B------:R-:W-:Y:S01]  /*84e0*/  CS2R R24, SRZ ;  /* 0x0000000000187805 */ /* 0x000fe2000001ff00 */
[----:B------:R-:W-:Y:S01]  /*84f0*/  UIADD3.64 UR12, UR8, 0x400, URZ ;  /* 0x00000400080c7897 */ /* 0x000fe2000fffe03f */
[----:B------:R-:W-:Y:S01]  /*8500*/  CS2R R26, SRZ ;  /* 0x00000000001a7805 */ /* 0x000fe2000001ff00 */
[----:B------:R-:W-:Y:S01]  /*8510*/  UIADD3.64 UR16, UR8, 0x480, URZ ;  /* 0x0000048008107897 */ /* 0x000fe2000fffe03f */
        /* <DEDUP_REMOVED lines=61> */
[----:B------:R-:W-:Y:S01]  /*88f0*/  CS2R R150, SRZ ;  /* 0x0000000000967805 */ /* 0x000fe2000001ff00 */
        /* <DEDUP_REMOVED lines=11> */
[----:B------:R-:W-:Y:S01]  /*89b0*/  UIADD3.64 UR22, UR10, 0x1404, URZ ;  /* 0x000014040a167897 */ /* 0x000fe2000fffe03f */
[----:B------:R-:W-:Y:S01]  /*89c0*/  UMOV UR57, 0x40000040 ;  /* 0x4000004000397882 */ /* 0x000fe20000000000 */
        /* <DEDUP_REMOVED lines=19> */
[----:B-1----:R-:W-:-:S12]  /*8b00*/  UIADD3.64 UR52, UR8, 0xf00, URZ ;  /* 0x00000f0008347897 */ /* 0x002fd8000fffe03f */
.L_x_1:
[----:B------:R0:W-:Y:S01]  /*8b10*/  STL [R1+0xc00], R0 ;  /* 0x000c000001007387 */ /* 0x0001e20000100800 */
[----:B------:R-:W-:Y:S01]  /*8b20*/  MOV R4, UR47 ;  /* 0x0000002f00047c02 */ /* 0x000fe20008000f00 */
[----:B------:R-:W1:Y:S01]  /*8b30*/  LDC.64 R182, c[0x0][0x250] ;  /* 0x00009400ffb67b82 */ /* 0x000e620000000a00 */
[----:B-----5:R-:W-:Y:S01]  /*8b40*/  IMAD.WIDE R14, R3, 0x2, R216 ;  /* 0x00000002030e7825 */ /* 0x020fe200078e02d8 */
[----:B------:R2:W-:Y:S04]  /*8b50*/  STL [R1+0xbb8], R2 ;  /* 0x000bb80201007387 */ /* 0x0005e80000100800 */
[----:B------:R3:W-:Y:S01]  /*8b60*/  STL [R1+0x27c], R4 ;  /* 0x00027c0401007387 */ /* 0x0007e20000100800 */
[----:B0-----:R-:W-:-:S03]  /*8b70*/  MOV R0, UR46 ;  /* 0x0000002e00007c02 */ /* 0x001fc60008000f00 */
[----:B------:R0:W4:Y:S01]  /*8b80*/  LDG.E.U16 R17, desc[UR4][R14.64] ;  /* 0x000000040e117981 */ /* 0x000122000c1e1500 */
[----:B--2---:R-:W-:-:S03]  /*8b90*/  MOV R2, UR45 ;  /* 0x0000002d00027c02 */ /* 0x004fc60008000f00 */
[----:B------:R2:W-:Y:S01]  /*8ba0*/  STL [R1+0x278], R0 ;  /* 0x0002780001007387 */ /* 0x0005e20000100800 */
[----:B---3--:R-:W-:-:S03]  /*8bb0*/  MOV R4, UR44 ;  /* 0x0000002c00047c02 */ /* 0x008fc60008000f00 */
[----:B------:R3:W-:Y:S04]  /*8bc0*/  STL [R1+0x274], R2 ;  /* 0x0002740201007387 */ /* 0x0007e80000100800 */
[----:B------:R0:W-:Y:S01]  /*8bd0*/  STL [R1+0x270], R4 ;  /* 0x0002700401007387 */ /* 0x0001e20000100800 */
[----:B--2---:R-:W-:Y:S01]  /*8be0*/  MOV R0, UR51 ;  /* 0x0000003300007c02 */ /* 0x004fe20008000f00 */
[----:B-1----:R-:W-:Y:S01]  /*8bf0*/  IMAD.WIDE R12, R183, 0x2, R216 ;  /* 0x00000002b70c7825 */ /* 0x002fe200078e02d8 */
[----:B---3--:R-:W-:-:S03]  /*8c00*/  MOV R2, UR50 ;  /* 0x0000003200027c02 */ /* 0x008fc60008000f00 */
[----:B------:R1:W-:Y:S01]  /*8c10*/  STL [R1+0x26c], R0 ;  /* 0x00026c0001007387 */ /* 0x0003e20000100800 */
[C---:B------:R-:W-:Y:S01]  /*8c20*/  IMAD R174, R183.reuse, 0xd, RZ ;  /* 0x0000000db7ae7824 */ /* 0x040fe200078e02ff */
[----:B0-----:R-:W-:Y:S02]  /*8c30*/  MOV R4, UR49 ;  /* 0x0000003100047c02 */ /* 0x001fe40008000f00 */
[----:B------:R0:W-:Y:S01]  /*8c40*/  STL [R1+0x268], R2 ;  /* 0x0002680201007387 */ /* 0x0001e20000100800 */
[C---:B------:R-:W-:Y:S02]  /*8c50*/  IMAD R173, R183.reuse, 0xe, RZ ;  /* 0x0000000eb7ad7824 */ /* 0x040fe400078e02ff */
[----:B------:R-:W-:Y:S01]  /*8c60*/  IMAD R172, R183, 0xf, RZ ;  /* 0x0000000fb7ac7824 */ /* 0x000fe200078e02ff */
[----:B------:R2:W-:Y:S01]  /*8c70*/  STL [R1+0x264], R4 ;  /* 0x0002640401007387 */ /* 0x0005e20000100800 */
[----:B------:R-:W-:Y:S01]  /*8c80*/  IMAD.WIDE R8, R174, 0x2, R216 ;  /* 0x00000002ae087825 */ /* 0x000fe200078e02d8 */
[----:B-1----:R-:W-:-:S02]  /*8c90*/  MOV R0, UR48 ;  /* 0x0000003000007c02 */ /* 0x002fc40008000f00 */
[----:B------:R-:W-:Y:S01]  /*8ca0*/  SHF.L.U32 R171, R183, 0x4, RZ ;  /* 0x00000004b7ab7819 */ /* 0x000fe200000006ff */
[----:B------:R-:W-:Y:S01]  /*8cb0*/  IMAD.WIDE R12, R3, 0x2, R12 ;  /* 0x00000002030c7825 */ /* 0x000fe200078e020c */
[----:B0-----:R-:W-:Y:S01]  /*8cc0*/  MOV R2, UR55 ;  /* 0x0000003700027c02 */ /* 0x001fe20008000f00 */
[----:B------:R0:W-:Y:S02]  /*8cd0*/  STL [R1+0x260], R0 ;  /* 0x0002600001007387 */ /* 0x0001e40000100800 */
[----:B------:R-:W-:Y:S01]  /*8ce0*/  IMAD.WIDE R6, R173, 0x2, R216 ;  /* 0x00000002ad067825 */ /* 0x000fe200078e02d8 */
[----:B--2---:R-:W-:Y:S01]  /*8cf0*/  MOV R4, UR54 ;  /* 0x0000003600047c02 */ /* 0x004fe20008000f00 */
[----:B------:R1:W-:Y:S04]  /*8d00*/  STL [R1+0x25c], R2 ;  /* 0x00025c0201007387 */ /* 0x0003e80000100800 */
[----:B------:R2:W-:Y:S01]  /*8d10*/  STL [R1+0x258], R4 ;  /* 0x0002580401007387 */ /* 0x0005e20000100800 */
[----:B0-----:R-:W-:Y:S01]  /*8d20*/  MOV R0, UR53 ;  /* 0x0000003500007c02 */ /* 0x001fe20008000f00 */
[----:B------:R-:W-:-:S02]  /*8d30*/  IMAD.WIDE R8, R3, 0x2, R8 ;  /* 0x0000000203087825 */ /* 0x000fc400078e0208 */
[----:B------:R0:W3:Y:S01]  /*8d40*/  LDG.E.U16 R16, desc[UR4][R12.64] ;  /* 0x000000040c107981 */ /* 0x0000e2000c1e1500 */
[----:B-1----:R-:W-:Y:S01]  /*8d50*/  MOV R2, UR52 ;  /* 0x0000003400027c02 */ /* 0x002fe20008000f00 */
[----:B------:R-:W-:Y:S02]  /*8d60*/  IMAD.WIDE R6, R3, 0x2, R6 ;  /* 0x0000000203067825 */ /* 0x000fe400078e0206 */
[----:B------:R-:W3:Y:S02]  /*8d70*/  LDG.E.U16 R20, desc[UR4][R8.64] ;  /* 0x0000000408147981 */ /* 0x000ee4000c1e1500 */
[--C-:B--2---:R-:W-:Y:S02]  /*8d80*/  IMAD.WIDE R4, R172, 0x2, R216.reuse ;  /* 0x00000002ac047825 */ /* 0x104fe400078e02d8 */
[----:B------:R-:W-:Y:S04]  /*8d90*/  STL [R1+0xbbc], R2 ;  /* 0x000bbc0201007387 */ /* 0x000fe80000100800 */
[----:B------:R1:W-:Y:S01]  /*8da0*/  STL [R1+0x254], R0 ;  /* 0x0002540001007387 */ /* 0x0003e20000100800 */
[----:B------:R-:W-:-:S03]  /*8db0*/  IMAD.WIDE R14, R171, 0x2, R216 ;  /* 0x00000002ab0e7825 */ /* 0x000fc600078e02d8 */
[----:B------:R-:W2:Y:S01]  /*8dc0*/  LDG.E.U16 R19, desc[UR4][R6.64] ;  /* 0x0000000406137981 */ /* 0x000ea2000c1e1500 */
[----:B-1----:R-:W-:-:S04]  /*8dd0*/  IMAD R0, R183, 0xc, RZ ;  /* 0x0000000cb7007824 */ /* 0x002fc800078e02ff */
[----:B------:R-:W-:-:S04]  /*8de0*/  IMAD.WIDE R10, R0, 0x2, R216 ;  /* 0x00000002000a7825 */ /* 0x000fc800078e02d8 */
[----:B------:R-:W-:-:S04]  /*8df0*/  IMAD.WIDE R10, R3, 0x2, R10 ;  /* 0x00000002030a7825 */ /* 0x000fc800078e020a */
[C---:B------:R-:W-:Y:S01]  /*8e00*/  IMAD.WIDE R4, R3.reuse, 0x2, R4 ;  /* 0x0000000203047825 */ /* 0x040fe200078e0204 */
[----:B------:R1:W2:Y:S03]  /*8e10*/  LDG.E.U16 R21, desc[UR4][R10.64] ;  /* 0x000000040a157981 */ /* 0x0002a6000c1e1500 */
[----:B------:R-:W-:Y:S01]  /*8e20*/  IMAD.WIDE R14, R3, 0x2, R14 ;  /* 0x00000002030e7825 */ /* 0x000fe200078e020e */
[----:B------:R1:W2:Y:S04]  /*8e30*/  LDG.E.U16 R2, desc[UR4][R4.64] ;  /* 0x0000000404027981 */ /* 0x0002a8000c1e1500 */
[----:B------:R1:W2:Y:S01]  /*8e40*/  LDG.E.U16 R0, desc[UR4][R14.64] ;  /* 0x000000040e007981 */ /* 0x0002a2000c1e1500 */
[----:B------:R-:W-:-:S02]  /*8e50*/  IMAD R170, R183, 0x11, RZ ;  /* 0x00000011b7aa7824 */ /* 0x000fc400078e02ff */
[C---:B------:R-:W-:Y:S02]  /*8e60*/  IMAD R169, R183.reuse, 0x12, RZ ;  /* 0x00000012b7a97824 */ /* 0x040fe400078e02ff */
[----:B------:R-:W-:Y:S02]  /*8e70*/  IMAD R168, R183, 0x13, RZ ;  /* 0x00000013b7a87824 */ /* 0x000fe400078e02ff */
[----:B0-----:R-:W-:-:S04]  /*8e80*/  IMAD.WIDE R12, R170, 0x2, R216 ;  /* 0x00000002aa0c7825 */ /* 0x001fc800078e02d8 */
[----:B-1----:R-:W-:-:S04]  /*8e90*/  IMAD.WIDE R10, R169, 0x2, R216 ;  /* 0x00000002a90a7825 */ /* 0x002fc800078e02d8 */
[----:B------:R-:W-:-:S04]  /*8ea0*/  IMAD.WIDE R8, R168, 0x2, R216 ;  /* 0x00000002a8087825 */ /* 0x000fc800078e02d8 */
[----:B------:R-:W-:-:S04]  /*8eb0*/  IMAD.WIDE R12, R3, 0x2, R12 ;  /* 0x00000002030c7825 */ /* 0x000fc800078e020c */
[C---:B------:R-:W-:Y:S01]  /*8ec0*/  IMAD.WIDE R10, R3.reuse, 0x2, R10 ;  /* 0x00000002030a7825 */ /* 0x040fe200078e020a */
[----:B------:R0:W2:Y:S03]  /*8ed0*/  LDG.E.U16 R218, desc[UR4][R12.64] ;  /* 0x000000040cda7981 */ /* 0x0000a6000c1e1500 */
[----:B------:R-:W-:Y:S01]  /*8ee0*/  IMAD.WIDE R8, R3, 0x2, R8 ;  /* 0x0000000203087825 */ /* 0x000fe200078e0208 */
[----:B------:R1:W2:Y:S03]  /*8ef0*/  LDG.E.U16 R23, desc[UR4][R10.64] ;  /* 0x000000040a177981 */ /* 0x0002a6000c1e1500 */
[C---:B------:R-:W-:Y:S01]  /*8f00*/  IMAD R167, R183.reuse, 0x14, RZ ;  /* 0x00000014b7a77824 */ /* 0x040fe200078e02ff */
[----:B------:R1:W2:Y:S01]  /*8f10*/  LDG.E.U16 R18, desc[UR4][R8.64] ;  /* 0x0000000408127981 */ /* 0x0002a2000c1e1500 */
[----:B------:R-:W-:-:S02]  /*8f20*/  IMAD R166, R183, 0x15, RZ ;  /* 0x00000015b7a67824 */ /* 0x000fc400078e02ff */
[----:B------:R-:W-:-:S04]  /*8f30*/  IMAD.WIDE R6, R167, 0x2, R216 ;  /* 0x00000002a7067825 */ /* 0x000fc800078e02d8 */
[----:B------:R-:W-:-:S04]  /*8f40*/  IMAD.WIDE R4, R166, 0x2, R216 ;  /* 0x00000002a6047825 */ /* 0x000fc800078e02d8 */
[C---:B------:R-:W-:Y:S02]  /*8f50*/  IMAD R165, R183.reuse, 0x16, RZ ;  /* 0x00000016b7a57824 */ /* 0x040fe400078e02ff */
[----:B------:R-:W-:Y:S02]  /*8f60*/  IMAD R164, R183, 0x17, RZ ;  /* 0x00000017b7a47824 */ /* 0x000fe400078e02ff */
[----:B------:R-:W-:-:S04]  /*8f70*/  IMAD.WIDE R6, R3, 0x2, R6 ;  /* 0x0000000203067825 */ /* 0x000fc800078e0206 */
[----:B------:R-:W-:Y:S02]  /*8f80*/  IMAD R163, R183, 0x18, RZ ;  /* 0x00000018b7a37824 */ /* 0x000fe400078e02ff */
[----:B------:R-:W-:-:S04]  /*8f90*/  IMAD.WIDE R4, R3, 0x2, R4 ;  /* 0x0000000203047825 */ /* 0x000fc800078e0204 */
[----:B------:R-:W-:Y:S02]  /*8fa0*/  IMAD R162, R183, 0x19, RZ ;  /* 0x00000019b7a27824 */ /* 0x000fe400078e02ff */
[----:B------:R-:W-:-:S04]  /*8fb0*/  IMAD.WIDE R14, R165, 0x2, R216 ;  /* 0x00000002a50e7825 */ /* 0x000fc800078e02d8 */
[C---:B------:R-:W-:Y:S02]  /*8fc0*/  IMAD R161, R183.reuse, 0x1a, RZ ;  /* 0x0000001ab7a17824 */ /* 0x040fe400078e02ff */
[----:B------:R-:W-:Y:S02]  /*8fd0*/  IMAD R160, R183, 0x1b, RZ ;  /* 0x0000001bb7a07824 */ /* 0x000fe400078e02ff */
[----:B0-----:R-:W-:-:S04]  /*8fe0*/  IMAD.WIDE R12, R164, 0x2, R216 ;  /* 0x00000002a40c7825 */ /* 0x001fc800078e02d8 */
[----:B-1----:R-:W-:-:S04]  /*8ff0*/  IMAD.WIDE R10, R163, 0x2, R216 ;  /* 0x00000002a30a7825 */ /* 0x002fc800078e02d8 */
[----:B------:R-:W-:-:S04]  /*9000*/  IMAD.WIDE R8, R162, 0x2, R216 ;  /* 0x00000002a2087825 */ /* 0x000fc800078e02d8 */
[----:B------:R-:W-:-:S04]  /*9010*/  IMAD.WIDE R14, R3, 0x2, R14 ;  /* 0x00000002030e7825 */ /* 0x000fc800078e020e */
[----:B------:R-:W-:-:S04]  /*9020*/  IMAD.WIDE R12, R3, 0x2, R12 ;  /* 0x00000002030c7825 */ /* 0x000fc800078e020c */
[C---:B------:R-:W-:Y:S01]  /*9030*/  IMAD.WIDE R10, R3.reuse, 0x2, R10 ;  /* 0x00000002030a7825 */ /* 0x040fe200078e020a */
[----:B------:R-:W2:Y:S03]  /*9040*/  LDG.E.U16 R22, desc[UR4][R12.64] ;  /* 0x000000040c167981 */ /* 0x000ea6000c1e1500 */
[----:B------:R-:W-:Y:S01]  /*9050*/  IMAD.WIDE R8, R3, 0x2, R8 ;  /* 0x0000000203087825 */ /* 0x000fe200078e0208 */
[----:B----4-:R0:W-:Y:S04]  /*9060*/  STL [R1+0x7c], R17 ;  /* 0x00007c1101007387 */ /* 0x0101e80000100800 */
[----:B0-----:R0:W4:Y:S02]  /*9070*/  LDG.E.U16 R17, desc[UR4][R6.64] ;  /* 0x0000000406117981 */ /* 0x001124000c1e1500 */
[----:B0-----:R-:W-:-:S04]  /*9080*/  IMAD.WIDE R6, R161, 0x2, R216 ;  /* 0x00000002a1067825 */ /* 0x001fc800078e02d8 */
[----:B------:R-:W-:Y:S01]  /*9090*/  IMAD.WIDE R6, R3, 0x2, R6 ;  /* 0x0000000203067825 */ /* 0x000fe200078e0206 */
[----:B---3--:R0:W-:Y:S04]  /*90a0*/  STL [R1+0x140], R16 ;  /* 0x0001401001007387 */ /* 0x0081e80000100800 */
[----:B0-----:R0:W3:Y:S02]  /*90b0*/  LDG.E.U16 R16, desc[UR4][R4.64] ;  /* 0x0000000404107981 */ /* 0x0010e4000c1e1500 */
[----:B0-----:R-:W-:-:S04]  /*90c0*/  IMAD.WIDE R4, R160, 0x2, R216 ;  /* 0x00000002a0047825 */ /* 0x001fc800078e02d8 */
[----:B------:R-:W-:Y:S01]  /*90d0*/  IMAD.WIDE R4, R3, 0x2, R4 ;  /* 0x0000000203047825 */ /* 0x000fe200078e0204 */
[----:B--2---:R0:W-:Y:S04]  /*90e0*/  STL [R1+0x24c], R21 ;  /* 0x00024c1501007387 */ /* 0x0041e80000100800 */
[----:B------:R1:W-:Y:S04]  /*90f0*/  STL [R1+0x248], R20 ;  /* 0x0002481401007387 */ /* 0x0003e80000100800 */
[----:B------:R-:W-:Y:S04]  /*9100*/  STL [R1+0x244], R19 ;  /* 0x0002441301007387 */ /* 0x000fe80000100800 */
[----:B------:R2:W-:Y:S04]  /*9110*/  STL [R1+0x240], R2 ;  /* 0x0002400201007387 */ /* 0x0005e80000100800 */
[----:B0-----:R-:W3:Y:S04]  /*9120*/  LDG.E.U16 R21, desc[UR4][R10.64] ;  /* 0x000000040a157981 */ /* 0x001ee8000c1e1500 */
[----:B-1----:R-:W3:Y:S04]  /*9130*/  LDG.E.U16 R20, desc[UR4][R8.64] ;  /* 0x0000000408147981 */ /* 0x002ee8000c1e1500 */
[----:B--2---:R0:W2:Y:S04]  /*9140*/  LDG.E.U16 R2, desc[UR4][R14.64] ;  /* 0x000000040e027981 */ /* 0x0040a8000c1e1500 */
[----:B------:R1:W-:Y:S04]  /*9150*/  STL [R1+0x78], R0 ;  /* 0x0000780001007387 */ /* 0x0003e80000100800 */
[----:B------:R0:W2:Y:S04]  /*9160*/  LDG.E.U16 R19, desc[UR4][R6.64] ;  /* 0x0000000406137981 */ /* 0x0000a8000c1e1500 */
[----:B-1----:R1:W2:Y:S01]  /*9170*/  LDG.E.U16 R0, desc[UR4][R4.64] ;  /* 0x0000000404007981 */ /* 0x0022a2000c1e1500 */
[----:B------:R-:W-:-:S04]  /*9180*/  IMAD R159, R183, 0x1c, RZ ;  /* 0x0000001cb79f7824 */ /* 0x000fc800078e02ff */
[----:B0-----:R-:W-:Y:S01]  /*9190*/  IMAD.WIDE R14, R159, 0x2, R216 ;  /* 0x000000029f0e7825 */ /* 0x001fe200078e02d8 */
[----:B------:R-:W-:Y:S03]  /*91a0*/  STL [R1+0x128], R218 ;  /* 0x000128da01007387 */ /* 0x000fe60000100800 */
[----:B------:R-:W-:Y:S01]  /*91b0*/  IMAD.WIDE R14, R3, 0x2, R14 ;  /* 0x00000002030e7825 */ /* 0x000fe200078e020e */
[----:B------:R-:W-:Y:S04]  /*91c0*/  STL [R1+0x1ac], R23 ;  /* 0x0001ac1701007387 */ /* 0x000fe80000100800 */
[----:B------:R0:W-:Y:S01]  /*91d0*/  STL [R1+0x1f8], R18 ;  /* 0x0001f81201007387 */ /* 0x0001e20000100800 */
[----:B------:R-:W-:-:S03]  /*91e0*/  IMAD R158, R183, 0x1d, RZ ;  /* 0x0000001db79e7824 */ /* 0x000fc600078e02ff */
[----:B0-----:R0:W2:Y:S01]  /*91f0*/  LDG.E.U16 R18, desc[UR4][R14.64] ;  /* 0x000000040e127981 */ /* 0x0010a2000c1e1500 */
[C---:B------:R-:W-:Y:S02]  /*9200*/  IMAD R157, R183.reuse, 0x1e, RZ ;  /* 0x0000001eb79d7824 */ /* 0x040fe400078e02ff */
[C---:B------:R-:W-:Y:S02]  /*9210*/  IMAD R156, R183.reuse, 0x1f, RZ ;  /* 0x0000001fb79c7824 */ /* 0x040fe400078e02ff */
[C---:B------:R-:W-:Y:S02]  /*9220*/  IMAD.SHL.U32 R155, R183.reuse, 0x20, RZ ;  /* 0x00000020b79b7824 */ /* 0x040fe400078e00ff */
[----:B------:R-:W-:Y:S02]  /*9230*/  IMAD R154, R183, 0x21, RZ ;  /* 0x00000021b79a7824 */ /* 0x000fe400078e02ff */
[----:B------:R-:W-:-:S04]  /*9240*/  IMAD.WIDE R12, R158, 0x2, R216 ;  /* 0x000000029e0c7825 */ /* 0x000fc800078e02d8 */
[----:B------:R-:W-:-:S04]  /*9250*/  IMAD.WIDE R10, R157, 0x2, R216 ;  /* 0x000000029d0a7825 */ /* 0x000fc800078e02d8 */
[----:B------:R-:W-:-:S04]  /*9260*/  IMAD.WIDE R8, R156, 0x2, R216 ;  /* 0x000000029c087825 */ /* 0x000fc800078e02d8 */
[----:B------:R-:W-:Y:S02]  /*9270*/  IMAD R153, R183, 0x22, RZ ;  /* 0x00000022b7997824 */ /* 0x000fe400078e02ff */
[----:B------:R-:W-:-:S04]  /*9280*/  IMAD.WIDE R6, R155, 0x2, R216 ;  /* 0x000000029b067825 */ /* 0x000fc800078e02d8 */
[----:B-1----:R-:W-:-:S04]  /*9290*/  IMAD.WIDE R4, R154, 0x2, R216 ;  /* 0x000000029a047825 */ /* 0x002fc800078e02d8 */
[----:B------:R-:W-:-:S04]  /*92a0*/  IMAD.WIDE R12, R3, 0x2, R12 ;  /* 0x00000002030c7825 */ /* 0x000fc800078e020c */
[----:B0-----:R-:W-:Y:S01]  /*92b0*/  IMAD.WIDE R14, R153, 0x2, R216 ;  /* 0x00000002990e7825 */ /* 0x001fe200078e02d8 */
[----:B------:R0:W2:Y:S03]  /*92c0*/  LDG.E.U16 R220, desc[UR4][R12.64] ;  /* 0x000000040cdc7981 */ /* 0x0000a6000c1e1500 */
[----:B------:R-:W-:-:S04]  /*92d0*/  IMAD.WIDE R10, R3, 0x2, R10 ;  /* 0x00000002030a7825 */ /* 0x000fc800078e020a */
[C---:B------:R-:W-:Y:S01]  /*92e0*/  IMAD.WIDE R8, R3.reuse, 0x2, R8 ;  /* 0x0000000203087825 */ /* 0x040fe200078e0208 */
[----:B------:R1:W2:Y:S03]  /*92f0*/  LDG.E.U16 R219, desc[UR4][R10.64] ;  /* 0x000000040adb7981 */ /* 0x0002a6000c1e1500 */
[----:B------:R-:W-:-:S04]  /*9300*/  IMAD.WIDE R6, R3, 0x2, R6 ;  /* 0x0000000203067825 */ /* 0x000fc800078e0206 */
[----:B------:R-:W-:-:S04]  /*9310*/  IMAD.WIDE R4, R3, 0x2, R4 ;  /* 0x0000000203047825 */ /* 0x000fc800078e0204 */
[----:B------:R-:W-:Y:S01]  /*9320*/  IMAD.WIDE R14, R3, 0x2, R14 ;  /* 0x00000002030e7825 */ /* 0x000fe200078e020e */
[----:B----4-:R4:W-:Y:S04]  /*9330*/  STL [R1+0x23c], R17 ;  /* 0x00023c1101007387 */ /* 0x0109e80000100800 */
[----:B----4-:R4:W4:Y:S04]  /*9340*/  LDG.E.U16 R17, desc[UR4][R8.64] ;  /* 0x0000000408117981 */ /* 0x010928000c1e1500 */
[----:B---3--:R3:W-:Y:S04]  /*9350*/  STL [R1+0x238], R16 ;  /* 0x0002381001007387 */ /* 0x0087e80000100800 */
[----:B---3--:R3:W3:Y:S04]  /*9360*/  LDG.E.U16 R16, desc[UR4][R6.64] ;  /* 0x0000000406107981 */ /* 0x0086e8000c1e1500 */
[----:B--2---:R2:W-:Y:S04]  /*9370*/  STL [R1+0x234], R2 ;  /* 0x0002340201007387 */ /* 0x0045e80000100800 */
[----:B------:R-:W-:Y:S04]  /*9380*/  STL [R1+0x230], R22 ;  /* 0x0002301601007387 */ /* 0x000fe80000100800 */
[----:B------:R-:W-:Y:S04]  /*9390*/  STL [R1+0x70], R21 ;  /* 0x0000701501007387 */ /* 0x000fe80000100800 */
[----:B------:R-:W-:Y:S04]  /*93a0*/  STL [R1+0x124], R20 ;  /* 0x0001241401007387 */ /* 0x000fe80000100800 */
[----:B--2---:R2:W2:Y:S04]  /*93b0*/  LDG.E.U16 R2, desc[UR4][R4.64] ;  /* 0x0000000404027981 */ /* 0x0044a8000c1e1500 */
[----:B------:R-:W-:Y:S04]  /*93c0*/  STL [R1+0x198], R19 ;  /* 0x0001981301007387 */ /* 0x000fe80000100800 */
[----:B------:R0:W-:Y:S04]  /*93d0*/  STL [R1+0x1f4], R0 ;  /* 0x0001f40001007387 */ /* 0x0001e80000100800 */
[----:B0-----:R0:W2:Y:S01]  /*93e0*/  LDG.E.U16 R0, desc[UR4][R14.64] ;  /* 0x000000040e007981 */ /* 0x0010a2000c1e1500 */
[----:B------:R-:W-:-:S02]  /*93f0*/  IMAD R152, R183, 0x23, RZ ;  /* 0x00000023b7987824 */ /* 0x000fc400078e02ff */
[C---:B------:R-:W-:Y:S02]  /*9400*/  IMAD R23, R183.reuse, 0x24, RZ ;  /* 0x00000024b7177824 */ /* 0x040fe400078e02ff */
[C---:B------:R-:W-:Y:S02]  /*9410*/  IMAD R22, R183.reuse, 0x25, RZ ;  /* 0x00000025b7167824 */ /* 0x040fe400078e02ff */
[C---:B------:R-:W-:Y:S02]  /*9420*/  IMAD R178, R183.reuse, 0x26, RZ ;  /* 0x00000026b7b27824 */ /* 0x040fe400078e02ff */
[----:B------:R-:W-:Y:S02]  /*9430*/  IMAD R209, R183, 0x27, RZ ;  /* 0x00000027b7d17824 */ /* 0x000fe400078e02ff */
[----:B------:R-:W-:-:S04]  /*9440*/  IMAD.WIDE R12, R152, 0x2, R216 ;  /* 0x00000002980c7825 */ /* 0x000fc800078e02d8 */
[----:B-1----:R-:W-:-:S04]  /*9450*/  IMAD.WIDE R10, R23, 0x2, R216 ;  /* 0x00000002170a7825 */ /* 0x002fc800078e02d8 */
[----:B----4-:R-:W-:-:S04]  /*9460*/  IMAD.WIDE R8, R22, 0x2, R216 ;  /* 0x0000000216087825 */ /* 0x010fc800078e02d8 */
[----:B---3--:R-:W-:-:S04]  /*9470*/  IMAD.WIDE R6, R178, 0x2, R216 ;  /* 0x00000002b2067825 */ /* 0x008fc800078e02d8 */
[----:B--2---:R-:W-:-:S04]  /*9480*/  IMAD.WIDE R4, R209, 0x2, R216 ;  /* 0x00000002d1047825 */ /* 0x004fc800078e02d8 */
[----:B------:R-:W-:-:S04]  /*9490*/  IMAD.WIDE R12, R3, 0x2, R12 ;  /* 0x00000002030c7825 */ /* 0x000fc800078e020c */
[C---:B------:R-:W-:Y:S01]  /*94a0*/  IMAD.WIDE R10, R3.reuse, 0x2, R10 ;  /* 0x00000002030a7825 */ /* 0x040fe200078e020a */
[----:B------:R1:W2:Y:S03]  /*94b0*/  LDG.E.U16 R218, desc[UR4][R12.64] ;  /* 0x000000040cda7981 */ /* 0x0002a6000c1e1500 */
[C---:B------:R-:W-:Y:S01]  /*94c0*/  IMAD.WIDE R8, R3.reuse, 0x2, R8 ;  /* 0x0000000203087825 */ /* 0x040fe200078e0208 */
[----:B------:R3:W4:Y:S03]  /*94d0*/  LDG.E.U16 R21, desc[UR4][R10.64] ;  /* 0x000000040a157981 */ /* 0x000726000c1e1500 */
[C---:B------:R-:W-:Y:S01]  /*94e0*/  IMAD.WIDE R6, R3.reuse, 0x2, R6 ;  /* 0x0000000203067825 */ /* 0x040fe200078e0206 */
[----:B------:R3:W4:Y:S03]  /*94f0*/  LDG.E.U16 R20, desc[UR4][R8.64] ;  /* 0x0000000408147981 */ /* 0x000726000c1e1500 */
[----:B------:R-:W-:Y:S01]  /*9500*/  IMAD.WIDE R4, R3, 0x2, R4 ;  /* 0x0000000203047825 */ /* 0x000fe200078e0204 */
[----:B------:R0:W-:Y:S04]  /*9510*/  STL [R1+0x22c], R18 ;  /* 0x00022c1201007387 */ /* 0x0001e80000100800 */
[----:B------:R3:W4:Y:S04]  /*9520*/  LDG.E.U16 R19, desc[UR4][R6.64] ;  /* 0x0000000406137981 */ /* 0x000728000c1e1500 */
[----:B0-----:R0:W4:Y:S01]  /*9530*/  LDG.E.U16 R18, desc[UR4][R4.64] ;  /* 0x0000000404127981 */ /* 0x001122000c1e1500 */
[----:B------:R-:W-:-:S02]  /*9540*/  IMAD R179, R183, 0x28, RZ ;  /* 0x00000028b7b37824 */ /* 0x000fc400078e02ff */
[C---:B------:R-:W-:Y:S02]  /*9550*/  IMAD R180, R183.reuse, 0x29, RZ ;  /* 0x00000029b7b47824 */ /* 0x040fe400078e02ff */
[C---:B------:R-:W-:Y:S02]  /*9560*/  IMAD R197, R183.reuse, 0x2a, RZ ;  /* 0x0000002ab7c57824 */ /* 0x040fe400078e02ff */
[----:B------:R-:W-:Y:S02]  /*9570*/  IMAD R208, R183, 0x2b, RZ ;  /* 0x0000002bb7d07824 */ /* 0x000fe400078e02ff */
[----:B------:R-:W-:-:S04]  /*9580*/  IMAD.WIDE R14, R179, 0x2, R216 ;  /* 0x00000002b30e7825 */ /* 0x000fc800078e02d8 */
[C---:B------:R-:W-:Y:S02]  /*9590*/  IMAD R211, R183.reuse, 0x2c, RZ ;  /* 0x0000002cb7d37824 */ /* 0x040fe400078e02ff */
[----:B------:R-:W-:Y:S02]  /*95a0*/  IMAD R213, R183, 0x2d, RZ ;  /* 0x0000002db7d57824 */ /* 0x000fe400078e02ff */
[----:B-1----:R-:W-:-:S04]  /*95b0*/  IMAD.WIDE R12, R180, 0x2, R216 ;  /* 0x00000002b40c7825 */ /* 0x002fc800078e02d8 */
[----:B---3--:R-:W-:-:S04]  /*95c0*/  IMAD.WIDE R10, R197, 0x2, R216 ;  /* 0x00000002c50a7825 */ /* 0x008fc800078e02d8 */
[--C-:B------:R-:W-:Y:S01]  /*95d0*/  IMAD.WIDE R8, R208, 0x2, R216.reuse ;  /* 0x00000002d0087825 */ /* 0x100fe200078e02d8 */
[----:B------:R1:W-:Y:S03]  /*95e0*/  STL [R1+0x228], R220 ;  /* 0x000228dc01007387 */ /* 0x0003e60000100800 */
[--C-:B------:R-:W-:Y:S01]  /*95f0*/  IMAD.WIDE R6, R211, 0x2, R216.reuse ;  /* 0x00000002d3067825 */ /* 0x100fe200078e02d8 */
[----:B------:R3:W-:Y:S03]  /*9600*/  STL [R1+0x224], R219 ;  /* 0x000224db01007387 */ /* 0x0007e60000100800 */
[----:B0-----:R-:W-:-:S04]  /*9610*/  IMAD.WIDE R4, R213, 0x2, R216 ;  /* 0x00000002d5047825 */ /* 0x001fc800078e02d8 */
[----:B------:R-:W-:-:S04]  /*9620*/  IMAD.WIDE R14, R3, 0x2, R14 ;  /* 0x00000002030e7825 */ /* 0x000fc800078e020e */
[----:B------:R-:W-:-:S04]  /*9630*/  IMAD.WIDE R12, R3, 0x2, R12 ;  /* 0x00000002030c7825 */ /* 0x000fc800078e020c */
[----:B------:R-:W-:-:S04]  /*9640*/  IMAD.WIDE R10, R3, 0x2, R10 ;  /* 0x00000002030a7825 */ /* 0x000fc800078e020a */
[C---:B------:R-:W-:Y:S01]  /*9650*/  IMAD.WIDE R8, R3.reuse, 0x2, R8 ;  /* 0x0000000203087825 */ /* 0x040fe200078e0208 */
[----:B-1----:R-:W4:Y:S03]  /*9660*/  LDG.E.U16 R220, desc[UR4][R10.64] ;  /* 0x000000040adc7981 */ /* 0x002f26000c1e1500 */
[----:B------:R-:W-:-:S04]  /*9670*/  IMAD.WIDE R6, R3, 0x2, R6 ;  /* 0x0000000203067825 */ /* 0x000fc800078e0206 */
[----:B------:R-:W-:Y:S01]  /*9680*/  IMAD.WIDE R4, R3, 0x2, R4 ;  /* 0x0000000203047825 */ /* 0x000fe200078e0204 */
[----:B---3--:R-:W3:Y:S04]  /*9690*/  LDG.E.U16 R219, desc[UR4][R6.64] ;  /* 0x0000000406db7981 */ /* 0x008ee8000c1e1500 */
[----:B------:R0:W-:Y:S04]  /*96a0*/  STL [R1+0x220], R17 ;  /* 0x0002201101007387 */ /* 0x0001e80000100800 */
[----:B0-----:R0:W3:Y:S04]  /*96b0*/  LDG.E.U16 R17, desc[UR4][R14.64] ;  /* 0x000000040e117981 */ /* 0x0010e8000c1e1500 */
[----:B------:R1:W-:Y:S04]  /*96c0*/  STL [R1+0x6c], R16 ;  /* 0x00006c1001007387 */ /* 0x0003e80000100800 */
[----:B-1----:R-:W3:Y:S04]  /*96d0*/  LDG.E.U16 R16, desc[UR4][R4.64] ;  /* 0x0000000404107981 */ /* 0x002ee8000c1e1500 */
[----:B------:R1:W-:Y:S04]  /*96e0*/  STL [R1+0x10c], R2 ;  /* 0x00010c0201007387 */ /* 0x0003e80000100800 */
[----:B-1----:R1:W3:Y:S04]  /*96f0*/  LDG.E.U16 R2, desc[UR4][R12.64] ;  /* 0x000000040c027981 */ /* 0x0022e8000c1e1500 */
[----:B------:R0:W-:Y:S04]  /*9700*/  STL [R1+0x194], R0 ;  /* 0x0001940001007387 */ /* 0x0001e80000100800 */
[----:B0-----:R0:W3:Y:S01]  /*9710*/  LDG.E.U16 R0, desc[UR4][R8.64] ;  /* 0x0000000408007981 */ /* 0x0010e2000c1e1500 */
[----:B------:R-:W-:-:S04]  /*9720*/  IMAD R181, R183, 0x2e, RZ ;  /* 0x0000002eb7b57824 */ /* 0x000fc800078e02ff */
[----:B------:R-:W-:-:S04]  /*9730*/  IMAD.WIDE R14, R181, 0x2, R216 ;  /* 0x00000002b50e7825 */ /* 0x000fc800078e02d8 */
[----:B------:R-:W-:Y:S01]  /*9740*/  IMAD.WIDE R14, R3, 0x2, R14 ;  /* 0x00000002030e7825 */ /* 0x000fe200078e020e */
[----:B--2---:R-:W-:Y:S04]  /*9750*/  STL [R1+0x1f0], R218 ;  /* 0x0001f0da01007387 */ /* 0x004fe80000100800 */
[----:B----4-:R-:W-:Y:S04]  /*9760*/  STL [R1+0x21c], R21 ;  /* 0x00021c1501007387 */ /* 0x010fe80000100800 */
[----:B------:R-:W-:Y:S04]  /*9770*/  STL [R1+0x218], R20 ;  /* 0x0002181401007387 */ /* 0x000fe80000100800 */
[----:B------:R-:W-:Y:S04]  /*9780*/  STL [R1+0x214], R19 ;  /* 0x0002141301007387 */ /* 0x000fe80000100800 */
[----:B------:R2:W-:Y:S01]  /*9790*/  STL [R1+0x210], R18 ;  /* 0x0002101201007387 */ /* 0x0005e20000100800 */
[----:B------:R-:W-:-:S03]  /*97a0*/  IMAD R224, R183, 0x2f, RZ ;  /* 0x0000002fb7e07824 */ /* 0x000fc600078e02ff */
[----:B--2---:R2:W4:Y:S01]  /*97b0*/  LDG.E.U16 R18, desc[UR4][R14.64] ;  /* 0x000000040e127981 */ /* 0x004522000c1e1500 */
[C---:B------:R-:W-:Y:S02]  /*97c0*/  IMAD R207, R183.reuse, 0x30, RZ ;  /* 0x00000030b7cf7824 */ /* 0x040fe400078e02ff */
[C---:B------:R-:W-:Y:S02]  /*97d0*/  IMAD R212, R183.reuse, 0x31, RZ ;  /* 0x00000031b7d47824 */ /* 0x040fe400078e02ff */
[C---:B------:R-:W-:Y:S02]  /*97e0*/  IMAD R214, R183.reuse, 0x32, RZ ;  /* 0x00000032b7d67824 */ /* 0x040fe400078e02ff */
[----:B------:R-:W-:Y:S02]  /*97f0*/  IMAD R215, R183, 0x33, RZ ;  /* 0x00000033b7d77824 */ /* 0x000fe400078e02ff */
[----:B-1----:R-:W-:-:S04]  /*9800*/  IMAD.WIDE R12, R224, 0x2, R216 ;  /* 0x00000002e00c7825 */ /* 0x002fc800078e02d8 */
[----:B------:R-:W-:-:S04]  /*9810*/  IMAD.WIDE R10, R207, 0x2, R216 ;  /* 0x00000002cf0a7825 */ /* 0x000fc800078e02d8 */
[----:B0-----:R-:W-:-:S04]  /*9820*/  IMAD.WIDE R8, R212, 0x2, R216 ;  /* 0x00000002d4087825 */ /* 0x001fc800078e02d8 */
[----:B------:R-:W-:-:S04]  /*9830*/  IMAD.WIDE R6, R214, 0x2, R216 ;  /* 0x00000002d6067825 */ /* 0x000fc800078e02d8 */
[----:B------:R-:W-:-:S04]  /*9840*/  IMAD.WIDE R4, R215, 0x2, R216 ;  /* 0x00000002d7047825 */ /* 0x000fc800078e02d8 */
[----:B------:R-:W-:Y:S02]  /*9850*/  IMAD R238, R183, 0x34, RZ ;  /* 0x00000034b7ee7824 */ /* 0x000fe400078e02ff */
[----:B------:R-:W-:-:S04]  /*9860*/  IMAD.WIDE R12, R3, 0x2, R12 ;  /* 0x00000002030c7825 */ /* 0x000fc800078e020c */
[C---:B------:R-:W-:Y:S01]  /*9870*/  IMAD.WIDE R10, R3.reuse, 0x2, R10 ;  /* 0x00000002030a7825 */ /* 0x040fe200078e020a */
[----:B------:R-:W4:Y:S03]  /*9880*/  LDG.E.U16 R218, desc[UR4][R12.64] ;  /* 0x000000040cda7981 */ /* 0x000f26000c1e1500 */
[C---:B------:R-:W-:Y:S01]  /*9890*/  IMAD.WIDE R8, R3.reuse, 0x2, R8 ;  /* 0x0000000203087825 */ /* 0x040fe200078e0208 */
[----:B------:R-:W4:Y:S03]  /*98a0*/  LDG.E.U16 R21, desc[UR4][R10.64] ;  /* 0x000000040a157981 */ /* 0x000f26000c1e1500 */
[C---:B------:R-:W-:Y:S01]  /*98b0*/  IMAD.WIDE R6, R3.reuse, 0x2, R6 ;  /* 0x0000000203067825 */ /* 0x040fe200078e0206 */
[----:B------:R-:W4:Y:S03]  /*98c0*/  LDG.E.U16 R20, desc[UR4][R8.64] ;  /* 0x0000000408147981 */ /* 0x000f26000c1e1500 */
[----:B--2---:R-:W-:Y:S01]  /*98d0*/  IMAD.WIDE R14, R238, 0x2, R216 ;  /* 0x00000002ee0e7825 */ /* 0x004fe200078e02d8 */
[----:B------:R0:W2:Y:S03]  /*98e0*/  LDG.E.U16 R19, desc[UR4][R6.64] ;  /* 0x0000000406137981 */ /* 0x0000a6000c1e1500 */
[----:B------:R-:W-:-:S04]  /*98f0*/  IMAD.WIDE R4, R3, 0x2, R4 ;  /* 0x0000000203047825 */ /* 0x000fc800078e0204 */
[----:B------:R-:W-:Y:S01]  /*9900*/  IMAD.WIDE R14, R3, 0x2, R14 ;  /* 0x00000002030e7825 */ /* 0x000fe200078e020e */
[----:B---3--:R1:W-:Y:S04]  /*9910*/  STL [R1+0x68], R17 ;  /* 0x0000681101007387 */ /* 0x0083e80000100800 */
[----:B-1----:R1:W3:Y:S04]  /*9920*/  LDG.E.U16 R17, desc[UR4][R4.64] ;  /* 0x0000000404117981 */ /* 0x0022e8000c1e1500 */
[----:B------:R-:W-:Y:S04]  /*9930*/  STL [R1+0xf0], R2 ;  /* 0x0000f00201007387 */ /* 0x000fe80000100800 */
[----:B------:R-:W-:Y:S04]  /*9940*/  STL [R1+0x17c], R220 ;  /* 0x00017cdc01007387 */ /* 0x000fe80000100800 */
[----:B------:R-:W-:Y:S04]  /*9950*/  STL [R1+0x1ec], R0 ;  /* 0x0001ec0001007387 */ /* 0x000fe80000100800 */
[----:B------:R-:W-:Y:S04]  /*9960*/  STL [R1+0x20c], R219 ;  /* 0x00020cdb01007387 */ /* 0x000fe80000100800 */
[----:B------:R0:W-:Y:S04]  /*9970*/  STL [R1+0x208], R16 ;  /* 0x0002081001007387 */ /* 0x0001e80000100800 */
[----:B0-----:R-:W3:Y:S01]  /*9980*/  LDG.E.U16 R16, desc[UR4][R14.64] ;  /* 0x000000040e107981 */ /* 0x001ee2000c1e1500 */
[----:B------:R-:W-:-:S02]  /*9990*/  IMAD R6, R183, 0x35, RZ ;  /* 0x00000035b7067824 */ /* 0x000fc400078e02ff */
[C---:B------:R-:W-:Y:S02]  /*99a0*/  IMAD R2, R183.reuse, 0x36, RZ ;  /* 0x00000036b7027824 */ /* 0x040fe400078e02ff */
[C---:B------:R-:W-:Y:S02]  /*99b0*/  IMAD R0, R183.reuse, 0x37, RZ ;  /* 0x00000037b7007824 */ /* 0x040fe400078e02ff */
[C---:B------:R-:W-:Y:S02]  /*99c0*/  IMAD R204, R183.reuse, 0x38, RZ ;  /* 0x00000038b7cc7824 */ /* 0x040fe400078e02ff */
[----:B------:R-:W-:Y:S02]  /*99d0*/  IMAD R241, R183, 0x39, RZ ;  /* 0x00000039b7f17824 */ /* 0x000fe400078e02ff */
[----:B------:R-:W-:-:S04]  /*99e0*/  IMAD.WIDE R12, R6, 0x2, R216 ;  /* 0x00000002060c7825 */ /* 0x000fc800078e02d8 */
[----:B------:R-:W-:-:S04]  /*99f0*/  IMAD.WIDE R10, R2, 0x2, R216 ;  /* 0x00000002020a7825 */ /* 0x000fc800078e02d8 */
[----:B------:R-:W-:-:S04]  /*9a00*/  IMAD.WIDE R8, R0, 0x2, R216 ;  /* 0x0000000200087825 */ /* 0x000fc800078e02d8 */
[----:B------:R-:W-:-:S04]  /*9a10*/  IMAD.WIDE R6, R204, 0x2, R216 ;  /* 0x00000002cc067825 */ /* 0x000fc800078e02d8 */
[----:B-1----:R-:W-:-:S04]  /*9a20*/  IMAD.WIDE R4, R241, 0x2, R216 ;  /* 0x00000002f1047825 */ /* 0x002fc800078e02d8 */
[----:B------:R-:W-:-:S04]  /*9a30*/  IMAD.WIDE R12, R3, 0x2, R12 ;  /* 0x00000002030c7825 */ /* 0x000fc800078e020c */
[C---:B------:R-:W-:Y:S01]  /*9a40*/  IMAD.WIDE R10, R3.reuse, 0x2, R10 ;  /* 0x00000002030a7825 */ /* 0x040fe200078e020a */
[----:B------:R-:W3:Y:S03]  /*9a50*/  LDG.E.U16 R219, desc[UR4][R12.64] ;  /* 0x000000040cdb7981 */ /* 0x000ee6000c1e1500 */
[C---:B------:R-:W-:Y:S01]  /*9a60*/  IMAD.WIDE R8, R3.reuse, 0x2, R8 ;  /* 0x0000000203087825 */ /* 0x040fe200078e0208 */
[----:B------:R-:W3:Y:S03]  /*9a70*/  LDG.E.U16 R222, desc[UR4][R10.64] ;  /* 0x000000040ade7981 */ /* 0x000ee6000c1e1500 */
[C---:B------:R-:W-:Y:S01]  /*9a80*/  IMAD.WIDE R6, R3.reuse, 0x2, R6 ;  /* 0x0000000203067825 */ /* 0x040fe200078e0206 */
[----:B------:R-:W3:Y:S03]  /*9a90*/  LDG.E.U16 R221, desc[UR4][R8.64] ;  /* 0x0000000408dd7981 */ /* 0x000ee6000c1e1500 */
[----:B------:R-:W-:Y:S01]  /*9aa0*/  IMAD.WIDE R4, R3, 0x2, R4 ;  /* 0x0000000203047825 */ /* 0x000fe200078e0204 */
[----:B----4-:R0:W-:Y:S04]  /*9ab0*/  STL [R1+0x204], R18 ;  /* 0x0002041201007387 */ /* 0x0101e80000100800 */
[----:B------:R1:W4:Y:S04]  /*9ac0*/  LDG.E.U16 R220, desc[UR4][R6.64] ;  /* 0x0000000406dc7981 */ /* 0x000328000c1e1500 */
[----:B0-----:R0:W4:Y:S01]  /*9ad0*/  LDG.E.U16 R18, desc[UR4][R4.64] ;  /* 0x0000000404127981 */ /* 0x001122000c1e1500 */
[----:B------:R-:W-:-:S02]  /*9ae0*/  IMAD R2, R183, 0x3a, RZ ;  /* 0x0000003ab7027824 */ /* 0x000fc400078e02ff */
[C---:B------:R-:W-:Y:S02]  /*9af0*/  IMAD R0, R183.reuse, 0x3b, RZ ;  /* 0x0000003bb7007824 */ /* 0x040fe400078e02ff */
[----:B-1----:R-:W-:Y:S02]  /*9b00*/  IMAD R6, R183, 0x3c, RZ ;  /* 0x0000003cb7067824 */ /* 0x002fe400078e02ff */
[----:B------:R-:W-:-:S04]  /*9b10*/  IMAD.WIDE R14, R2, 0x2, R216 ;  /* 0x00000002020e7825 */ /* 0x000fc800078e02d8 */
[C---:B0-----:R-:W-:Y:S02]  /*9b20*/  IMAD R4, R183.reuse, 0x3d, RZ ;  /* 0x0000003db7047824 */ /* 0x041fe400078e02ff */
[----:B------:R-:W-:Y:S02]  /*9b30*/  IMAD R2, R183, 0x3e, RZ ;  /* 0x0000003eb7027824 */ /* 0x000fe400078e02ff */
[----:B------:R-:W-:-:S04]  /*9b40*/  IMAD.WIDE R12, R0, 0x2, R216 ;  /* 0x00000002000c7825 */ /* 0x000fc800078e02d8 */
[----:B------:R-:W-:Y:S02]  /*9b50*/  IMAD R0, R183, 0x3f, RZ ;  /* 0x0000003fb7007824 */ /* 0x000fe400078e02ff */
[--C-:B------:R-:W-:Y:S01]  /*9b60*/  IMAD.WIDE R10, R6, 0x2, R216.reuse ;  /* 0x00000002060a7825 */ /* 0x100fe200078e02d8 */
[----:B------:R0:W-:Y:S03]  /*9b70*/  STL [R1+0x200], R218 ;  /* 0x000200da01007387 */ /* 0x0001e60000100800 */
[--C-:B------:R-:W-:Y:S01]  /*9b80*/  IMAD.WIDE R8, R4, 0x2, R216.reuse ;  /* 0x0000000204087825 */ /* 0x100fe200078e02d8 */
[----:B------:R1:W-:Y:S03]  /*9b90*/  STL [R1+0x64], R21 ;  /* 0x0000641501007387 */ /* 0x0003e60000100800 */
[----:B------:R-:W-:Y:S01]  /*9ba0*/  IMAD.WIDE R6, R2, 0x2, R216 ;  /* 0x0000000202067825 */ /* 0x000fe200078e02d8 */
[----:B------:R1:W-:Y:S03]  /*9bb0*/  STL [R1+0xe4], R20 ;  /* 0x0000e41401007387 */ /* 0x0003e60000100800 */
[----:B------:R-:W-:-:S04]  /*9bc0*/  IMAD.WIDE R14, R3, 0x2, R14 ;  /* 0x00000002030e7825 */ /* 0x000fc800078e020e */
[----:B------:R-:W-:Y:S01]  /*9bd0*/  IMAD.WIDE R4, R0, 0x2, R216 ;  /* 0x0000000200047825 */ /* 0x000fe200078e02d8 */
[----:B--2---:R2:W-:Y:S03]  /*9be0*/  STL [R1+0x178], R19 ;  /* 0x0001781301007387 */ /* 0x0045e60000100800 */
[C---:B------:R-:W-:Y:S01]  /*9bf0*/  IMAD.WIDE R12, R3.reuse, 0x2, R12 ;  /* 0x00000002030c7825 */ /* 0x040fe200078e020c */
[----:B0-----:R0:W4:Y:S03]  /*9c00*/  LDG.E.U16 R218, desc[UR4][R14.64] ;  /* 0x000000040eda7981 */ /* 0x001126000c1e1500 */
[----:B------:R-:W-:-:S04]  /*9c10*/  IMAD.WIDE R10, R3, 0x2, R10 ;  /* 0x00000002030a7825 */ /* 0x000fc800078e020a */
[C---:B------:R-:W-:Y:S01]  /*9c20*/  IMAD.WIDE R8, R3.reuse, 0x2, R8 ;  /* 0x0000000203087825 */ /* 0x040fe200078e0208 */
[----:B-1----:R-:W4:Y:S03]  /*9c30*/  LDG.E.U16 R21, desc[UR4][R10.64] ;  /* 0x000000040a157981 */ /* 0x002f26000c1e1500 */
[C---:B------:R-:W-:Y:S01]  /*9c40*/  IMAD.WIDE R6, R3.reuse, 0x2, R6 ;  /* 0x0000000203067825 */ /* 0x040fe200078e0206 */
[----:B------:R-:W4:Y:S03]  /*9c50*/  LDG.E.U16 R20, desc[UR4][R8.64] ;  /* 0x0000000408147981 */ /* 0x000f26000c1e1500 */
[----:B------:R-:W-:Y:S01]  /*9c60*/  IMAD.WIDE R4, R3, 0x2, R4 ;  /* 0x0000000203047825 */ /* 0x000fe200078e0204 */
[----:B--2---:R1:W2:Y:S04]  /*9c70*/  LDG.E.U16 R19, desc[UR4][R6.64] ;  /* 0x0000000406137981 */ /* 0x0042a8000c1e1500 */
[----:B---3--:R3:W-:Y:S04]  /*9c80*/  STL [R1+0x1e8], R17 ;  /* 0x0001e81101007387 */ /* 0x0087e80000100800 */
[----:B---3--:R3:W2:Y:S04]  /*9c90*/  LDG.E.U16 R17, desc[UR4][R12.64] ;  /* 0x000000040c117981 */ /* 0x0086a8000c1e1500 */
[----:B------:R0:W-:Y:S04]  /*9ca0*/  STL [R1+0x1fc], R16 ;  /* 0x0001fc1001007387 */ /* 0x0001e80000100800 */
[----:B0-----:R0:W2:Y:S01]  /*9cb0*/  LDG.E.U16 R16, desc[UR4][R4.64] ;  /* 0x0000000404107981 */ /* 0x0010a2000c1e1500 */
[----:B------:R-:W-:-:S05]  /*9cc0*/  SHF.L.U32 R196, R183, 0x6, RZ ;  /* 0x00000006b7c47819 */ /* 0x000fca00000006ff */
[----:B------:R-:W-:-:S04]  /*9cd0*/  IMAD.WIDE R14, R196, 0x2, R216 ;  /* 0x00000002c40e7825 */ /* 0x000fc800078e02d8 */
[----:B------:R-:W-:Y:S01]  /*9ce0*/  IMAD.WIDE R14, R3, 0x2, R14 ;  /* 0x00000002030e7825 */ /* 0x000fe200078e020e */
[----:B------:R1:W-:Y:S04]  /*9cf0*/  STL [R1+0x1e4], R219 ;  /* 0x0001e4db01007387 */ /* 0x0003e80000100800 */
[----:B------:R-:W-:Y:S04]  /*9d00*/  STL [R1+0x1e0], R222 ;  /* 0x0001e0de01007387 */ /* 0x000fe80000100800 */
[----:B------:R-:W-:Y:S04]  /*9d10*/  STL [R1+0x1dc], R221 ;  /* 0x0001dcdd01007387 */ /* 0x000fe80000100800 */
[----:B----4-:R-:W-:Y:S04]  /*9d20*/  STL [R1+0x60], R220 ;  /* 0x000060dc01007387 */ /* 0x010fe80000100800 */
[----:B------:R4:W-:Y:S01]  /*9d30*/  STL [R1+0xd0], R18 ;  /* 0x0000d01201007387 */ /* 0x0009e20000100800 */
[----:B-1----:R-:W-:-:S03]  /*9d40*/  IMAD R219, R183, 0x41, RZ ;  /* 0x00000041b7db7824 */ /* 0x002fc600078e02ff */
[----:B----4-:R1:W4:Y:S01]  /*9d50*/  LDG.E.U16 R18, desc[UR4][R14.64] ;  /* 0x000000040e127981 */ /* 0x010322000c1e1500 */
[C---:B------:R-:W-:Y:S02]  /*9d60*/  IMAD R7, R183.reuse, 0x42, RZ ;  /* 0x00000042b7077824 */ /* 0x040fe400078e02ff */
[C---:B------:R-:W-:Y:S02]  /*9d70*/  IMAD R6, R183.reuse, 0x43, RZ ;  /* 0x00000043b7067824 */ /* 0x040fe400078e02ff */
[C---:B------:R-:W-:Y:S02]  /*9d80*/  IMAD R2, R183.reuse, 0x44, RZ ;  /* 0x00000044b7027824 */ /* 0x040fe400078e02ff */
[----:B------:R-:W-:Y:S02]  /*9d90*/  IMAD R0, R183, 0x45, RZ ;  /* 0x00000045b7007824 */ /* 0x000fe400078e02ff */
[----:B---3--:R-:W-:-:S04]  /*9da0*/  IMAD.WIDE R12, R219, 0x2, R216 ;  /* 0x00000002db0c7825 */ /* 0x008fc800078e02d8 */
[----:B------:R-:W-:-:S04]  /*9db0*/  IMAD.WIDE R10, R7, 0x2, R216 ;  /* 0x00000002070a7825 */ /* 0x000fc800078e02d8 */
[----:B------:R-:W-:-:S04]  /*9dc0*/  IMAD.WIDE R8, R6, 0x2, R216 ;  /* 0x0000000206087825 */ /* 0x000fc800078e02d8 */
[----:B------:R-:W-:-:S04]  /*9dd0*/  IMAD.WIDE R6, R2, 0x2, R216 ;  /* 0x0000000202067825 */ /* 0x000fc800078e02d8 */
[----:B0-----:R-:W-:-:S04]  /*9de0*/  IMAD.WIDE R4, R0, 0x2, R216 ;  /* 0x0000000200047825 */ /* 0x001fc800078e02d8 */
[----:B------:R-:W-:Y:S02]  /*9df0*/  IMAD R0, R183, 0x46, RZ ;  /* 0x00000046b7007824 */ /* 0x000fe400078e02ff */
[----:B------:R-:W-:-:S04]  /*9e00*/  IMAD.WIDE R12, R3, 0x2, R12 ;  /* 0x00000002030c7825 */ /* 0x000fc800078e020c */
[C---:B------:R-:W-:Y:S01]  /*9e10*/  IMAD.WIDE R10, R3.reuse, 0x2, R10 ;  /* 0x00000002030a7825 */ /* 0x040fe200078e020a */
[----:B------:R0:W3:Y:S03]  /*9e20*/  LDG.E.U16 R223, desc[UR4][R12.64] ;  /* 0x000000040cdf7981 */ /* 0x0000e6000c1e1500 */
[C---:B------:R-:W-:Y:S01]  /*9e30*/  IMAD.WIDE R8, R3.reuse, 0x2, R8 ;  /* 0x0000000203087825 */ /* 0x040fe200078e0208 */
[----:B------:R0:W3:Y:S03]  /*9e40*/  LDG.E.U16 R222, desc[UR4][R10.64] ;  /* 0x000000040ade7981 */ /* 0x0000e6000c1e1500 */
[C---:B------:R-:W-:Y:S01]  /*9e50*/  IMAD.WIDE R6, R3.reuse, 0x2, R6 ;  /* 0x0000000203067825 */ /* 0x040fe200078e0206 */
[----:B------:R0:W-:Y:S03]  /*9e60*/  STL [R1+0x168], R218 ;  /* 0x000168da01007387 */ /* 0x0001e60000100800 */
[----:B-1----:R-:W-:Y:S01]  /*9e70*/  IMAD.WIDE R14, R0, 0x2, R216 ;  /* 0x00000002000e7825 */ /* 0x002fe200078e02d8 */
[----:B------:R1:W3:Y:S03]  /*9e80*/  LDG.E.U16 R221, desc[UR4][R8.64] ;  /* 0x0000000408dd7981 */ /* 0x0002e6000c1e1500 */
[C---:B------:R-:W-:Y:S01]  /*9e90*/  IMAD.WIDE R4, R3.reuse, 0x2, R4 ;  /* 0x0000000203047825 */ /* 0x040fe200078e0204 */
[----:B0-----:R0:W3:Y:S03]  /*9ea0*/  LDG.E.U16 R218, desc[UR4][R6.64] ;  /* 0x0000000406da7981 */ /* 0x0010e6000c1e1500 */
[----:B------:R-:W-:Y:S01]  /*9eb0*/  IMAD.WIDE R14, R3, 0x2, R14 ;  /* 0x00000002030e7825 */ /* 0x000fe200078e020e */
[----:B--2---:R2:W-:Y:S04]  /*9ec0*/  STL [R1+0x1d8], R17 ;  /* 0x0001d81101007387 */ /* 0x0045e80000100800 */
[----:B------:R-:W-:Y:S04]  /*9ed0*/  STL [R1+0x1d4], R21 ;  /* 0x0001d41501007387 */ /* 0x000fe80000100800 */
[----:B------:R-:W-:Y:S04]  /*9ee0*/  STL [R1+0x1d0], R20 ;  /* 0x0001d01401007387 */ /* 0x000fe80000100800 */
[----:B--2---:R2:W3:Y:S04]  /*9ef0*/  LDG.E.U16 R17, desc[UR4][R4.64] ;  /* 0x0000000404117981 */ /* 0x0044e8000c1e1500 */
[----:B------:R-:W-:Y:S04]  /*9f00*/  STL [R1+0x1cc], R19 ;  /* 0x0001cc1301007387 */ /* 0x000fe80000100800 */
[----:B------:R1:W-:Y:S04]  /*9f10*/  STL [R1+0x1c8], R16 ;  /* 0x0001c81001007387 */ /* 0x0003e80000100800 */
[----:B-1----:R-:W3:Y:S01]  /*9f20*/  LDG.E.U16 R16, desc[UR4][R14.64] ;  /* 0x000000040e107981 */ /* 0x002ee2000c1e1500 */
        /* <DEDUP_REMOVED lines=8> */
[----:B0-----:R-:W-:-:S04]  /*9fb0*/  IMAD.WIDE R6, R240, 0x2, R216 ;  /* 0x00000002f0067825 */ /* 0x001fc800078e02d8 */
[----:B--2---:R-:W-:-:S04]  /*9fc0*/  IMAD.WIDE R4, R0, 0x2, R216 ;  /* 0x0000000200047825 */ /* 0x004fc800078e02d8 */
[----:B------:R-:W-:-:S04]  /*9fd0*/  IMAD.WIDE R12, R3, 0x2, R12 ;  /* 0x00000002030c7825 */ /* 0x000fc800078e020c */
[C---:B------:R-:W-:Y:S01]  /*9fe0*/  IMAD.WIDE R10, R3.reuse, 0x2, R10 ;  /* 0x00000002030a7825 */ /* 0x040fe200078e020a */
[----:B------:R-:W2:Y:S03]  /*9ff0*/  LDG.E.U16 R220, desc[UR4][R12.64] ;  /* 0x000000040cdc7981 */ /* 0x000ea6000c1e1500 */
[C---:B------:R-:W-:Y:S01]  /*a000*/  IMAD.WIDE R8, R3.reuse, 0x2, R8 ;  /* 0x0000000203087825 */ /* 0x040fe200078e0208 */
[----:B------:R-:W2:Y:S03]  /*a010*/  LDG.E.U16 R21, desc[UR4][R10.64] ;  /* 0x000000040a157981 */ /* 0x000ea6000c1e1500 */
[C---:B------:R-:W-:Y:S01]  /*a020*/  IMAD.WIDE R6, R3.reuse, 0x2, R6 ;  /* 0x0000000203067825 */ /* 0x040fe200078e0206 */
[----:B------:R-:W2:Y:S03]  /*a030*/  LDG.E.U16 R20, desc[UR4][R8.64] ;  /* 0x0000000408147981 */ /* 0x000ea6000c1e1500 */
        /* <DEDUP_REMOVED lines=8> */
[C---:B------:R-:W-:Y:S02]  /*a0c0*/  IMAD R0, R183.reuse, 0x4f, RZ ;  /* 0x0000004fb7007824 */ /* 0x040fe400078e02ff */
[C---:B------:R-:W-:Y:S02]  /*a0d0*/  IMAD R176, R183.reuse, 0x50, RZ ;  /* 0x00000050b7b07824 */ /* 0x040fe400078e02ff */
[----:B------:R-:W-:Y:S02]  /*a0e0*/  IMAD R201, R183, 0x51, RZ ;  /* 0x00000051b7c97824 */ /* 0x000fe400078e02ff */
[----:B------:R-:W-:-:S04]  /*a0f0*/  IMAD.WIDE R12, R6, 0x2, R216 ;  /* 0x00000002060c7825 */ /* 0x000fc800078e02d8 */
[----:B------:R-:W-:-:S04]  /*a100*/  IMAD.WIDE R10, R2, 0x2, R216 ;  /* 0x00000002020a7825 */ /* 0x000fc800078e02d8 */
[--C-:B------:R-:W-:Y:S01]  /*a110*/  IMAD.WIDE R8, R0, 0x2, R216.reuse ;  /* 0x0000000200087825 */ /* 0x100fe200078e02d8 */
[----:B---3--:R1:W-:Y:S03]  /*a120*/  STL [R1+0xcc], R223 ;  /* 0x0000ccdf01007387 */ /* 0x0083e60000100800 */
[--C-:B------:R-:W-:Y:S01]  /*a130*/  IMAD.WIDE R6, R176, 0x2, R216.reuse ;  /* 0x00000002b0067825 */ /* 0x100fe200078e02d8 */
[----:B------:R3:W-:Y:S03]  /*a140*/  STL [R1+0x164], R222 ;  /* 0x000164de01007387 */ /* 0x0007e60000100800 */
[----:B0-----:R-:W-:-:S04]  /*a150*/  IMAD.WIDE R4, R201, 0x2, R216 ;  /* 0x00000002c9047825 */ /* 0x001fc800078e02d8 */
[C---:B------:R-:W-:Y:S01]  /*a160*/  IMAD.WIDE R14, R3.reuse, 0x2, R14 ;  /* 0x00000002030e7825 */ /* 0x040fe200078e020e */
[----:B------:R0:W-:Y:S03]  /*a170*/  STL [R1+0x1c4], R221 ;  /* 0x0001c4dd01007387 */ /* 0x0001e60000100800 */
[C---:B------:R-:W-:Y:S01]  /*a180*/  IMAD.WIDE R12, R3.reuse, 0x2, R12 ;  /* 0x00000002030c7825 */ /* 0x040fe200078e020c */
[----:B------:R-:W-:Y:S03]  /*a190*/  STL [R1+0x1c0], R218 ;  /* 0x0001c0da01007387 */ /* 0x000fe60000100800 */
[C---:B------:R-:W-:Y:S01]  /*a1a0*/  IMAD.WIDE R10, R3.reuse, 0x2, R10 ;  /* 0x00000002030a7825 */ /* 0x040fe200078e020a */
[----:B------:R-:W4:Y:S03]  /*a1b0*/  LDG.E.U16 R226, desc[UR4][R12.64] ;  /* 0x000000040ce27981 */ /* 0x000f26000c1e1500 */
[C---:B------:R-:W-:Y:S01]  /*a1c0*/  IMAD.WIDE R8, R3.reuse, 0x2, R8 ;  /* 0x0000000203087825 */ /* 0x040fe200078e0208 */
[----:B-1----:R-:W4:Y:S03]  /*a1d0*/  LDG.E.U16 R223, desc[UR4][R10.64] ;  /* 0x000000040adf7981 */ /* 0x002f26000c1e1500 */
[C---:B------:R-:W-:Y:S01]  /*a1e0*/  IMAD.WIDE R6, R3.reuse, 0x2, R6 ;  /* 0x0000000203067825 */ /* 0x040fe200078e0206 */
[----:B---3--:R-:W3:Y:S03]  /*a1f0*/  LDG.E.U16 R222, desc[UR4][R8.64] ;  /* 0x0000000408de7981 */ /* 0x008ee6000c1e1500 */
[----:B------:R-:W-:Y:S01]  /*a200*/  IMAD.WIDE R4, R3, 0x2, R4 ;  /* 0x0000000203047825 */ /* 0x000fe200078e0204 */
[----:B0-----:R-:W3:Y:S04]  /*a210*/  LDG.E.U16 R221, desc[UR4][R6.64] ;  /* 0x0000000406dd7981 */ /* 0x001ee8000c1e1500 */
[----:B------:R0:W-:Y:S04]  /*a220*/  STL [R1+0x1bc], R17 ;  /* 0x0001bc1101007387 */ /* 0x0001e80000100800 */
[----:B0-----:R0:W3:Y:S04]  /*a230*/  LDG.E.U16 R17, desc[UR4][R14.64] ;  /* 0x000000040e117981 */ /* 0x0010e8000c1e1500 */
[----:B------:R1:W-:Y:S04]  /*a240*/  STL [R1+0x1b8], R16 ;  /* 0x0001b81001007387 */ /* 0x0003e80000100800 */
[----:B-1----:R1:W3:Y:S01]  /*a250*/  LDG.E.U16 R16, desc[UR4][R4.64] ;  /* 0x0000000404107981 */ /* 0x0022e2000c1e1500 */
[----:B------:R-:W-:-:S02]  /*a260*/  IMAD R218, R183, 0x52, RZ ;  /* 0x00000052b7da7824 */ /* 0x000fc400078e02ff */
[----:B------:R-:W-:Y:S02]  /*a270*/  IMAD R243, R183, 0x53, RZ ;  /* 0x00000053b7f37824 */ /* 0x000fe400078e02ff */
[----:B0-----:R-:W-:-:S04]  /*a280*/  IMAD.WIDE R14, R218, 0x2, R216 ;  /* 0x00000002da0e7825 */ /* 0x001fc800078e02d8 */
[----:B------:R-:W-:-:S04]  /*a290*/  IMAD.WIDE R12, R243, 0x2, R216 ;  /* 0x00000002f30c7825 */ /* 0x000fc800078e02d8 */
[----:B------:R-:W-:Y:S02]  /*a2a0*/  IMAD R7, R183, 0x54, RZ ;  /* 0x00000054b7077824 */ /* 0x000fe400078e02ff */
[----:B------:R-:W-:-:S04]  /*a2b0*/  IMAD.WIDE R14, R3, 0x2, R14 ;  /* 0x00000002030e7825 */ /* 0x000fc800078e020e */
[----:B------:R-:W-:-:S04]  /*a2c0*/  IMAD.WIDE R10, R7, 0x2, R216 ;  /* 0x00000002070a7825 */ /* 0x000fc800078e02d8 */
[----:B------:R-:W-:Y:S01]  /*a2d0*/  IMAD.WIDE R12, R3, 0x2, R12 ;  /* 0x00000002030c7825 */ /* 0x000fe200078e020c */
[----:B--2---:R-:W-:Y:S04]  /*a2e0*/  STL [R1+0x1b4], R220 ;  /* 0x0001b4dc01007387 */ /* 0x004fe80000100800 */
[----:B------:R-:W-:Y:S04]  /*a2f0*/  STL [R1+0x58], R21 ;  /* 0x0000581501007387 */ /* 0x000fe80000100800 */
[----:B------:R-:W-:Y:S01]  /*a300*/  STL [R1+0xc8], R20 ;  /* 0x0000c81401007387 */ /* 0x000fe20000100800 */
[----:B------:R-:W-:-:S02]  /*a310*/  IMAD R6, R183, 0x55, RZ ;  /* 0x00000055b7067824 */ /* 0x000fc400078e02ff */
[----:B------:R-:W-:Y:S01]  /*a320*/  IMAD.WIDE R10, R3, 0x2, R10 ;  /* 0x00000002030a7825 */ /* 0x000fe200078e020a */
[----:B----4-:R0:W-:Y:S03]  /*a330*/  STL [R1+0x160], R19 ;  /* 0x0001601301007387 */ /* 0x0101e60000100800 */
[----:B------:R-:W-:Y:S02]  /*a340*/  IMAD R2, R183, 0x56, RZ ;  /* 0x00000056b7027824 */ /* 0x000fe400078e02ff */
[--C-:B------:R-:W-:Y:S01]  /*a350*/  IMAD.WIDE R8, R6, 0x2, R216.reuse ;  /* 0x0000000206087825 */ /* 0x100fe200078e02d8 */
[----:B------:R-:W2:Y:S04]  /*a360*/  LDG.E.U16 R225, desc[UR4][R10.64] ;  /* 0x000000040ae17981 */ /* 0x000ea8000c1e1500 */
[----:B------:R4:W-:Y:S04]  /*a370*/  STL [R1+0x1b0], R18 ;  /* 0x0001b01201007387 */ /* 0x0009e80000100800 */
[----:B0-----:R-:W2:Y:S04]  /*a380*/  LDG.E.U16 R19, desc[UR4][R12.64] ;  /* 0x000000040c137981 */ /* 0x001ea8000c1e1500 */
[----:B----4-:R0:W4:Y:S01]  /*a390*/  LDG.E.U16 R18, desc[UR4][R14.64] ;  /* 0x000000040e127981 */ /* 0x010122000c1e1500 */
[----:B------:R-:W-:-:S04]  /*a3a0*/  IMAD.WIDE R6, R2, 0x2, R216 ;  /* 0x0000000202067825 */ /* 0x000fc800078e02d8 */
[----:B------:R-:W-:-:S04]  /*a3b0*/  IMAD.WIDE R8, R3, 0x2, R8 ;  /* 0x0000000203087825 */ /* 0x000fc800078e0208 */
[----:B------:R-:W-:Y:S01]  /*a3c0*/  IMAD.WIDE R6, R3, 0x2, R6 ;  /* 0x0000000203067825 */ /* 0x000fe200078e0206 */
[----:B------:R3:W2:Y:S03]  /*a3d0*/  LDG.E.U16 R220, desc[UR4][R8.64] ;  /* 0x0000000408dc7981 */ /* 0x0006a6000c1e1500 */
[C---:B------:R-:W-:Y:S01]  /*a3e0*/  IMAD R0, R183.reuse, 0x57, RZ ;  /* 0x00000057b7007824 */ /* 0x040fe200078e02ff */
[----:B------:R3:W2:Y:S01]  /*a3f0*/  LDG.E.U16 R21, desc[UR4][R6.64] ;  /* 0x0000000406157981 */ /* 0x0006a2000c1e1500 */
[----:B------:R-:W-:Y:S02]  /*a400*/  IMAD R20, R183, 0x58, RZ ;  /* 0x00000058b7147824 */ /* 0x000fe400078e02ff */
[----:B-1----:R-:W-:-:S04]  /*a410*/  IMAD.WIDE R4, R0, 0x2, R216 ;  /* 0x0000000200047825 */ /* 0x002fc800078e02d8 */
[----:B0-----:R-:W-:-:S04]  /*a420*/  IMAD.WIDE R14, R20, 0x2, R216 ;  /* 0x00000002140e7825 */ /* 0x001fc800078e02d8 */
[----:B------:R-:W-:-:S04]  /*a430*/  IMAD.WIDE R4, R3, 0x2, R4 ;  /* 0x0000000203047825 */ /* 0x000fc800078e0204 */
[----:B------:R-:W-:Y:S01]  /*a440*/  IMAD.WIDE R14, R3, 0x2, R14 ;  /* 0x00000002030e7825 */ /* 0x000fe200078e020e */
[----:B---3--:R0:W-:Y:S04]  /*a450*/  STL [R1+0x1a8], R17 ;  /* 0x0001a81101007387 */ /* 0x0081e80000100800 */
[----:B------:R-:W-:Y:S04]  /*a460*/  STL [R1+0x1a4], R226 ;  /* 0x0001a4e201007387 */ /* 0x000fe80000100800 */
[----:B------:R-:W-:Y:S04]  /*a470*/  STL [R1+0x1a0], R223 ;  /* 0x0001a0df01007387 */ /* 0x000fe80000100800 */
[----:B------:R-:W-:Y:S04]  /*a480*/  STL [R1+0x19c], R222 ;  /* 0x00019cde01007387 */ /* 0x000fe80000100800 */
[----:B------:R-:W-:Y:S04]  /*a490*/  STL [R1+0x54], R221 ;  /* 0x000054dd01007387 */ /* 0x000fe80000100800 */
[----:B0-----:R-:W3:Y:S04]  /*a4a0*/  LDG.E.U16 R17, desc[UR4][R4.64] ;  /* 0x0000000404117981 */ /* 0x001ee8000c1e1500 */
[----:B------:R0:W-:Y:S04]  /*a4b0*/  STL [R1+0xc4], R16 ;  /* 0x0000c41001007387 */ /* 0x0001e80000100800 */
[----:B0-----:R0:W3:Y:S01]  /*a4c0*/  LDG.E.U16 R16, desc[UR4][R14.64] ;  /* 0x000000040e107981 */ /* 0x0010e2000c1e1500 */
[----:B------:R-:W-:-:S02]  /*a4d0*/  IMAD R194, R183, 0x59, RZ ;  /* 0x00000059b7c27824 */ /* 0x000fc400078e02ff */
[----:B------:R-:W-:Y:S02]  /*a4e0*/  IMAD R203, R183, 0x5a, RZ ;  /* 0x0000005ab7cb7824 */ /* 0x000fe400078e02ff */
[----:B------:R-:W-:-:S04]  /*a4f0*/  IMAD.WIDE R12, R194, 0x2, R216 ;  /* 0x00000002c20c7825 */ /* 0x000fc800078e02d8 */
[----:B------:R-:W-:-:S04]  /*a500*/  IMAD.WIDE R10, R203, 0x2, R216 ;  /* 0x00000002cb0a7825 */ /* 0x000fc800078e02d8 */
[----:B------:R-:W-:-:S04]  /*a510*/  IMAD.WIDE R12, R3, 0x2, R12 ;  /* 0x00000002030c7825 */ /* 0x000fc800078e020c */
[----:B------:R-:W-:Y:S01]  /*a520*/  IMAD R234, R183, 0x5b, RZ ;  /* 0x0000005bb7ea7824 */ /* 0x000fe200078e02ff */
[----:B------:R-:W3:Y:S01]  /*a530*/  LDG.E.U16 R228, desc[UR4][R12.64] ;  /* 0x000000040ce47981 */ /* 0x000ee2000c1e1500 */
[----:B------:R-:W-:-:S04]  /*a540*/  IMAD.WIDE R10, R3, 0x2, R10 ;  /* 0x00000002030a7825 */ /* 0x000fc800078e020a */
[----:B------:R-:W-:Y:S01]  /*a550*/  IMAD R2, R183, 0x5c, RZ ;  /* 0x0000005cb7027824 */ /* 0x000fe200078e02ff */
[----:B------:R-:W3:Y:S01]  /*a560*/  LDG.E.U16 R223, desc[UR4][R10.64] ;  /* 0x000000040adf7981 */ /* 0x000ee2000c1e1500 */
[----:B------:R-:W-:-:S04]  /*a570*/  IMAD.WIDE R8, R234, 0x2, R216 ;  /* 0x00000002ea087825 */ /* 0x000fc800078e02d8 */
[----:B------:R-:W-:-:S04]  /*a580*/  IMAD.WIDE R6, R2, 0x2, R216 ;  /* 0x0000000202067825 */ /* 0x000fc800078e02d8 */
[C---:B------:R-:W-:Y:S02]  /*a590*/  IMAD R2, R183.reuse, 0x5e, RZ ;  /* 0x0000005eb7027824 */ /* 0x040fe400078e02ff */
[----:B------:R-:W-:Y:S02]  /*a5a0*/  IMAD R0, R183, 0x5d, RZ ;  /* 0x0000005db7007824 */ /* 0x000fe400078e02ff */
[----:B------:R-:W-:-:S04]  /*a5b0*/  IMAD.WIDE R8, R3, 0x2, R8 ;  /* 0x0000000203087825 */ /* 0x000fc800078e0208 */
[--C-:B0-----:R-:W-:Y:S01]  /*a5c0*/  IMAD.WIDE R14, R2, 0x2, R216.reuse ;  /* 0x00000002020e7825 */ /* 0x101fe200078e02d8 */
[----:B------:R0:W3:Y:S03]  /*a5d0*/  LDG.E.U16 R222, desc[UR4][R8.64] ;  /* 0x0000000408de7981 */ /* 0x0000e6000c1e1500 */
[----:B------:R-:W-:Y:S02]  /*a5e0*/  IMAD R175, R183, 0x61, RZ ;  /* 0x00000061b7af7824 */ /* 0x000fe400078e02ff */
[----:B------:R-:W-:-:S04]  /*a5f0*/  IMAD.WIDE R4, R0, 0x2, R216 ;  /* 0x0000000200047825 */ /* 0x000fc800078e02d8 */
[----:B------:R-:W-:Y:S02]  /*a600*/  IMAD R0, R183, 0x5f, RZ ;  /* 0x0000005fb7007824 */ /* 0x000fe400078e02ff */
[----:B0-----:R-:W-:Y:S01]  /*a610*/  IMAD.WIDE R8, R175, 0x2, R216 ;  /* 0x00000002af087825 */ /* 0x001fe200078e02d8 */
[----:B----4-:R0:W-:Y:S03]  /*a620*/  STL [R1+0x15c], R18 ;  /* 0x00015c1201007387 */ /* 0x0101e60000100800 */
[C---:B------:R-:W-:Y:S01]  /*a630*/  IMAD.WIDE R14, R3.reuse, 0x2, R14 ;  /* 0x00000002030e7825 */ /* 0x040fe200078e020e */
[----:B--2---:R1:W-:Y:S03]  /*a640*/  STL [R1+0x190], R19 ;  /* 0x0001901301007387 */ /* 0x0043e60000100800 */
[----:B------:R-:W-:Y:S01]  /*a650*/  IMAD.WIDE R12, R0, 0x2, R216 ;  /* 0x00000002000c7825 */ /* 0x000fe200078e02d8 */
[----:B------:R2:W4:Y:S03]  /*a660*/  LDG.E.U16 R226, desc[UR4][R14.64] ;  /* 0x000000040ee27981 */ /* 0x000526000c1e1500 */
[----:B------:R-:W-:-:S04]  /*a670*/  IMAD.WIDE R6, R3, 0x2, R6 ;  /* 0x0000000203067825 */ /* 0x000fc800078e0206 */
[C---:B------:R-:W-:Y:S01]  /*a680*/  IMAD R0, R183.reuse, 0x64, RZ ;  /* 0x00000064b7007824 */ /* 0x040fe200078e02ff */
[----:B0-----:R-:W4:Y:S01]  /*a690*/  LDG.E.U16 R18, desc[UR4][R6.64] ;  /* 0x0000000406127981 */ /* 0x001f22000c1e1500 */
[----:B-1----:R-:W-:Y:S02]  /*a6a0*/  IMAD R19, R183, 0x60, RZ ;  /* 0x00000060b7137824 */ /* 0x002fe400078e02ff */
[----:B------:R-:W-:Y:S01]  /*a6b0*/  IMAD.WIDE R8, R3, 0x2, R8 ;  /* 0x0000000203087825 */ /* 0x000fe200078e0208 */
[----:B------:R0:W-:Y:S03]  /*a6c0*/  STL [R1+0x18c], R225 ;  /* 0x00018ce101007387 */ /* 0x0001e60000100800 */
[----:B--2---:R-:W-:-:S04]  /*a6d0*/  IMAD.WIDE R14, R0, 0x2, R216 ;  /* 0x00000002000e7825 */ /* 0x004fc800078e02d8 */
[----:B------:R-:W-:Y:S02]  /*a6e0*/  IMAD R0, R183, 0x67, RZ ;  /* 0x00000067b7007824 */ /* 0x000fe400078e02ff */
[----:B------:R-:W-:Y:S01]  /*a6f0*/  IMAD.WIDE R10, R19, 0x2, R216 ;  /* 0x00000002130a7825 */ /* 0x000fe200078e02d8 */
[----:B0-----:R0:W2:Y:S03]  /*a700*/  LDG.E.U16 R225, desc[UR4][R8.64] ;  /* 0x0000000408e17981 */ /* 0x0010a6000c1e1500 */
[----:B------:R-:W-:-:S04]  /*a710*/  IMAD.WIDE R4, R3, 0x2, R4 ;  /* 0x0000000203047825 */ /* 0x000fc800078e0204 */
[----:B------:R-:W-:Y:S01]  /*a720*/  IMAD.WIDE R10, R3, 0x2, R10 ;  /* 0x00000002030a7825 */ /* 0x000fe200078e020a */
[----:B------:R1:W-:Y:S03]  /*a730*/  STL [R1+0x188], R220 ;  /* 0x000188dc01007387 */ /* 0x0003e60000100800 */
[----:B0-----:R-:W-:Y:S01]  /*a740*/  IMAD.WIDE R8, R0, 0x2, R216 ;  /* 0x0000000200087825 */ /* 0x001fe200078e02d8 */
[----:B------:R-:W2:Y:S03]  /*a750*/  LDG.E.U16 R221, desc[UR4][R4.64] ;  /* 0x0000000404dd7981 */ /* 0x000ea6000c1e1500 */
[----:B------:R-:W-:Y:S01]  /*a760*/  IMAD R2, R183, 0x66, RZ ;  /* 0x00000066b7027824 */ /* 0x000fe200078e02ff */
[----:B------:R0:W2:Y:S01]  /*a770*/  LDG.E.U16 R227, desc[UR4][R10.64] ;  /* 0x000000040ae37981 */ /* 0x0000a2000c1e1500 */
[----:B------:R-:W-:-:S04]  /*a780*/  IMAD.WIDE R8, R3, 0x2, R8 ;  /* 0x0000000203087825 */ /* 0x000fc800078e0208 */
[----:B------:R-:W-:Y:S01]  /*a790*/  IMAD.WIDE R12, R3, 0x2, R12 ;  /* 0x00000002030c7825 */ /* 0x000fe200078e020c */
[----:B------:R0:W-:Y:S03]  /*a7a0*/  STL [R1+0x184], R21 ;  /* 0x0001841501007387 */ /* 0x0001e60000100800 */
[C---:B------:R-:W-:Y:S02]  /*a7b0*/  IMAD R200, R183.reuse, 0x62, RZ ;  /* 0x00000062b7c87824 */ /* 0x040fe400078e02ff */
[----:B-1----:R-:W-:Y:S02]  /*a7c0*/  IMAD R220, R183, 0x63, RZ ;  /* 0x00000063b7dc7824 */ /* 0x002fe400078e02ff */
[--C-:B0-----:R-:W-:Y:S02]  /*a7d0*/  IMAD.WIDE R10, R2, 0x2, R216.reuse ;  /* 0x00000002020a7825 */ /* 0x101fe400078e02d8 */
[----:B------:R-:W2:Y:S02]  /*a7e0*/  LDG.E.U16 R2, desc[UR4][R8.64] ;  /* 0x0000000408027981 */ /* 0x000ea4000c1e1500 */
[----:B------:R-:W-:-:S02]  /*a7f0*/  IMAD.WIDE R6, R200, 0x2, R216 ;  /* 0x00000002c8067825 */ /* 0x000fc400078e02d8 */
[----:B------:R-:W2:Y:S02]  /*a800*/  LDG.E.U16 R21, desc[UR4][R12.64] ;  /* 0x000000040c157981 */ /* 0x000ea4000c1e1500 */
[----:B------:R-:W-:-:S04]  /*a810*/  IMAD.WIDE R4, R220, 0x2, R216 ;  /* 0x00000002dc047825 */ /* 0x000fc800078e02d8 */
[----:B------:R-:W-:-:S04]  /*a820*/  IMAD.WIDE R6, R3, 0x2, R6 ;  /* 0x0000000203067825 */ /* 0x000fc800078e0206 */
[C---:B------:R-:W-:Y:S01]  /*a830*/  IMAD.WIDE R4, R3.reuse, 0x2, R4 ;  /* 0x0000000203047825 */ /* 0x040fe200078e0204 */
[----:B---3--:R0:W-:Y:S04]  /*a840*/  STL [R1+0x180], R17 ;  /* 0x0001801101007387 */ /* 0x0081e80000100800 */
[----:B0-----:R0:W3:Y:S04]  /*a850*/  LDG.E.U16 R17, desc[UR4][R6.64] ;  /* 0x0000000406117981 */ /* 0x0010e8000c1e1500 */
[----:B------:R1:W-:Y:S04]  /*a860*/  STL [R1+0x50], R16 ;  /* 0x0000501001007387 */ /* 0x0003e80000100800 */
[----:B-1----:R1:W3:Y:S01]  /*a870*/  LDG.E.U16 R16, desc[UR4][R4.64] ;  /* 0x0000000404107981 */ /* 0x0022e2000c1e1500 */
[----:B------:R-:W-:-:S03]  /*a880*/  IMAD.WIDE R14, R3, 0x2, R14 ;  /* 0x00000002030e7825 */ /* 0x000fc600078e020e */
[----:B------:R-:W-:Y:S04]  /*a890*/  STL [R1+0xc0], R228 ;  /* 0x0000c0e401007387 */ /* 0x000fe80000100800 */
[----:B------:R0:W-:Y:S04]  /*a8a0*/  STL [R1+0x154], R223 ;  /* 0x000154df01007387 */ /* 0x0001e80000100800 */
[----:B0-----:R0:W3:Y:S01]  /*a8b0*/  LDG.E.U16 R223, desc[UR4][R14.64] ;  /* 0x000000040edf7981 */ /* 0x0010e2000c1e1500 */
[C---:B------:R-:W-:Y:S02]  /*a8c0*/  IMAD R6, R183.reuse, 0x65, RZ ;  /* 0x00000065b7067824 */ /* 0x040fe400078e02ff */
[----:B------:R-:W-:Y:S01]  /*a8d0*/  IMAD R192, R183, 0x69, RZ ;  /* 0x00000069b7c07824 */ /* 0x000fe200078e02ff */
[----:B------:R0:W-:Y:S01]  /*a8e0*/  STL [R1+0x174], R222 ;  /* 0x000174de01007387 */ /* 0x0001e20000100800 */
[----:B------:R-:W-:-:S04]  /*a8f0*/  IMAD.WIDE R12, R6, 0x2, R216 ;  /* 0x00000002060c7825 */ /* 0x000fc800078e02d8 */
[----:B-1----:R-:W-:-:S04]  /*a900*/  IMAD.WIDE R4, R192, 0x2, R216 ;  /* 0x00000002c0047825 */ /* 0x002fc800078e02d8 */
[----:B------:R-:W-:-:S04]  /*a910*/  IMAD.WIDE R12, R3, 0x2, R12 ;  /* 0x00000002030c7825 */ /* 0x000fc800078e020c */
[C---:B------:R-:W-:Y:S01]  /*a920*/  IMAD.WIDE R10, R3.reuse, 0x2, R10 ;  /* 0x00000002030a7825 */ /* 0x040fe200078e020a */
[----:B----4-:R1:W-:Y:S03]  /*a930*/  STL [R1+0x170], R18 ;  /* 0x0001701201007387 */ /* 0x0103e60000100800 */
[----:B------:R-:W-:Y:S01]  /*a940*/  IMAD.WIDE R4, R3, 0x2, R4 ;  /* 0x0000000203047825 */ /* 0x000fe200078e0204 */
[----:B0-----:R-:W4:Y:S03]  /*a950*/  LDG.E.U16 R222, desc[UR4][R10.64] ;  /* 0x000000040ade7981 */ /* 0x001f26000c1e1500 */
[----:B-1----:R-:W-:-:S04]  /*a960*/  IMAD R18, R183, 0x68, RZ ;  /* 0x00000068b7127824 */ /* 0x002fc800078e02ff */
[----:B------:R-:W-:-:S04]  /*a970*/  IMAD.WIDE R6, R18, 0x2, R216 ;  /* 0x0000000212067825 */ /* 0x000fc800078e02d8 */
[----:B------:R-:W-:-:S04]  /*a980*/  IMAD.WIDE R6, R3, 0x2, R6 ;  /* 0x0000000203067825 */ /* 0x000fc800078e0206 */
[----:B------:R-:W-:Y:S01]  /*a990*/  IMAD R195, R183, 0x6a, RZ ;  /* 0x0000006ab7c37824 */ /* 0x000fe200078e02ff */
[----:B--2---:R0:W-:Y:S04]  /*a9a0*/  STL [R1+0x16c], R221 ;  /* 0x00016cdd01007387 */ /* 0x0041e80000100800 */
[----:B------:R1:W-:Y:S01]  /*a9b0*/  STL [R1+0x158], R226 ;  /* 0x000158e201007387 */ /* 0x0003e20000100800 */
[----:B------:R-:W-:-:S03]  /*a9c0*/  IMAD.WIDE R14, R195, 0x2, R216 ;  /* 0x00000002c30e7825 */ /* 0x000fc600078e02d8 */
[----:B0-----:R0:W2:Y:S04]  /*a9d0*/  LDG.E.U16 R221, desc[UR4][R12.64] ;  /* 0x000000040cdd7981 */ /* 0x0010a8000c1e1500 */
[----:B-1----:R1:W4:Y:S04]  /*a9e0*/  LDG.E.U16 R226, desc[UR4][R6.64] ;  /* 0x0000000406e27981 */ /* 0x002328000c1e1500 */
[----:B------:R-:W-:Y:S04]  /*a9f0*/  STL [R1+0xbc0], R2 ;  /* 0x000bc00201007387 */ /* 0x000fe80000100800 */
[----:B------:R0:W-:Y:S01]  /*aa00*/  STL [R1+0x150], R21 ;  /* 0x0001501501007387 */ /* 0x0001e20000100800 */
[----:B------:R-:W-:-:S03]  /*aa10*/  IMAD.WIDE R14, R3, 0x2, R14 ;  /* 0x00000002030e7825 */ /* 0x000fc600078e020e */
[----:B0-----:R0:W4:Y:S01]  /*aa20*/  LDG.E.U16 R21, desc[UR4][R4.64] ;  /* 0x0000000404157981 */ /* 0x001122000c1e1500 */
[----:B------:R-:W-:-:S03]  /*aa30*/  IMAD R206, R183, 0x6b, RZ ;  /* 0x0000006bb7ce7824 */ /* 0x000fc600078e02ff */
[----:B------:R-:W-:Y:S01]  /*aa40*/  STL [R1+0x84], R227 ;  /* 0x000084e301007387 */ /* 0x000fe20000100800 */
[----:B------:R-:W-:-:S03]  /*aa50*/  IMAD R236, R183, 0x6c, RZ ;  /* 0x0000006cb7ec7824 */ /* 0x000fc600078e02ff */
[----:B------:R1:W-:Y:S01]  /*aa60*/  STL [R1+0x144], R225 ;  /* 0x000144e101007387 */ /* 0x0003e20000100800 */
[----:B------:R-:W-:Y:S02]  /*aa70*/  IMAD R2, R183, 0x6d, RZ ;  /* 0x0000006db7027824 */ /* 0x000fe400078e02ff */
[----:B------:R-:W-:-:S04]  /*aa80*/  IMAD.WIDE R12, R206, 0x2, R216 ;  /* 0x00000002ce0c7825 */ /* 0x000fc800078e02d8 */
[----:B------:R-:W-:-:S04]  /*aa90*/  IMAD.WIDE R10, R236, 0x2, R216 ;  /* 0x00000002ec0a7825 */ /* 0x000fc800078e02d8 */
[----:B------:R-:W-:-:S04]  /*aaa0*/  IMAD.WIDE R8, R2, 0x2, R216 ;  /* 0x0000000202087825 */ /* 0x000fc800078e02d8 */
[----:B------:R-:W-:-:S04]  /*aab0*/  IMAD.WIDE R12, R3, 0x2, R12 ;  /* 0x00000002030c7825 */ /* 0x000fc800078e020c */
[C---:B------:R-:W-:Y:S01]  /*aac0*/  IMAD.WIDE R10, R3.reuse, 0x2, R10 ;  /* 0x00000002030a7825 */ /* 0x040fe200078e020a */
[----:B------:R-:W4:Y:S03]  /*aad0*/  LDG.E.U16 R230, desc[UR4][R12.64] ;  /* 0x000000040ce67981 */ /* 0x000f26000c1e1500 */
[----:B------:R-:W-:Y:S01]  /*aae0*/  IMAD.WIDE R8, R3, 0x2, R8 ;  /* 0x0000000203087825 */ /* 0x000fe200078e0208 */
[----:B------:R-:W4:Y:S04]  /*aaf0*/  LDG.E.U16 R229, desc[UR4][R10.64] ;  /* 0x000000040ae57981 */ /* 0x000f28000c1e1500 */
[----:B-1----:R-:W4:Y:S04]  /*ab00*/  LDG.E.U16 R225, desc[UR4][R8.64] ;  /* 0x0000000408e17981 */ /* 0x002f28000c1e1500 */
[----:B---3--:R-:W-:Y:S04]  /*ab10*/  STL [R1+0x14c], R17 ;  /* 0x00014c1101007387 */ /* 0x008fe80000100800 */
[----:B------:R1:W-:Y:S04]  /*ab20*/  STL [R1+0x148], R16 ;  /* 0x0001481001007387 */ /* 0x0003e80000100800 */
[----:B-1----:R1:W3:Y:S01]  /*ab30*/  LDG.E.U16 R16, desc[UR4][R14.64] ;  /* 0x000000040e107981 */ /* 0x0022e2000c1e1500 */
[----:B------:R-:W-:-:S04]  /*ab40*/  IMAD R0, R183, 0x6e, RZ ;  /* 0x0000006eb7007824 */ /* 0x000fc800078e02ff */
[----:B------:R-:W-:-:S04]  /*ab50*/  IMAD.WIDE R6, R0, 0x2, R216 ;  /* 0x0000000200067825 */ /* 0x000fc800078e02d8 */
[----:B------:R-:W-:Y:S01]  /*ab60*/  IMAD.WIDE R6, R3, 0x2, R6 ;  /* 0x0000000203067825 */ /* 0x000fe200078e0206 */
[----:B------:R0:W-:Y:S04]  /*ab70*/  STL [R1+0x13c], R223 ;  /* 0x00013cdf01007387 */ /* 0x0001e80000100800 */
[----:B0-----:R0:W3:Y:S01]  /*ab80*/  LDG.E.U16 R223, desc[UR4][R6.64] ;  /* 0x0000000406df7981 */ /* 0x0010e2000c1e1500 */
[C---:B------:R-:W-:Y:S02]  /*ab90*/  IMAD R17, R183.reuse, 0x70, RZ ;  /* 0x00000070b7117824 */ /* 0x040fe400078e02ff */
[----:B------:R-:W-:Y:S02]  /*aba0*/  IMAD R189, R183, 0x71, RZ ;  /* 0x00000071b7bd7824 */ /* 0x000fe400078e02ff */
[----:B------:R-:W-:-:S04]  /*abb0*/  IMAD.WIDE R4, R17, 0x2, R216 ;  /* 0x0000000211047825 */ /* 0x000fc800078e02d8 */
[----:B-1----:R-:W-:-:S04]  /*abc0*/  IMAD.WIDE R14, R189, 0x2, R216 ;  /* 0x00000002bd0e7825 */ /* 0x002fc800078e02d8 */
[----:B------:R-:W-:Y:S02]  /*abd0*/  IMAD R193, R183, 0x72, RZ ;  /* 0x00000072b7c17824 */ /* 0x000fe400078e02ff */
[----:B------:R-:W-:-:S04]  /*abe0*/  IMAD.WIDE R4, R3, 0x2, R4 ;  /* 0x0000000203047825 */ /* 0x000fc800078e0204 */
[----:B------:R-:W-:-:S04]  /*abf0*/  IMAD.WIDE R12, R193, 0x2, R216 ;  /* 0x00000002c10c7825 */ /* 0x000fc800078e02d8 */
[----:B------:R-:W-:-:S04]  /*ac00*/  IMAD.WIDE R14, R3, 0x2, R14 ;  /* 0x00000002030e7825 */ /* 0x000fc800078e020e */
[----:B------:R-:W-:Y:S02]  /*ac10*/  IMAD R0, R183, 0x76, RZ ;  /* 0x00000076b7007824 */ /* 0x000fe400078e02ff */
[----:B------:R-:W-:-:S04]  /*ac20*/  IMAD.WIDE R12, R3, 0x2, R12 ;  /* 0x00000002030c7825 */ /* 0x000fc800078e020c */
[C---:B------:R-:W-:Y:S02]  /*ac30*/  IMAD R199, R183.reuse, 0x73, RZ ;  /* 0x00000073b7c77824 */ /* 0x040fe400078e02ff */
[----:B------:R-:W-:Y:S02]  /*ac40*/  IMAD R2, R183, 0x75, RZ ;  /* 0x00000075b7027824 */ /* 0x000fe400078e02ff */
[----:B------:R-:W-:-:S04]  /*ac50*/  IMAD.WIDE R10, R199, 0x2, R216 ;  /* 0x00000002c70a7825 */ /* 0x000fc800078e02d8 */
[----:B0-----:R-:W-:Y:S01]  /*ac60*/  IMAD.WIDE R6, R2, 0x2, R216 ;  /* 0x0000000202067825 */ /* 0x001fe200078e02d8 */
[----:B--2---:R0:W-:Y:S04]  /*ac70*/  STL [R1+0x138], R221 ;  /* 0x000138dd01007387 */ /* 0x0041e80000100800 */
[----:B----4-:R1:W-:Y:S04]  /*ac80*/  STL [R1+0x134], R222 ;  /* 0x000134de01007387 */ /* 0x0103e80000100800 */
[----:B------:R-:W-:Y:S04]  /*ac90*/  STL [R1+0x80], R226 ;  /* 0x000080e201007387 */ /* 0x000fe80000100800 */
[----:B0-----:R0:W2:Y:S01]  /*aca0*/  LDG.E.U16 R221, desc[UR4][R4.64] ;  /* 0x0000000404dd7981 */ /* 0x0010a2000c1e1500 */
[----:B-1----:R-:W-:-:S03]  /*acb0*/  IMAD R222, R183, 0x74, RZ ;  /* 0x00000074b7de7824 */ /* 0x002fc600078e02ff */
[----:B------:R1:W-:Y:S01]  /*acc0*/  STL [R1+0x12c], R21 ;  /* 0x00012c1501007387 */ /* 0x0003e20000100800 */
[----:B0-----:R-:W-:-:S03]  /*acd0*/  IMAD.WIDE R4, R0, 0x2, R216 ;  /* 0x0000000200047825 */ /* 0x001fc600078e02d8 */
[----:B-1----:R-:W4:Y:S01]  /*ace0*/  LDG.E.U16 R21, desc[UR4][R14.64] ;  /* 0x000000040e157981 */ /* 0x002f22000c1e1500 */
[----:B------:R-:W-:-:S04]  /*acf0*/  IMAD.WIDE R8, R222, 0x2, R216 ;  /* 0x00000002de087825 */ /* 0x000fc800078e02d8 */
[C---:B------:R-:W-:Y:S01]  /*ad00*/  IMAD.WIDE R4, R3.reuse, 0x2, R4 ;  /* 0x0000000203047825 */ /* 0x040fe200078e0204 */
[----:B------:R-:W4:Y:S03]  /*ad10*/  LDG.E.U16 R15, desc[UR4][R12.64] ;  /* 0x000000040c0f7981 */ /* 0x000f26000c1e1500 */
[C---:B------:R-:W-:Y:S01]  /*ad20*/  IMAD.WIDE R10, R3.reuse, 0x2, R10 ;  /* 0x00000002030a7825 */ /* 0x040fe200078e020a */
[----:B------:R0:W4:Y:S03]  /*ad30*/  LDG.E.U16 R226, desc[UR4][R4.64] ;  /* 0x0000000404e27981 */ /* 0x000126000c1e1500 */
[C---:B------:R-:W-:Y:S01]  /*ad40*/  IMAD.WIDE R8, R3.reuse, 0x2, R8 ;  /* 0x0000000203087825 */ /* 0x040fe200078e0208 */
[----:B------:R1:W4:Y:S03]  /*ad50*/  LDG.E.U16 R14, desc[UR4][R10.64] ;  /* 0x000000040a0e7981 */ /* 0x000326000c1e1500 */
[----:B------:R-:W-:Y:S01]  /*ad60*/  IMAD.WIDE R6, R3, 0x2, R6 ;  /* 0x0000000203067825 */ /* 0x000fe200078e0206 */
[----:B------:R1:W4:Y:S04]  /*ad70*/  LDG.E.U16 R228, desc[UR4][R8.64] ;  /* 0x0000000408e47981 */ /* 0x000328000c1e1500 */
[----:B------:R1:W4:Y:S04]  /*ad80*/  LDG.E.U16 R227, desc[UR4][R6.64] ;  /* 0x0000000406e37981 */ /* 0x000328000c1e1500 */
[----:B---3--:R3:W-:Y:S02]  /*ad90*/  STL [R1+0x120], R16 ;  /* 0x0001201001007387 */ /* 0x0087e40000100800 */
[----:B---3--:R-:W-:-:S04]  /*ada0*/  IMAD R16, R183, 0x78, RZ ;  /* 0x00000078b7107824 */ /* 0x008fc800078e02ff */
[----:B0-----:R-:W-:Y:S01]  /*adb0*/  IMAD.WIDE R4, R16, 0x2, R216 ;  /* 0x0000000210047825 */ /* 0x001fe200078e02d8 */
[----:B------:R-:W-:Y:S03]  /*adc0*/  STL [R1+0x11c], R230 ;  /* 0x00011ce601007387 */ /* 0x000fe60000100800 */
[----:B------:R-:W-:Y:S01]  /*add0*/  IMAD.WIDE R4, R3, 0x2, R4 ;  /* 0x0000000203047825 */ /* 0x000fe200078e0204 */
[----:B------:R-:W-:Y:S04]  /*ade0*/  STL [R1+0x118], R229 ;  /* 0x000118e501007387 */ /* 0x000fe80000100800 */
[----:B------:R0:W-:Y:S04]  /*adf0*/  STL [R1+0x114], R225 ;  /* 0x000114e101007387 */ /* 0x0001e80000100800 */
[----:B0-----:R0:W3:Y:S01]  /*ae00*/  LDG.E.U16 R225, desc[UR4][R4.64] ;  /* 0x0000000404e17981 */ /* 0x0010e2000c1e1500 */
[----:B------:R-:W-:-:S02]  /*ae10*/  IMAD R187, R183, 0x79, RZ ;  /* 0x00000079b7bb7824 */ /* 0x000fc400078e02ff */
[----:B------:R-:W-:Y:S02]  /*ae20*/  IMAD R191, R183, 0x7a, RZ ;  /* 0x0000007ab7bf7824 */ /* 0x000fe400078e02ff */
[----:B------:R-:W-:-:S04]  /*ae30*/  IMAD.WIDE R12, R187, 0x2, R216 ;  /* 0x00000002bb0c7825 */ /* 0x000fc800078e02d8 */
[----:B-1----:R-:W-:-:S04]  /*ae40*/  IMAD.WIDE R10, R191, 0x2, R216 ;  /* 0x00000002bf0a7825 */ /* 0x002fc800078e02d8 */
[C---:B------:R-:W-:Y:S01]  /*ae50*/  IMAD.WIDE R12, R3.reuse, 0x2, R12 ;  /* 0x00000002030c7825 */ /* 0x040fe200078e020c */
[----:B------:R1:W-:Y:S03]  /*ae60*/  STL [R1+0x110], R223 ;  /* 0x000110df01007387 */ /* 0x0003e60000100800 */
[----:B------:R-:W-:-:S05]  /*ae70*/  IMAD.WIDE R10, R3, 0x2, R10 ;  /* 0x00000002030a7825 */ /* 0x000fca00078e020a */
[----:B------:R2:W3:Y:S04]  /*ae80*/  LDG.E.U16 R2, desc[UR4][R10.64] ;  /* 0x000000040a027981 */ /* 0x0004e8000c1e1500 */
[----:B-1----:R-:W3:Y:S01]  /*ae90*/  LDG.E.U16 R223, desc[UR4][R12.64] ;  /* 0x000000040cdf7981 */ /* 0x002ee2000c1e1500 */
[C---:B------:R-:W-:Y:S02]  /*aea0*/  IMAD R198, R183.reuse, 0x7b, RZ ;  /* 0x0000007bb7c67824 */ /* 0x040fe400078e02ff */
[----:B------:R-:W-:Y:S02]  /*aeb0*/  IMAD R210, R183, 0x7c, RZ ;  /* 0x0000007cb7d27824 */ /* 0x000fe400078e02ff */
[----:B------:R-:W-:-:S04]  /*aec0*/  IMAD.WIDE R8, R198, 0x2, R216 ;  /* 0x00000002c6087825 */ /* 0x000fc800078e02d8 */
[----:B------:R-:W-:-:S04]  /*aed0*/  IMAD.WIDE R6, R210, 0x2, R216 ;  /* 0x00000002d2067825 */ /* 0x000fc800078e02d8 */
[----:B------:R-:W-:Y:S02]  /*aee0*/  IMAD R0, R183, 0x7d, RZ ;  /* 0x0000007db7007824 */ /* 0x000fe400078e02ff */
[----:B------:R-:W-:-:S04]  /*aef0*/  IMAD.WIDE R8, R3, 0x2, R8 ;  /* 0x0000000203087825 */ /* 0x000fc800078e0208 */
[----:B0-----:R-:W-:-:S04]  /*af00*/  IMAD.WIDE R4, R0, 0x2, R216 ;  /* 0x0000000200047825 */ /* 0x001fc800078e02d8 */
[----:B------:R-:W-:-:S04]  /*af10*/  IMAD.WIDE R6, R3, 0x2, R6 ;  /* 0x0000000203067825 */ /* 0x000fc800078e0206 */
[----:B------:R-:W-:Y:S02]  /*af20*/  IMAD R0, R183, 0x7e, RZ ;  /* 0x0000007eb7007824 */ /* 0x000fe400078e02ff */
[----:B------:R-:W-:Y:S01]  /*af30*/  IMAD.WIDE R4, R3, 0x2, R4 ;  /* 0x0000000203047825 */ /* 0x000fe200078e0204 */
[----:B------:R-:W-:Y:S01]  /*af40*/  SHF.L.U32 R186, R183, 0x1, RZ ;  /* 0x00000001b7ba7819 */ /* 0x000fe200000006ff */
[----:B--2---:R0:W-:Y:S02]  /*af50*/  STL [R1+0xbc], R221 ;  /* 0x0000bcdd01007387 */ /* 0x0041e40000100800 */
[--C-:B------:R-:W-:Y:S02]  /*af60*/  IMAD.WIDE R10, R0, 0x2, R216.reuse ;  /* 0x00000002000a7825 */ /* 0x100fe400078e02d8 */
[----:B0-----:R0:W2:Y:S04]  /*af70*/  LDG.E.U16 R221, desc[UR4][R8.64] ;  /* 0x0000000408dd7981 */ /* 0x0010a8000c1e1500 */
[----:B----4-:R1:W-:Y:S04]  /*af80*/  STL [R1+0x108], R21 ;  /* 0x0001081501007387 */ /* 0x0103e80000100800 */
[----:B-1----:R1:W4:Y:S04]  /*af90*/  LDG.E.U16 R21, desc[UR4][R6.64] ;  /* 0x0000000406157981 */ /* 0x002328000c1e1500 */
[----:B------:R1:W-:Y:S01]  /*afa0*/  STL [R1+0x104], R15 ;  /* 0x0001040f01007387 */ /* 0x0003e20000100800 */
[----:B0-----:R-:W-:-:S04]  /*afb0*/  IMAD.WIDE R8, R186, 0x2, R216 ;  /* 0x00000002ba087825 */ /* 0x001fc800078e02d8 */
[----:B------:R-:W-:Y:S01]  /*afc0*/  IMAD R190, R183, 0x3, RZ ;  /* 0x00000003b7be7824 */ /* 0x000fe200078e02ff */
[----:B-1----:R-:W0:Y:S01]  /*afd0*/  LDC.64 R6, c[0x0][0x218] ;  /* 0x00008600ff067b82 */ /* 0x002e220000000a00 */
[----:B------:R1:W4:Y:S01]  /*afe0*/  LDG.E.U16 R15, desc[UR4][R4.64] ;  /* 0x00000004040f7981 */ /* 0x000322000c1e1500 */
[----:B------:R-:W-:-:S04]  /*aff0*/  IMAD.WIDE R10, R3, 0x2, R10 ;  /* 0x00000002030a7825 */ /* 0x000fc800078e020a */
[C---:B------:R-:W-:Y:S01]  /*b000*/  IMAD.SHL.U32 R242, R183.reuse, 0x4, RZ ;  /* 0x00000004b7f27824 */ /* 0x040fe200078e00ff */
[----:B------:R1:W4:Y:S01]  /*b010*/  LDG.E.U16 R229, desc[UR4][R10.64] ;  /* 0x000000040ae57981 */ /* 0x000322000c1e1500 */
[----:B------:R-:W-:Y:S02]  /*b020*/  IMAD R202, R183, 0x5, RZ ;  /* 0x00000005b7ca7824 */ /* 0x000fe400078e02ff */
[----:B------:R-:W-:-:S04]  /*b030*/  IMAD.WIDE R12, R242, 0x2, R216 ;  /* 0x00000002f20c7825 */ /* 0x000fc800078e02d8 */
[----:B-1----:R-:W-:Y:S01]  /*b040*/  IMAD.WIDE R4, R190, 0x2, R216 ;  /* 0x00000002be047825 */ /* 0x002fe200078e02d8 */
[----:B------:R1:W-:Y:S03]  /*b050*/  STL [R1+0x100], R14 ;  /* 0x0001000e01007387 */ /* 0x0003e60000100800 */
[----:B------:R-:W-:-:S04]  /*b060*/  IMAD.WIDE R8, R3, 0x2, R8 ;  /* 0x0000000203087825 */ /* 0x000fc800078e0208 */
[----:B------:R-:W-:Y:S01]  /*b070*/  IMAD.WIDE R10, R202, 0x2, R216 ;  /* 0x00000002ca0a7825 */ /* 0x000fe200078e02d8 */
[----:B------:R1:W-:Y:S02]  /*b080*/  STL [R1+0xfc], R228 ;  /* 0x0000fce401007387 */ /* 0x0003e40000100800 */
[----:B-1----:R-:W1:Y:S01]  /*b090*/  LDC R14, c[0x0][0x258] ;  /* 0x00009600ff0e7b82 */ /* 0x002e620000000800 */
[C---:B------:R-:W-:Y:S01]  /*b0a0*/  IMAD.WIDE R4, R3.reuse, 0x2, R4 ;  /* 0x0000000203047825 */ /* 0x040fe200078e0204 */
[----:B------:R0:W-:Y:S03]  /*b0b0*/  STL [R1+0xf8], R227 ;  /* 0x0000f8e301007387 */ /* 0x0001e60000100800 */
[C---:B------:R-:W-:Y:S01]  /*b0c0*/  IMAD.WIDE R12, R3.reuse, 0x2, R12 ;  /* 0x00000002030c7825 */ /* 0x040fe200078e020c */
[----:B------:R-:W4:Y:S03]  /*b0d0*/  LDG.E.U16 R228, desc[UR4][R8.64] ;  /* 0x0000000408e47981 */ /* 0x000f26000c1e1500 */
[----:B------:R-:W-:Y:S01]  /*b0e0*/  IMAD.WIDE R10, R3, 0x2, R10 ;  /* 0x00000002030a7825 */ /* 0x000fe200078e020a */
[----:B------:R0:W-:Y:S04]  /*b0f0*/  STL [R1+0xf4], R226 ;  /* 0x0000f4e201007387 */ /* 0x0001e80000100800 */
[----:B0-----:R0:W4:Y:S04]  /*b100*/  LDG.E.U16 R227, desc[UR4][R4.64] ;  /* 0x0000000404e37981 */ /* 0x001128000c1e1500 */
[----:B------:R-:W4:Y:S04]  /*b110*/  LDG.E.U16 R226, desc[UR4][R12.64] ;  /* 0x000000040ce27981 */ /* 0x000f28000c1e1500 */
[----:B---3--:R3:W-:Y:S04]  /*b120*/  STL [R1+0xb8], R225 ;  /* 0x0000b8e101007387 */ /* 0x0087e80000100800 */
[----:B---3--:R3:W4:Y:S01]  /*b130*/  LDG.E.U16 R225, desc[UR4][R10.64] ;  /* 0x000000040ae17981 */ /* 0x008722000c1e1500 */
[----:B------:R-:W-:-:S04]  /*b140*/  IMAD R0, R183, 0x7, RZ ;  /* 0x00000007b7007824 */ /* 0x000fc800078e02ff */
[----:B0-----:R-:W-:Y:S02]  /*b150*/  IMAD.WIDE R4, R0, 0x2, R216 ;  /* 0x0000000200047825 */ /* 0x001fe400078e02d8 */
[----:B------:R-:W3:Y:S01]  /*b160*/  S2R R0, SR_TID.X ;  /* 0x0000000000007919 */ /* 0x000ee20000002100 */
[----:B------:R-:W-:Y:S04]  /*b170*/  STL [R1+0xec], R223 ;  /* 0x0000ecdf01007387 */ /* 0x000fe80000100800 */
[----:B------:R0:W-:Y:S02]  /*b180*/  STL [R1+0xe8], R2 ;  /* 0x0000e80201007387 */ /* 0x0001e40000100800 */
[----:B0-----:R-:W0:Y:S01]  /*b190*/  S2R R2, SR_CTAID.Y ;  /* 0x0000000000027919 */ /* 0x001e220000002600 */
[----:B------:R-:W-:-:S04]  /*b1a0*/  IMAD R232, R183, 0x6, RZ ;  /* 0x00000006b7e87824 */ /* 0x000fc800078e02ff */
[----:B------:R-:W-:Y:S01]  /*b1b0*/  IMAD.WIDE R8, R232, 0x2, R216 ;  /* 0x00000002e8087825 */ /* 0x000fe200078e02d8 */
[----:B---3--:R-:W-:-:S03]  /*b1c0*/  LOP3.LUT R10, R0, 0xff, RZ, 0xc0, !PT ;  /* 0x000000ff000a7812 */ /* 0x008fc600078ec0ff */
[----:B------:R-:W-:-:S04]  /*b1d0*/  IMAD.WIDE R8, R3, 0x2, R8 ;  /* 0x0000000203087825 */ /* 0x000fc800078e0208 */
[----:B------:R-:W-:Y:S01]  /*b1e0*/  IMAD.WIDE R4, R3, 0x2, R4 ;  /* 0x0000000203047825 */ /* 0x000fe200078e0204 */
[----:B------:R1:W3:Y:S03]  /*b1f0*/  LDG.E.U16 R223, desc[UR4][R8.64] ;  /* 0x0000000408df7981 */ /* 0x0002e6000c1e1500 */
[----:B-1----:R-:W-:Y:S02]  /*b200*/  IMAD R8, R10, R14, RZ ;  /* 0x0000000e0a087224 */ /* 0x002fe400078e02ff */
[----:B0-----:R-:W-:Y:S01]  /*b210*/  IMAD R182, R2, R182, RZ ;  /* 0x000000b602b67224 */ /* 0x001fe200078e02ff */
[----:B--2---:R0:W-:Y:S04]  /*b220*/  STL [R1+0xb4], R221 ;  /* 0x0000b4dd01007387 */ /* 0x0041e80000100800 */
[C---:B------:R-:W-:Y:S01]  /*b230*/  LEA R184, P0, R182.reuse, R6, 0x1 ;  /* 0x00000006b6b87211 */ /* 0x040fe200078008ff */
[----:B0-----:R0:W2:Y:S03]  /*b240*/  LDG.E.U16 R221, desc[UR4][R4.64] ;  /* 0x0000000404dd7981 */ /* 0x0010a6000c1e1500 */
[----:B------:R-:W-:Y:S01]  /*b250*/  LEA.HI.X.SX32 R182, R182, R7, 0x1, P0 ;  /* 0x00000007b6b67211 */ /* 0x000fe200000f0eff */
[----:B----4-:R1:W-:Y:S01]  /*b260*/  STL [R1+0xb0], R21 ;  /* 0x0000b01501007387 */ /* 0x0103e20000100800 */
[----:B------:R-:W-:-:S02]  /*b270*/  LEA R184, P0, R8, R184, 0x1 ;  /* 0x000000b808b87211 */ /* 0x000fc400078008ff */
[----:B-1----:R-:W-:Y:S01]  /*b280*/  SHF.L.U32 R21, R183, 0x3, RZ ;  /* 0x00000003b7157819 */ /* 0x002fe200000006ff */
[----:B------:R1:W-:Y:S04]  /*b290*/  STL [R1+0xac], R15 ;  /* 0x0000ac0f01007387 */ /* 0x0003e80000100800 */
[----:B0-----:R-:W-:Y:S01]  /*b2a0*/  IMAD.WIDE R4, R21, 0x2, R216 ;  /* 0x0000000215047825 */ /* 0x001fe200078e02d8 */
[----:B------:R-:W-:-:S03]  /*b2b0*/  LEA.HI.X.SX32 R185, R8, R182, 0x1, P0 ;  /* 0x000000b608b97211 */ /* 0x000fc600000f0eff */
[C---:B------:R-:W-:Y:S02]  /*b2c0*/  IMAD R14, R183.reuse, 0xa, RZ ;  /* 0x0000000ab70e7824 */ /* 0x040fe400078e02ff */
[C---:B-1----:R-:W-:Y:S02]  /*b2d0*/  IMAD R15, R183.reuse, 0x9, RZ ;  /* 0x00000009b70f7824 */ /* 0x042fe400078e02ff */
[----:B------:R-:W-:Y:S02]  /*b2e0*/  IMAD R188, R183, 0xb, RZ ;  /* 0x0000000bb7bc7824 */ /* 0x000fe400078e02ff */
[----:B------:R-:W-:-:S04]  /*b2f0*/  IMAD.WIDE R6, R15, 0x2, R216 ;  /* 0x000000020f067825 */ /* 0x000fc800078e02d8 */
[----:B------:R-:W-:Y:S01]  /*b300*/  IMAD.WIDE R4, R3, 0x2, R4 ;  /* 0x0000000203047825 */ /* 0x000fe200078e0204 */
[----:B------:R0:W-:Y:S03]  /*b310*/  STL [R1+0xa8], R229 ;  /* 0x0000a8e501007387 */ /* 0x0001e60000100800 */
[----:B------:R-:W-:-:S04]  /*b320*/  IMAD.WIDE R12, R14, 0x2, R216 ;  /* 0x000000020e0c7825 */ /* 0x000fc800078e02d8 */
[----:B------:R-:W-:Y:S01]  /*b330*/  IMAD.WIDE R10, R188, 0x2, R216 ;  /* 0x00000002bc0a7825 */ /* 0x000fe200078e02d8 */
[----:B0-----:R0:W4:Y:S03]  /*b340*/  LDG.E.U16 R229, desc[UR4][R4.64] ;  /* 0x0000000404e57981 */ /* 0x001126000c1e1500 */
[C---:B------:R-:W-:Y:S01]  /*b350*/  IMAD.WIDE R6, R3.reuse, 0x2, R6 ;  /* 0x0000000203067825 */ /* 0x040fe200078e0206 */
[----:B------:R1:W-:Y:S03]  /*b360*/  STL [R1+0xe0], R228 ;  /* 0x0000e0e401007387 */ /* 0x0003e60000100800 */
[----:B------:R-:W-:-:S04]  /*b370*/  IMAD.WIDE R12, R3, 0x2, R12 ;  /* 0x00000002030c7825 */ /* 0x000fc800078e020c */
[----:B0-----:R-:W-:Y:S01]  /*b380*/  IMAD.WIDE R4, R174, 0x2, R184 ;  /* 0x00000002ae047825 */ /* 0x001fe200078e02b8 */
[----:B------:R0:W-:Y:S03]  /*b390*/  STL [R1+0xdc], R227 ;  /* 0x0000dce301007387 */ /* 0x0001e60000100800 */
[C---:B------:R-:W-:Y:S01]  /*b3a0*/  IMAD.WIDE R10, R3.reuse, 0x2, R10 ;  /* 0x00000002030a7825 */ /* 0x040fe200078e020a */
[----:B-1----:R1:W4:Y:S03]  /*b3b0*/  LDG.E.U16 R228, desc[UR4][R6.64] ;  /* 0x0000000406e47981 */ /* 0x002326000c1e1500 */
[C---:B------:R-:W-:Y:S01]  /*b3c0*/  IMAD.WIDE R4, R3.reuse, 0x2, R4 ;  /* 0x0000000203047825 */ /* 0x040fe200078e0204 */
[----:B------:R1:W-:Y:S04]  /*b3d0*/  STL [R1+0xd8], R226 ;  /* 0x0000d8e201007387 */ /* 0x0003e80000100800 */
[----:B0-----:R-:W4:Y:S01]  /*b3e0*/  LDG.E.U16 R227, desc[UR4][R12.64] ;  /* 0x000000040ce37981 */ /* 0x001f22000c1e1500 */
[----:B-1----:R-:W-:-:S03]  /*b3f0*/  IMAD.WIDE R6, R3, 0x2, R184 ;  /* 0x0000000203067825 */ /* 0x002fc600078e02b8 */
[----:B------:R-:W4:Y:S04]  /*b400*/  LDG.E.U16 R2, desc[UR4][R4.64] ;  /* 0x0000000404027981 */ /* 0x000f28000c1e1500 */
[----:B------:R0:W4:Y:S04]  /*b410*/  LDG.E.U16 R226, desc[UR4][R10.64] ;  /* 0x000000040ae27981 */ /* 0x000128000c1e1500 */
[----:B------:R1:W-:Y:S04]  /*b420*/  STL [R1+0xd4], R225 ;  /* 0x0000d4e101007387 */ /* 0x0003e80000100800 */
[----:B-1----:R-:W4:Y:S01]  /*b430*/  LDG.E.U16 R225, desc[UR4][R6.64] ;  /* 0x0000000406e17981 */ /* 0x002f22000c1e1500 */
[----:B0-----:R-:W-:-:S04]  /*b440*/  IMAD.WIDE R10, R170, 0x2, R184 ;  /* 0x00000002aa0a7825 */ /* 0x001fc800078e02b8 */
[----:B------:R-:W-:-:S05]  /*b450*/  IMAD.WIDE R10, R3, 0x2, R10 ;  /* 0x00000002030a7825 */ /* 0x000fca00078e020a */
[----:B------:R0:W4:Y:S01]  /*b460*/  LDG.E.U16 R231, desc[UR4][R10.64] ;  /* 0x000000040ae77981 */ /* 0x000122000c1e1500 */
[----:B------:R-:W-:-:S04]  /*b470*/  IMAD.WIDE R8, R173, 0x2, R184 ;  /* 0x00000002ad087825 */ /* 0x000fc800078e02b8 */
[----:B0-----:R-:W-:-:S04]  /*b480*/  IMAD.WIDE R10, R164, 0x2, R184 ;  /* 0x00000002a40a7825 */ /* 0x001fc800078e02b8 */
[----:B------:R-:W-:-:S04]  /*b490*/  IMAD.WIDE R8, R3, 0x2, R8 ;  /* 0x0000000203087825 */ /* 0x000fc800078e0208 */
[----:B------:R-:W-:Y:S01]  /*b4a0*/  IMAD.WIDE R10, R3, 0x2, R10 ;  /* 0x00000002030a7825 */ /* 0x000fe200078e020a */
[----:B---3--:R0:W-:Y:S04]  /*b4b0*/  STL [R1+0xa4], R223 ;  /* 0x0000a4df01007387 */ /* 0x0081e80000100800 */
[----:B0-----:R0:W3:Y:S04]  /*b4c0*/  LDG.E.U16 R223, desc[UR4][R8.64] ;  /* 0x0000000408df7981 */ /* 0x0010e8000c1e1500 */
[----:B--2---:R-:W-:Y:S04]  /*b4d0*/  STL [R1+0xa0], R221 ;  /* 0x0000a0dd01007387 */ /* 0x004fe80000100800 */
[----:B----4-:R-:W-:Y:S04]  /*b4e0*/  STL [R1+0x40], R229 ;  /* 0x000040e501007387 */ /* 0x010fe80000100800 */
[----:B------:R-:W-:Y:S04]  /*b4f0*/  STL [R1+0x9c], R228 ;  /* 0x00009ce401007387 */ /* 0x000fe80000100800 */
[----:B------:R-:W-:Y:S04]  /*b500*/  STL [R1+0x98], R227 ;  /* 0x000098e301007387 */ /* 0x000fe80000100800 */
[----:B------:R-:W-:Y:S04]  /*b510*/  STL [R1+0x94], R226 ;  /* 0x000094e201007387 */ /* 0x000fe80000100800 */
[----:B------:R-:W-:Y:S04]  /*b520*/  STL [R1+0x4c], R225 ;  /* 0x00004ce101007387 */ /* 0x000fe80000100800 */
[----:B------:R1:W-:Y:S04]  /*b530*/  STL [R1+0x90], R2 ;  /* 0x0000900201007387 */ /* 0x0003e80000100800 */
[----:B-1----:R-:W2:Y:S01]  /*b540*/  LDG.E.U16 R2, desc[UR4][R10.64] ;  /* 0x000000040a027981 */ /* 0x002ea2000c1e1500 */
[----:B------:R-:W-:-:S04]  /*b550*/  IMAD.WIDE R6, R172, 0x2, R184 ;  /* 0x00000002ac067825 */ /* 0x000fc800078e02b8 */
[----:B------:R-:W-:-:S05]  /*b560*/  IMAD.WIDE R6, R3, 0x2, R6 ;  /* 0x0000000203067825 */ /* 0x000fca00078e0206 */
[----:B------:R1:W4:Y:S01]  /*b570*/  LDG.E.U16 R221, desc[UR4][R6.64] ;  /* 0x0000000406dd7981 */ /* 0x000322000c1e1500 */
[----:B------:R-:W-:-:S04]  /*b580*/  IMAD.WIDE R12, R171, 0x2, R184 ;  /* 0x00000002ab0c7825 */ /* 0x000fc800078e02b8 */
[----:B0-----:R-:W-:-:S04]  /*b590*/  IMAD.WIDE R8, R168, 0x2, R184 ;  /* 0x00000002a8087825 */ /* 0x001fc800078e02b8 */
[----:B------:R-:W-:-:S04]  /*b5a0*/  IMAD.WIDE R12, R3, 0x2, R12 ;  /* 0x00000002030c7825 */ /* 0x000fc800078e020c */
[----:B-1----:R-:W-:Y:S01]  /*b5b0*/  IMAD.WIDE R6, R167, 0x2, R184 ;  /* 0x00000002a7067825 */ /* 0x002fe200078e02b8 */
[----:B------:R0:W4:Y:S03]  /*b5c0*/  LDG.E.U16 R233, desc[UR4][R12.64] ;  /* 0x000000040ce97981 */ /* 0x000126000c1e1500 */
[----:B------:R-:W-:-:S04]  /*b5d0*/  IMAD.WIDE R8, R3, 0x2, R8 ;  /* 0x0000000203087825 */ /* 0x000fc800078e0208 */
[----:B------:R-:W-:Y:S01]  /*b5e0*/  IMAD.WIDE R6, R3, 0x2, R6 ;  /* 0x0000000203067825 */ /* 0x000fe200078e0206 */
[----:B------:R1:W4:Y:S03]  /*b5f0*/  LDG.E.U16 R229, desc[UR4][R8.64] ;  /* 0x0000000408e57981 */ /* 0x000326000c1e1500 */
[--C-:B0-----:R-:W-:Y:S01]  /*b600*/  IMAD.WIDE R12, R166, 0x2, R184.reuse ;  /* 0x00000002a60c7825 */ /* 0x101fe200078e02b8 */
[----:B------:R0:W4:Y:S03]  /*b610*/  LDG.E.U16 R228, desc[UR4][R6.64] ;  /* 0x0000000406e47981 */ /* 0x000126000c1e1500 */
[----:B-1----:R-:W-:-:S04]  /*b620*/  IMAD.WIDE R8, R163, 0x2, R184 ;  /* 0x00000002a3087825 */ /* 0x002fc800078e02b8 */
[----:B0-----:R-:W-:-:S04]  /*b630*/  IMAD.WIDE R6, R162, 0x2, R184 ;  /* 0x00000002a2067825 */ /* 0x001fc800078e02b8 */
[----:B------:R-:W-:-:S04]  /*b640*/  IMAD.WIDE R12, R3, 0x2, R12 ;  /* 0x00000002030c7825 */ /* 0x000fc800078e020c */
[----:B------:R-:W-:Y:S01]  /*b650*/  IMAD.WIDE R4, R169, 0x2, R184 ;  /* 0x00000002a9047825 */ /* 0x000fe200078e02b8 */
[----:B------:R0:W4:Y:S03]  /*b660*/  LDG.E.U16 R227, desc[UR4][R12.64] ;  /* 0x000000040ce37981 */ /* 0x000126000c1e1500 */
[----:B------:R-:W-:-:S04]  /*b670*/  IMAD.WIDE R8, R3, 0x2, R8 ;  /* 0x0000000203087825 */ /* 0x000fc800078e0208 */
[----:B------:R-:W-:Y:S01]  /*b680*/  IMAD.WIDE R6, R3, 0x2, R6 ;  /* 0x0000000203067825 */ /* 0x000fe200078e0206 */
[----:B------:R1:W4:Y:S03]  /*b690*/  LDG.E.U16 R225, desc[UR4][R8.64] ;  /* 0x0000000408e17981 */ /* 0x000326000c1e1500 */
[----:B0-----:R-:W-:-:S04]  /*b6a0*/  IMAD.WIDE R12, R160, 0x2, R184 ;  /* 0x00000002a00c7825 */ /* 0x001fc800078e02b8 */
[----:B------:R-:W-:-:S04]  /*b6b0*/  IMAD.WIDE R4, R3, 0x2, R4 ;  /* 0x0000000203047825 */ /* 0x000fc800078e0204 */
[--C-:B------:R-:W-:Y:S01]  /*b6c0*/  IMAD.WIDE R10, R159, 0x2, R184.reuse ;  /* 0x000000029f0a7825 */ /* 0x100fe200078e02b8 */
[----:B------:R0:W4:Y:S03]  /*b6d0*/  LDG.E.U16 R230, desc[UR4][R4.64] ;  /* 0x0000000404e67981 */ /* 0x000126000c1e1500 */
[----:B-1----:R-:W-:-:S04]  /*b6e0*/  IMAD.WIDE R8, R158, 0x2, R184 ;  /* 0x000000029e087825 */ /* 0x002fc800078e02b8 */
[----:B------:R-:W-:-:S04]  /*b6f0*/  IMAD.WIDE R12, R3, 0x2, R12 ;  /* 0x00000002030c7825 */ /* 0x000fc800078e020c */
[----:B0-----:R-:W-:-:S04]  /*b700*/  IMAD.WIDE R4, R165, 0x2, R184 ;  /* 0x00000002a5047825 */ /* 0x001fc800078e02b8 */
[----:B------:R-:W-:-:S04]  /*b710*/  IMAD.WIDE R10, R3, 0x2, R10 ;  /* 0x00000002030a7825 */ /* 0x000fc800078e020a */
[C---:B------:R-:W-:Y:S01]  /*b720*/  IMAD.WIDE R8, R3.reuse, 0x2, R8 ;  /* 0x0000000203087825 */ /* 0x040fe200078e0208 */
[----:B------:R-:W4:Y:S03]  /*b730*/  LDG.E.U16 R252, desc[UR4][R10.64] ;  /* 0x000000040afc7981 */ /* 0x000f26000c1e1500 */
[----:B------:R-:W-:Y:S01]  /*b740*/  IMAD.WIDE R4, R3, 0x2, R4 ;  /* 0x0000000203047825 */ /* 0x000fe200078e0204 */
[----:B------:R-:W4:Y:S04]  /*b750*/  LDG.E.U16 R251, desc[UR4][R8.64] ;  /* 0x0000000408fb7981 */ /* 0x000f28000c1e1500 */
[----:B------:R-:W4:Y:S04]  /*b760*/  LDG.E.U16 R226, desc[UR4][R4.64] ;  /* 0x0000000404e27981 */ /* 0x000f28000c1e1500 */
[----:B--2---:R0:W-:Y:S04]  /*b770*/  STL [R1+0xbc4], R2 ;  /* 0x000bc40201007387 */ /* 0x0041e80000100800 */
[----:B---3--:R1:W-:Y:S04]  /*b780*/  STL [R1+0x8c], R223 ;  /* 0x00008cdf01007387 */ /* 0x0083e80000100800 */
[----:B0-----:R-:W2:Y:S04]  /*b790*/  LDG.E.U16 R2, desc[UR4][R12.64] ;  /* 0x000000040c027981 */ /* 0x001ea8000c1e1500 */
[----:B-1----:R0:W3:Y:S02]  /*b7a0*/  LDG.E.U16 R223, desc[UR4][R6.64] ;  /* 0x0000000406df7981 */ /* 0x0020e4000c1e1500 */
[----:B0-----:R-:W-:-:S04]  /*b7b0*/  IMAD.WIDE R6, R157, 0x2, R184 ;  /* 0x000000029d067825 */ /* 0x001fc800078e02b8 */
[----:B------:R-:W-:-:S05]  /*b7c0*/  IMAD.WIDE R6, R3, 0x2, R6 ;  /* 0x0000000203067825 */ /* 0x000fca00078e0206 */
[----:B------:R-:W3:Y:S01]  /*b7d0*/  LDG.E.U16 R250, desc[UR4][R6.64] ;  /* 0x0000000406fa7981 */ /* 0x000ee2000c1e1500 */
[----:B------:R-:W-:-:S04]  /*b7e0*/  IMAD.WIDE R4, R161, 0x2, R184 ;  /* 0x00000002a1047825 */ /* 0x000fc800078e02b8 */
[----:B------:R-:W-:Y:S01]  /*b7f0*/  IMAD.WIDE R4, R3, 0x2, R4 ;  /* 0x0000000203047825 */ /* 0x000fe200078e0204 */
[----:B----4-:R0:W-:Y:S03]  /*b800*/  STL [R1+0x88], R221 ;  /* 0x000088dd01007387 */ /* 0x0101e60000100800 */
[----:B------:R-:W-:Y:S01]  /*b810*/  IMAD.WIDE R12, R155, 0x2, R184 ;  /* 0x000000029b0c7825 */ /* 0x000fe200078e02b8 */
[----:B0-----:R0:W4:Y:S03]  /*b820*/  LDG.E.U16 R221, desc[UR4][R4.64] ;  /* 0x0000000404dd7981 */ /* 0x001126000c1e1500 */
[----:B------:R-:W-:-:S04]  /*b830*/  IMAD.WIDE R12, R3, 0x2, R12 ;  /* 0x00000002030c7825 */ /* 0x000fc800078e020c */
[--C-:B------:R-:W-:Y:S01]  /*b840*/  IMAD.WIDE R10, R154, 0x2, R184.reuse ;  /* 0x000000029a0a7825 */ /* 0x100fe200078e02b8 */
[----:B------:R-:W4:Y:S03]  /*b850*/  LDG.E.U16 R248, desc[UR4][R12.64] ;  /* 0x000000040cf87981 */ /* 0x000f26000c1e1500 */
[----:B0-----:R-:W-:-:S04]  /*b860*/  IMAD.WIDE R4, R156, 0x2, R184 ;  /* 0x000000029c047825 */ /* 0x001fc800078e02b8 */
[----:B------:R-:W-:-:S05]  /*b870*/  IMAD.WIDE R4, R3, 0x2, R4 ;  /* 0x0000000203047825 */ /* 0x000fca00078e0204 */
[----:B------:R0:W4:Y:S01]  /*b880*/  LDG.E.U16 R249, desc[UR4][R4.64] ;  /* 0x0000000404f97981 */ /* 0x000122000c1e1500 */
[----:B------:R-:W-:-:S05]  /*b890*/  IMAD.WIDE R10, R3, 0x2, R10 ;  /* 0x00000002030a7825 */ /* 0x000fca00078e020a */
[----:B------:R-:W4:Y:S01]  /*b8a0*/  LDG.E.U16 R247, desc[UR4][R10.64] ;  /* 0x000000040af77981 */ /* 0x000f22000c1e1500 */
[----:B0-----:R-:W-:-:S04]  /*b8b0*/  IMAD.WIDE R4, R23, 0x2, R184 ;  /* 0x0000000217047825 */ /* 0x001fc800078e02b8 */
[----:B------:R-:W-:-:S05]  /*b8c0*/  IMAD.WIDE R4, R3, 0x2, R4 ;  /* 0x0000000203047825 */ /* 0x000fca00078e0204 */
[----:B------:R0:W4:Y:S01]  /*b8d0*/  LDG.E.U16 R244, desc[UR4][R4.64] ;  /* 0x0000000404f47981 */ /* 0x000122000c1e1500 */
[----:B------:R-:W-:-:S04]  /*b8e0*/  IMAD.WIDE R8, R153, 0x2, R184 ;  /* 0x0000000299087825 */ /* 0x000fc800078e02b8 */
[----:B------:R-:W-:-:S04]  /*b8f0*/  IMAD.WIDE R6, R152, 0x2, R184 ;  /* 0x0000000298067825 */ /* 0x000fc800078e02b8 */
[----:B0-----:R-:W-:Y:S01]  /*b900*/  IMAD.WIDE R4, R180, 0x2, R184 ;  /* 0x00000002b4047825 */ /* 0x001fe200078e02b8 */
[----:B------:R-:W-:Y:S03]  /*b910*/  STL [R1+0x38], R233 ;  /* 0x000038e901007387 */ /* 0x000fe60000100800 */
[----:B------:R-:W-:-:S04]  /*b920*/  IMAD.WIDE R8, R3, 0x2, R8 ;  /* 0x0000000203087825 */ /* 0x000fc800078e0208 */
[C---:B------:R-:W-:Y:S01]  /*b930*/  IMAD.WIDE R4, R3.reuse, 0x2, R4 ;  /* 0x0000000203047825 */ /* 0x040fe200078e0204 */
[----:B------:R0:W-:Y:S03]  /*b940*/  STL [R1+0x74], R231 ;  /* 0x000074e701007387 */ /* 0x0001e60000100800 */
[----:B------:R-:W-:Y:S01]  /*b950*/  IMAD.WIDE R6, R3, 0x2, R6 ;  /* 0x0000000203067825 */ /* 0x000fe200078e0206 */
[----:B------:R-:W4:Y:S04]  /*b960*/  LDG.E.U16 R246, desc[UR4][R8.64] ;  /* 0x0000000408f67981 */ /* 0x000f28000c1e1500 */
[----:B------:R-:W4:Y:S04]  /*b970*/  LDG.E.U16 R245, desc[UR4][R6.64] ;  /* 0x0000000406f57981 */ /* 0x000f28000c1e1500 */
[----:B0-----:R0:W4:Y:S04]  /*b980*/  LDG.E.U16 R231, desc[UR4][R4.64] ;  /* 0x0000000404e77981 */ /* 0x001128000c1e1500 */
[----:B------:R-:W-:Y:S01]  /*b990*/  STL [R1+0x34], R230 ;  /* 0x000034e601007387 */ /* 0x000fe20000100800 */
[----:B0-----:R-:W-:-:S04]  /*b9a0*/  IMAD.WIDE R4, R181, 0x2, R184 ;  /* 0x00000002b5047825 */ /* 0x001fc800078e02b8 */
[----:B------:R-:W-:-:S04]  /*b9b0*/  IMAD.WIDE R12, R22, 0x2, R184 ;  /* 0x00000002160c7825 */ /* 0x000fc800078e02b8 */
[----:B------:R-:W-:-:S04]  /*b9c0*/  IMAD.WIDE R4, R3, 0x2, R4 ;  /* 0x0000000203047825 */ /* 0x000fc800078e0204 */
[----:B------:R-:W-:-:S04]  /*b9d0*/  IMAD.WIDE R10, R178, 0x2, R184 ;  /* 0x00000002b20a7825 */ /* 0x000fc800078e02b8 */
[----:B------:R-:W-:-:S04]  /*b9e0*/  IMAD.WIDE R8, R209, 0x2, R184 ;  /* 0x00000002d1087825 */ /* 0x000fc800078e02b8 */
[----:B------:R-:W-:-:S04]  /*b9f0*/  IMAD.WIDE R6, R179, 0x2, R184 ;  /* 0x00000002b3067825 */ /* 0x000fc800078e02b8 */
[----:B------:R-:W-:-:S04]  /*ba00*/  IMAD.WIDE R12, R3, 0x2, R12 ;  /* 0x00000002030c7825 */ /* 0x000fc800078e020c */
[C---:B------:R-:W-:Y:S01]  /*ba10*/  IMAD.WIDE R10, R3.reuse, 0x2, R10 ;  /* 0x00000002030a7825 */ /* 0x040fe200078e020a */
[----:B------:R-:W4:Y:S03]  /*ba20*/  LDG.E.U16 R239, desc[UR4][R12.64] ;  /* 0x000000040cef7981 */ /* 0x000f26000c1e1500 */
[C---:B------:R-:W-:Y:S01]  /*ba30*/  IMAD.WIDE R8, R3.reuse, 0x2, R8 ;  /* 0x0000000203087825 */ /* 0x040fe200078e0208 */
[----:B------:R-:W4:Y:S03]  /*ba40*/  LDG.E.U16 R237, desc[UR4][R10.64] ;  /* 0x000000040aed7981 */ /* 0x000f26000c1e1500 */
[----:B------:R-:W-:Y:S01]  /*ba50*/  IMAD.WIDE R6, R3, 0x2, R6 ;  /* 0x0000000203067825 */ /* 0x000fe200078e0206 */
[----:B------:R-:W4:Y:S04]  /*ba60*/  LDG.E.U16 R235, desc[UR4][R8.64] ;  /* 0x0000000408eb7981 */ /* 0x000f28000c1e1500 */
[----:B------:R-:W4:Y:S04]  /*ba70*/  LDG.E.U16 R233, desc[UR4][R6.64] ;  /* 0x0000000406e97981 */ /* 0x000f28000c1e1500 */
[----:B--2---:R-:W-:Y:S04]  /*ba80*/  STL [R1+0xbd0], R2 ;  /* 0x000bd00201007387 */ /* 0x004fe80000100800 */
[----:B------:R-:W-:Y:S04]  /*ba90*/  STL [R1+0x2c], R229 ;  /* 0x00002ce501007387 */ /* 0x000fe80000100800 */
[----:B------:R-:W-:Y:S04]  /*baa0*/  STL [R1+0xbc8], R252 ;  /* 0x000bc8fc01007387 */ /* 0x000fe80000100800 */
[----:B------:R-:W-:Y:S04]  /*bab0*/  STL [R1+0xbcc], R251 ;  /* 0x000bccfb01007387 */ /* 0x000fe80000100800 */
[----:B------:R-:W-:Y:S04]  /*bac0*/  STL [R1+0x24], R228 ;  /* 0x000024e401007387 */ /* 0x000fe80000100800 */
[----:B---3--:R-:W-:Y:S04]  /*bad0*/  STL [R1+0xbd4], R250 ;  /* 0x000bd4fa01007387 */ /* 0x008fe80000100800 */
[----:B------:R-:W-:Y:S04]  /*bae0*/  STL [R1+0x20], R227 ;  /* 0x000020e301007387 */ /* 0x000fe80000100800 */
[----:B------:R0:W-:Y:S04]  /*baf0*/  STL [R1+0x1c], R226 ;  /* 0x00001ce201007387 */ /* 0x0001e80000100800 */
[----:B0-----:R0:W2:Y:S02]  /*bb00*/  LDG.E.U16 R226, desc[UR4][R4.64] ;  /* 0x0000000404e27981 */ /* 0x0010a4000c1e1500 */
[----:B0-----:R-:W-:-:S04]  /*bb10*/  IMAD.WIDE R4, R21, 0x2, R184 ;  /* 0x0000000215047825 */ /* 0x001fc800078e02b8 */
[----:B------:R-:W-:-:S05]  /*bb20*/  IMAD.WIDE R4, R3, 0x2, R4 ;  /* 0x0000000203047825 */ /* 0x000fca00078e0204 */
[----:B------:R0:W3:Y:S01]  /*bb30*/  LDG.E.U16 R2, desc[UR4][R4.64] ;  /* 0x0000000404027981 */ /* 0x0000e2000c1e1500 */
[----:B------:R-:W-:-:S04]  /*bb40*/  IMAD.WIDE R6, R208, 0x2, R184 ;  /* 0x00000002d0067825 */ /* 0x000fc800078e02b8 */
[----:B------:R-:W-:-:S04]  /*bb50*/  IMAD.WIDE R10, R211, 0x2, R184 ;  /* 0x00000002d30a7825 */ /* 0x000fc800078e02b8 */
[----:B------:R-:W-:-:S04]  /*bb60*/  IMAD.WIDE R6, R3, 0x2, R6 ;  /* 0x0000000203067825 */ /* 0x000fc800078e0206 */
[--C-:B0-----:R-:W-:Y:S01]  /*bb70*/  IMAD.WIDE R4, R20, 0x2, R184.reuse ;  /* 0x0000000214047825 */ /* 0x101fe200078e02b8 */
[----:B------:R0:W2:Y:S03]  /*bb80*/  LDG.E.U16 R229, desc[UR4][R6.64] ;  /* 0x0000000406e57981 */ /* 0x0000a6000c1e1500 */
[----:B------:R-:W-:-:S04]  /*bb90*/  IMAD.WIDE R12, R197, 0x2, R184 ;  /* 0x00000002c50c7825 */ /* 0x000fc800078e02b8 */
[----:B------:R-:W-:-:S04]  /*bba0*/  IMAD.WIDE R10, R3, 0x2, R10 ;  /* 0x00000002030a7825 */ /* 0x000fc800078e020a */
[----:B0-----:R-:W-:Y:S01]  /*bbb0*/  IMAD.WIDE R6, R207, 0x2, R184 ;  /* 0x00000002cf067825 */ /* 0x001fe200078e02b8 */
[----:B------:R0:W2:Y:S03]  /*bbc0*/  LDG.E.U16 R228, desc[UR4][R10.64] ;  /* 0x000000040ae47981 */ /* 0x0000a6000c1e1500 */
[----:B------:R-:W-:Y:S01]  /*bbd0*/  IMAD.WIDE R4, R3, 0x2, R4 ;  /* 0x0000000203047825 */ /* 0x000fe200078e0204 */
[----:B----4-:R-:W-:Y:S03]  /*bbe0*/  STL [R1+0xbd8], R249 ;  /* 0x000bd8f901007387 */ /* 0x010fe60000100800 */
[----:B------:R-:W-:Y:S01]  /*bbf0*/  IMAD.WIDE R8, R213, 0x2, R184 ;  /* 0x00000002d5087825 */ /* 0x000fe200078e02b8 */
[----:B------:R-:W-:Y:S03]  /*bc00*/  STL [R1+0x14], R225 ;  /* 0x000014e101007387 */ /* 0x000fe60000100800 */
[C---:B------:R-:W-:Y:S01]  /*bc10*/  IMAD.WIDE R12, R3.reuse, 0x2, R12 ;  /* 0x00000002030c7825 */ /* 0x040fe200078e020c */
[----:B------:R1:W4:Y:S03]  /*bc20*/  LDG.E.U16 R180, desc[UR4][R4.64] ;  /* 0x0000000404b47981 */ /* 0x000326000c1e1500 */
[----:B------:R-:W-:Y:S01]  /*bc30*/  IMAD.WIDE R6, R3, 0x2, R6 ;  /* 0x0000000203067825 */ /* 0x000fe200078e0206 */
[----:B------:R-:W-:Y:S03]  /*bc40*/  STL [R1+0xbf4], R248 ;  /* 0x000bf4f801007387 */ /* 0x000fe60000100800 */
[--C-:B0-----:R-:W-:Y:S01]  /*bc50*/  IMAD.WIDE R10, R214, 0x2, R184.reuse ;  /* 0x00000002d60a7825 */ /* 0x101fe200078e02b8 */
[----:B------:R0:W-:Y:S03]  /*bc60*/  STL [R1+0x10], R223 ;  /* 0x000010df01007387 */ /* 0x0001e60000100800 */
[----:B-1----:R-:W-:Y:S01]  /*bc70*/  IMAD.WIDE R4, R17, 0x2, R184 ;  /* 0x0000000211047825 */ /* 0x002fe200078e02b8 */
[----:B------:R1:W2:Y:S03]  /*bc80*/  LDG.E.U16 R230, desc[UR4][R12.64] ;  /* 0x000000040ce67981 */ /* 0x0002a6000c1e1500 */
[C---:B------:R-:W-:Y:S01]  /*bc90*/  IMAD.WIDE R8, R3.reuse, 0x2, R8 ;  /* 0x0000000203087825 */ /* 0x040fe200078e0208 */
[----:B0-----:R0:W4:Y:S03]  /*bca0*/  LDG.E.U16 R223, desc[UR4][R6.64] ;  /* 0x0000000406df7981 */ /* 0x001126000c1e1500 */
[----:B------:R-:W-:Y:S01]  /*bcb0*/  IMAD.WIDE R10, R3, 0x2, R10 ;  /* 0x00000002030a7825 */ /* 0x000fe200078e020a */
[----:B------:R0:W2:Y:S03]  /*bcc0*/  LDG.E.U16 R227, desc[UR4][R8.64] ;  /* 0x0000000408e37981 */ /* 0x0000a6000c1e1500 */
[----:B-1----:R-:W-:-:S04]  /*bcd0*/  IMAD.WIDE R12, R212, 0x2, R184 ;  /* 0x00000002d40c7825 */ /* 0x002fc800078e02b8 */
[----:B0-----:R-:W-:-:S04]  /*bce0*/  IMAD.WIDE R6, R204, 0x2, R184 ;  /* 0x00000002cc067825 */ /* 0x001fc800078e02b8 */
[----:B------:R-:W-:-:S04]  /*bcf0*/  IMAD.WIDE R4, R3, 0x2, R4 ;  /* 0x0000000203047825 */ /* 0x000fc800078e0204 */
[----:B------:R-:W-:Y:S01]  /*bd00*/  IMAD.WIDE R8, R215, 0x2, R184 ;  /* 0x00000002d7087825 */ /* 0x000fe200078e02b8 */
[----:B------:R-:W-:Y:S03]  /*bd10*/  STL [R1+0xbe0], R247 ;  /* 0x000be0f701007387 */ /* 0x000fe60000100800 */
[C---:B------:R-:W-:Y:S01]  /*bd20*/  IMAD.WIDE R12, R3.reuse, 0x2, R12 ;  /* 0x00000002030c7825 */ /* 0x040fe200078e020c */
[----:B------:R0:W2:Y:S03]  /*bd30*/  LDG.E.U16 R215, desc[UR4][R10.64] ;  /* 0x000000040ad77981 */ /* 0x0000a6000c1e1500 */
[----:B------:R-:W-:Y:S01]  /*bd40*/  IMAD.WIDE R6, R3, 0x2, R6 ;  /* 0x0000000203067825 */ /* 0x000fe200078e0206 */
[----:B------:R1:W2:Y:S04]  /*bd50*/  LDG.E.U16 R169, desc[UR4][R4.64] ;  /* 0x0000000404a97981 */ /* 0x0002a8000c1e1500 */
[----:B------:R1:W-:Y:S01]  /*bd60*/  STL [R1+0xc], R221 ;  /* 0x00000cdd01007387 */ /* 0x0003e20000100800 */
[----:B0-----:R-:W-:-:S03]  /*bd70*/  IMAD.WIDE R10, R176, 0x2, R184 ;  /* 0x00000002b00a7825 */ /* 0x001fc600078e02b8 */
[----:B------:R0:W2:Y:S01]  /*bd80*/  LDG.E.U16 R209, desc[UR4][R6.64] ;  /* 0x0000000406d17981 */ /* 0x0000a2000c1e1500 */
[----:B-1----:R-:W-:-:S03]  /*bd90*/  IMAD.WIDE R4, R241, 0x2, R184 ;  /* 0x00000002f1047825 */ /* 0x002fc600078e02b8 */
[----:B------:R1:W2:Y:S01]  /*bda0*/  LDG.E.U16 R221, desc[UR4][R12.64] ;  /* 0x000000040cdd7981 */ /* 0x0002a2000c1e1500 */
[----:B------:R-:W-:-:S04]  /*bdb0*/  IMAD.WIDE R10, R3, 0x2, R10 ;  /* 0x00000002030a7825 */ /* 0x000fc800078e020a */
[--C-:B0-----:R-:W-:Y:S01]  /*bdc0*/  IMAD.WIDE R6, R18, 0x2, R184.reuse ;  /* 0x0000000212067825 */ /* 0x101fe200078e02b8 */
[----:B------:R0:W2:Y:S03]  /*bdd0*/  LDG.E.U16 R181, desc[UR4][R10.64] ;  /* 0x000000040ab57981 */ /* 0x0000a6000c1e1500 */
[----:B-1----:R-:W-:-:S04]  /*bde0*/  IMAD.WIDE R12, R177, 0x2, R184 ;  /* 0x00000002b10c7825 */ /* 0x002fc800078e02b8 */
[----:B------:R-:W-:-:S04]  /*bdf0*/  IMAD.WIDE R4, R3, 0x2, R4 ;  /* 0x0000000203047825 */ /* 0x000fc800078e0204 */
[C---:B------:R-:W-:Y:S01]  /*be00*/  IMAD.WIDE R12, R3.reuse, 0x2, R12 ;  /* 0x00000002030c7825 */ /* 0x040fe200078e020c */
[----:B------:R1:W2:Y:S03]  /*be10*/  LDG.E.U16 R207, desc[UR4][R4.64] ;  /* 0x0000000404cf7981 */ /* 0x0002a6000c1e1500 */
[----:B------:R-:W-:Y:S01]  /*be20*/  IMAD.WIDE R6, R3, 0x2, R6 ;  /* 0x0000000203067825 */ /* 0x000fe200078e0206 */
[----:B------:R1:W2:Y:S03]  /*be30*/  LDG.E.U16 R182, desc[UR4][R12.64] ;  /* 0x000000040cb67981 */ /* 0x0002a6000c1e1500 */
[--C-:B0-----:R-:W-:Y:S01]  /*be40*/  IMAD.WIDE R10, R15, 0x2, R184.reuse ;  /* 0x000000020f0a7825 */ /* 0x101fe200078e02b8 */
[----:B------:R0:W2:Y:S03]  /*be50*/  LDG.E.U16 R178, desc[UR4][R6.64] ;  /* 0x0000000406b27981 */ /* 0x0000a6000c1e1500 */
[--C-:B-1----:R-:W-:Y:S01]  /*be60*/  IMAD.WIDE R4, R175, 0x2, R184.reuse ;  /* 0x00000002af047825 */ /* 0x102fe200078e02b8 */
[----:B------:R-:W-:Y:S03]  /*be70*/  STL [R1+0xbdc], R246 ;  /* 0x000bdcf601007387 */ /* 0x000fe60000100800 */
[--C-:B------:R-:W-:Y:S01]  /*be80*/  IMAD.WIDE R12, R16, 0x2, R184.reuse ;  /* 0x00000002100c7825 */ /* 0x100fe200078e02b8 */
[----:B------:R-:W-:Y:S03]  /*be90*/  STL [R1+0xbe4], R245 ;  /* 0x000be4f501007387 */ /* 0x000fe60000100800 */
[----:B0-----:R-:W-:-:S04]  /*bea0*/  IMAD.WIDE R6, R238, 0x2, R184 ;  /* 0x00000002ee067825 */ /* 0x001fc800078e02b8 */
[C---:B------:R-:W-:Y:S01]  /*beb0*/  IMAD.WIDE R10, R3.reuse, 0x2, R10 ;  /* 0x00000002030a7825 */ /* 0x040fe200078e020a */
[----:B------:R0:W-:Y:S03]  /*bec0*/  STL [R1+0xbe8], R244 ;  /* 0x000be8f401007387 */ /* 0x0001e60000100800 */
[----:B------:R-:W-:-:S04]  /*bed0*/  IMAD.WIDE R4, R3, 0x2, R4 ;  /* 0x0000000203047825 */ /* 0x000fc800078e0204 */
[C---:B------:R-:W-:Y:S01]  /*bee0*/  IMAD.WIDE R12, R3.reuse, 0x2, R12 ;  /* 0x00000002030c7825 */ /* 0x040fe200078e020c */
[----:B------:R1:W2:Y:S03]  /*bef0*/  LDG.E.U16 R172, desc[UR4][R4.64] ;  /* 0x0000000404ac7981 */ /* 0x0002a6000c1e1500 */
[----:B------:R-:W-:Y:S01]  /*bf00*/  IMAD.WIDE R6, R3, 0x2, R6 ;  /* 0x0000000203067825 */ /* 0x000fe200078e0206 */
[----:B0-----:R0:W2:Y:S04]  /*bf10*/  LDG.E.U16 R244, desc[UR4][R10.64] ;  /* 0x000000040af47981 */ /* 0x0010a8000c1e1500 */
[----:B------:R0:W2:Y:S01]  /*bf20*/  LDG.E.U16 R177, desc[UR4][R12.64] ;  /* 0x000000040cb17981 */ /* 0x0000a2000c1e1500 */
[----:B-1----:R-:W-:-:S03]  /*bf30*/  IMAD.WIDE R4, R14, 0x2, R184 ;  /* 0x000000020e047825 */ /* 0x002fc600078e02b8 */
[----:B------:R1:W2:Y:S01]  /*bf40*/  LDG.E.U16 R213, desc[UR4][R6.64] ;  /* 0x0000000406d57981 */ /* 0x0002a2000c1e1500 */
[----:B0-----:R-:W-:-:S04]  /*bf50*/  IMAD.WIDE R10, R205, 0x2, R184 ;  /* 0x00000002cd0a7825 */ /* 0x001fc800078e02b8 */
[----:B------:R-:W-:-:S04]  /*bf60*/  IMAD.WIDE R12, R219, 0x2, R184 ;  /* 0x00000002db0c7825 */ /* 0x000fc800078e02b8 */
[----:B-1----:R-:W-:-:S04]  /*bf70*/  IMAD.WIDE R6, R201, 0x2, R184 ;  /* 0x00000002c9067825 */ /* 0x002fc800078e02b8 */
[----:B------:R-:W-:-:S04]  /*bf80*/  IMAD.WIDE R10, R3, 0x2, R10 ;  /* 0x00000002030a7825 */ /* 0x000fc800078e020a */
[C---:B------:R-:W-:Y:S01]  /*bf90*/  IMAD.WIDE R4, R3.reuse, 0x2, R4 ;  /* 0x0000000203047825 */ /* 0x040fe200078e0204 */
[----:B------:R0:W2:Y:S03]  /*bfa0*/  LDG.E.U16 R175, desc[UR4][R10.64] ;  /* 0x000000040aaf7981 */ /* 0x0000a6000c1e1500 */
[C---:B------:R-:W-:Y:S01]  /*bfb0*/  IMAD.WIDE R8, R3.reuse, 0x2, R8 ;  /* 0x0000000203087825 */ /* 0x040fe200078e0208 */
[----:B------:R1:W2:Y:S03]  /*bfc0*/  LDG.E.U16 R249, desc[UR4][R4.64] ;  /* 0x0000000404f97981 */ /* 0x0002a6000c1e1500 */
[C---:B------:R-:W-:Y:S01]  /*bfd0*/  IMAD.WIDE R12, R3.reuse, 0x2, R12 ;  /* 0x00000002030c7825 */ /* 0x040fe200078e020c */
[----:B------:R1:W-:Y:S03]  /*bfe0*/  STL [R1+0xbec], R239 ;  /* 0x000becef01007387 */ /* 0x0003e60000100800 */
[----:B------:R-:W-:Y:S01]  /*bff0*/  IMAD.WIDE R6, R3, 0x2, R6 ;  /* 0x0000000203067825 */ /* 0x000fe200078e0206 */
[----:B------:R1:W2:Y:S03]  /*c000*/  LDG.E.U16 R214, desc[UR4][R8.64] ;  /* 0x0000000408d67981 */ /* 0x0002a6000c1e1500 */
[--C-:B0-----:R-:W-:Y:S01]  /*c010*/  IMAD.WIDE R10, R189, 0x2, R184.reuse ;  /* 0x00000002bd0a7825 */ /* 0x101fe200078e02b8 */
[----:B------:R-:W-:Y:S03]  /*c020*/  STL [R1+0xbf0], R237 ;  /* 0x000bf0ed01007387 */ /* 0x000fe60000100800 */
[--C-:B-1----:R-:W-:Y:S01]  /*c030*/  IMAD.WIDE R4, R203, 0x2, R184.reuse ;  /* 0x00000002cb047825 */ /* 0x102fe200078e02b8 */
[----:B------:R0:W2:Y:S03]  /*c040*/  LDG.E.U16 R176, desc[UR4][R12.64] ;  /* 0x000000040cb07981 */ /* 0x0000a6000c1e1500 */
[----:B------:R-:W-:Y:S01]  /*c050*/  IMAD.WIDE R8, R19, 0x2, R184 ;  /* 0x0000000213087825 */ /* 0x000fe200078e02b8 */
[----:B------:R-:W-:Y:S03]  /*c060*/  STL [R1+0xbf8], R235 ;  /* 0x000bf8eb01007387 */ /* 0x000fe60000100800 */
[C---:B------:R-:W-:Y:S01]  /*c070*/  IMAD.WIDE R10, R3.reuse, 0x2, R10 ;  /* 0x00000002030a7825 */ /* 0x040fe200078e020a */
[----:B------:R1:W2:Y:S03]  /*c080*/  LDG.E.U16 R174, desc[UR4][R6.64] ;  /* 0x0000000406ae7981 */ /* 0x0002a6000c1e1500 */
[----:B0-----:R-:W-:Y:S01]  /*c090*/  IMAD.WIDE R12, R192, 0x2, R184 ;  /* 0x00000002c00c7825 */ /* 0x001fe200078e02b8 */
[----:B------:R0:W-:Y:S03]  /*c0a0*/  STL [R1+0xbfc], R233 ;  /* 0x000bfce901007387 */ /* 0x0001e60000100800 */
[C---:B------:R-:W-:Y:S01]  /*c0b0*/  IMAD.WIDE R4, R3.reuse, 0x2, R4 ;  /* 0x0000000203047825 */ /* 0x040fe200078e0204 */
[----:B------:R0:W2:Y:S03]  /*c0c0*/  LDG.E.U16 R161, desc[UR4][R10.64] ;  /* 0x000000040aa17981 */ /* 0x0000a6000c1e1500 */
[----:B-1----:R-:W-:Y:S01]  /*c0d0*/  IMAD.WIDE R6, R186, 0x2, R184 ;  /* 0x00000002ba067825 */ /* 0x002fe200078e02b8 */
[----:B------:R1:W2:Y:S03]  /*c0e0*/  LDG.E.U16 R165, desc[UR4][R4.64] ;  /* 0x0000000404a57981 */ /* 0x0002a6000c1e1500 */
[----:B------:R-:W-:-:S04]  /*c0f0*/  IMAD.WIDE R8, R3, 0x2, R8 ;  /* 0x0000000203087825 */ /* 0x000fc800078e0208 */
[C---:B------:R-:W-:Y:S01]  /*c100*/  IMAD.WIDE R12, R3.reuse, 0x2, R12 ;  /* 0x00000002030c7825 */ /* 0x040fe200078e020c */
[----:B------:R1:W2:Y:S03]  /*c110*/  LDG.E.U16 R179, desc[UR4][R8.64] ;  /* 0x0000000408b37981 */ /* 0x0002a6000c1e1500 */
[----:B------:R-:W-:Y:S01]  /*c120*/  IMAD.WIDE R6, R3, 0x2, R6 ;  /* 0x0000000203067825 */ /* 0x000fe200078e0206 */
[----:B------:R-:W2:Y:S03]  /*c130*/  LDG.E.U16 R171, desc[UR4][R12.64] ;  /* 0x000000040cab7981 */ /* 0x000ea6000c1e1500 */
[--C-:B0-----:R-:W-:Y:S01]  /*c140*/  IMAD.WIDE R10, R240, 0x2, R184.reuse ;  /* 0x00000002f00a7825 */ /* 0x101fe200078e02b8 */
[----:B------:R0:W2:Y:S03]  /*c150*/  LDG.E.U16 R246, desc[UR4][R6.64] ;  /* 0x0000000406f67981 */ /* 0x0000a6000c1e1500 */
[----:B-1----:R-:W-:-:S04]  /*c160*/  IMAD.WIDE R4, R190, 0x2, R184 ;  /* 0x00000002be047825 */ /* 0x002fc800078e02b8 */
[----:B------:R-:W-:-:S04]  /*c170*/  IMAD.WIDE R8, R183, 0x2, R184 ;  /* 0x00000002b7087825 */ /* 0x000fc800078e02b8 */
[----:B------:R-:W-:-:S04]  /*c180*/  IMAD.WIDE R10, R3, 0x2, R10 ;  /* 0x00000002030a7825 */ /* 0x000fc800078e020a */
[----:B0-----:R-:W-:Y:S01]  /*c190*/  IMAD.WIDE R6, R200, 0x2, R184 ;  /* 0x00000002c8067825 */ /* 0x001fe200078e02b8 */
[----:B------:R0:W2:Y:S03]  /*c1a0*/  LDG.E.U16 R167, desc[UR4][R10.64] ;  /* 0x000000040aa77981 */ /* 0x0000a6000c1e1500 */
[----:B------:R-:W-:-:S04]  /*c1b0*/  IMAD.WIDE R4, R3, 0x2, R4 ;  /* 0x0000000203047825 */ /* 0x000fc800078e0204 */
[----:B------:R-:W-:Y:S01]  /*c1c0*/  IMAD.WIDE R8, R3, 0x2, R8 ;  /* 0x0000000203087825 */ /* 0x000fe200078e0208 */
[----:B------:R1:W2:Y:S03]  /*c1d0*/  LDG.E.U16 R251, desc[UR4][R4.64] ;  /* 0x0000000404fb7981 */ /* 0x0002a6000c1e1500 */
[----:B------:R-:W-:Y:S01]  /*c1e0*/  IMAD R252, R183, 0x43, RZ ;  /* 0x00000043b7fc7824 */ /* 0x000fe200078e02ff */
[----:B------:R1:W2:Y:S01]  /*c1f0*/  LDG.E.U16 R239, desc[UR4][R8.64] ;  /* 0x0000000408ef7981 */ /* 0x0002a2000c1e1500 */
[----:B0-----:R-:W-:-:S04]  /*c200*/  IMAD.WIDE R10, R195, 0x2, R184 ;  /* 0x00000002c30a7825 */ /* 0x001fc800078e02b8 */
[----:B------:R-:W-:-:S04]  /*c210*/  IMAD.WIDE R6, R3, 0x2, R6 ;  /* 0x0000000203067825 */ /* 0x000fc800078e0206 */
[--C-:B-1----:R-:W-:Y:S01]  /*c220*/  IMAD.WIDE R4, R252, 0x2, R184.reuse ;  /* 0x00000002fc047825 */ /* 0x102fe200078e02b8 */
[----:B------:R0:W2:Y:S03]  /*c230*/  LDG.E.U16 R164, desc[UR4][R6.64] ;  /* 0x0000000406a47981 */ /* 0x0000a6000c1e1500 */
[----:B------:R-:W-:Y:S01]  /*c240*/  IMAD.WIDE R8, R194, 0x2, R184 ;  /* 0x00000002c2087825 */ /* 0x000fe200078e02b8 */
[----:B---3--:R1:W-:Y:S03]  /*c250*/  STL [R1+0x44], R2 ;  /* 0x0000440201007387 */ /* 0x0083e60000100800 */
[----:B------:R-:W-:Y:S01]  /*c260*/  IMAD.WIDE R10, R3, 0x2, R10 ;  /* 0x00000002030a7825 */ /* 0x000fe200078e020a */
[----:B------:R-:W3:Y:S03]  /*c270*/  LDL.LU R233, [R1+0x7c] ;  /* 0x00007c0001e97983 */ /* 0x000ee60000300800 */
[----:B0-----:R-:W-:Y:S01]  /*c280*/  IMAD.WIDE R6, R188, 0x2, R184 ;  /* 0x00000002bc067825 */ /* 0x001fe200078e02b8 */
[----:B------:R-:W2:Y:S03]  /*c290*/  LDG.E.U16 R163, desc[UR4][R10.64] ;  /* 0x000000040aa37981 */ /* 0x000ea6000c1e1500 */
[----:B-1----:R-:W-:-:S02]  /*c2a0*/  IMAD R2, R183, 0x3a, RZ ;  /* 0x0000003ab7027824 */ /* 0x002fc400078e02ff */
[----:B------:R-:W-:Y:S01]  /*c2b0*/  IMAD.WIDE R4, R3, 0x2, R4 ;  /* 0x0000000203047825 */ /* 0x000fe200078e0204 */
[----:B------:R-:W4:Y:S03]  /*c2c0*/  LDL.LU R235, [R1+0x40] ;  /* 0x0000400001eb7983 */ /* 0x000f260000300800 */
[----:B------:R-:W-:Y:S01]  /*c2d0*/  IMAD.WIDE R204, R2, 0x2, R184 ;  /* 0x0000000202cc7825 */ /* 0x000fe200078e02b8 */
[----:B------:R-:W2:Y:S03]  /*c2e0*/  LDG.E.U16 R160, desc[UR4][R4.64] ;  /* 0x0000000404a07981 */ /* 0x000ea6000c1e1500 */
[----:B------:R-:W-:-:S04]  /*c2f0*/  IMAD R2, R183, 0x42, RZ ;  /* 0x00000042b7027824 */ /* 0x000fc800078e02ff */
[----:B------:R-:W-:-:S04]  /*c300*/  IMAD.WIDE R12, R2, 0x2, R184 ;  /* 0x00000002020c7825 */ /* 0x000fc800078e02b8 */
[----:B------:R-:W-:-:S05]  /*c310*/  IMAD.WIDE R12, R3, 0x2, R12 ;  /* 0x00000002030c7825 */ /* 0x000fca00078e020c */
[----:B------:R0:W2:Y:S01]  /*c320*/  LDG.E.U16 R168, desc[UR4][R12.64] ;  /* 0x000000040ca87981 */ /* 0x0000a2000c1e1500 */
[----:B------:R-:W-:Y:S02]  /*c330*/  IMAD R2, R183, 0x3b, RZ ;  /* 0x0000003bb7027824 */ /* 0x000fe400078e02ff */
[----:B------:R-:W-:-:S04]  /*c340*/  IMAD.WIDE R8, R3, 0x2, R8 ;  /* 0x0000000203087825 */ /* 0x000fc800078e0208 */
[--C-:B0-----:R-:W-:Y:S01]  /*c350*/  IMAD.WIDE R12, R193, 0x2, R184.reuse ;  /* 0x00000002c10c7825 */ /* 0x101fe200078e02b8 */
[----:B------:R0:W2:Y:S03]  /*c360*/  LDG.E.U16 R173, desc[UR4][R8.64] ;  /* 0x0000000408ad7981 */ /* 0x0000a6000c1e1500 */
[----:B------:R-:W-:-:S04]  /*c370*/  IMAD.WIDE R10, R2, 0x2, R184 ;  /* 0x00000002020a7825 */ /* 0x000fc800078e02b8 */
[----:B------:R-:W-:-:S04]  /*c380*/  IMAD.WIDE R12, R3, 0x2, R12 ;  /* 0x00000002030c7825 */ /* 0x000fc800078e020c */
[----:B------:R-:W-:Y:S01]  /*c390*/  IMAD.WIDE R6, R3, 0x2, R6 ;  /* 0x0000000203067825 */ /* 0x000fe200078e0206 */
[----:B------:R1:W2:Y:S03]  /*c3a0*/  LDG.E.U16 R153, desc[UR4][R12.64] ;  /* 0x000000040c997981 */ /* 0x0002a6000c1e1500 */
[----:B------:R-:W-:Y:S01]  /*c3b0*/  IMAD R2, R183, 0x4b, RZ ;  /* 0x0000004bb7027824 */ /* 0x000fe200078e02ff */
[----:B------:R1:W2:Y:S01]  /*c3c0*/  LDG.E.U16 R252, desc[UR4][R6.64] ;  /* 0x0000000406fc7981 */ /* 0x0002a2000c1e1500 */
[----:B------:R-:W-:-:S04]  /*c3d0*/  IMAD.WIDE R4, R206, 0x2, R184 ;  /* 0x00000002ce047825 */ /* 0x000fc800078e02b8 */
[----:B0-----:R-:W-:-:S04]  /*c3e0*/  IMAD.WIDE R8, R187, 0x2, R184 ;  /* 0x00000002bb087825 */ /* 0x001fc800078e02b8 */
[----:B-1----:R-:W-:-:S04]  /*c3f0*/  IMAD.WIDE R12, R2, 0x2, R184 ;  /* 0x00000002020c7825 */ /* 0x002fc800078e02b8 */
[----:B------:R-:W-:-:S04]  /*c400*/  IMAD.WIDE R6, R234, 0x2, R184 ;  /* 0x00000002ea067825 */ /* 0x000fc800078e02b8 */
[----:B------:R-:W-:Y:S02]  /*c410*/  IMAD R2, R183, 0xc, RZ ;  /* 0x0000000cb7027824 */ /* 0x000fe400078e02ff */
[----:B------:R-:W-:-:S04]  /*c420*/  IMAD.WIDE R10, R3, 0x2, R10 ;  /* 0x00000002030a7825 */ /* 0x000fc800078e020a */
[C---:B------:R-:W-:Y:S01]  /*c430*/  IMAD.WIDE R4, R3.reuse, 0x2, R4 ;  /* 0x0000000203047825 */ /* 0x040fe200078e0204 */
[----:B------:R0:W2:Y:S03]  /*c440*/  LDG.E.U16 R203, desc[UR4][R10.64] ;  /* 0x000000040acb7981 */ /* 0x0000a6000c1e1500 */
[----:B------:R-:W-:Y:S01]  /*c450*/  IMAD.WIDE R8, R3, 0x2, R8 ;  /* 0x0000000203087825 */ /* 0x000fe200078e0208 */
[----:B------:R1:W2:Y:S03]  /*c460*/  LDG.E.U16 R155, desc[UR4][R4.64] ;  /* 0x00000004049b7981 */ /* 0x0002a6000c1e1500 */
[----:B------:R-:W-:Y:S01]  /*c470*/  IMAD.WIDE R240, R2, 0x2, R184 ;  /* 0x0000000202f07825 */ /* 0x000fe200078e02b8 */
[----:B------:R1:W2:Y:S03]  /*c480*/  LDG.E.U16 R170, desc[UR4][R8.64] ;  /* 0x0000000408aa7981 */ /* 0x0002a6000c1e1500 */
[----:B------:R-:W-:-:S02]  /*c490*/  IMAD R2, R183, 0x35, RZ ;  /* 0x00000035b7027824 */ /* 0x000fc400078e02ff */
[----:B------:R-:W-:-:S04]  /*c4a0*/  IMAD.WIDE R6, R3, 0x2, R6 ;  /* 0x0000000203067825 */ /* 0x000fc800078e0206 */
[--C-:B0-----:R-:W-:Y:S01]  /*c4b0*/  IMAD.WIDE R10, R220, 0x2, R184.reuse ;  /* 0x00000002dc0a7825 */ /* 0x101fe200078e02b8 */
[----:B------:R0:W2:Y:S03]  /*c4c0*/  LDG.E.U16 R157, desc[UR4][R6.64] ;  /* 0x00000004069d7981 */ /* 0x0000a6000c1e1500 */
[----:B-1----:R-:W-:-:S04]  /*c4d0*/  IMAD.WIDE R4, R2, 0x2, R184 ;  /* 0x0000000202047825 */ /* 0x002fc800078e02b8 */
[----:B------:R-:W-:-:S04]  /*c4e0*/  IMAD.WIDE R8, R218, 0x2, R184 ;  /* 0x00000002da087825 */ /* 0x000fc800078e02b8 */
[----:B------:R-:W-:Y:S02]  /*c4f0*/  IMAD R2, R183, 0x3c, RZ ;  /* 0x0000003cb7027824 */ /* 0x000fe400078e02ff */
[----:B0-----:R-:W-:-:S04]  /*c500*/  IMAD.WIDE R6, R198, 0x2, R184 ;  /* 0x00000002c6067825 */ /* 0x001fc800078e02b8 */
[----:B------:R-:W-:-:S04]  /*c510*/  IMAD.WIDE R10, R3, 0x2, R10 ;  /* 0x00000002030a7825 */ /* 0x000fc800078e020a */
[----:B------:R-:W-:Y:S01]  /*c520*/  IMAD.WIDE R200, R2, 0x2, R184 ;  /* 0x0000000202c87825 */ /* 0x000fe200078e02b8 */
[----:B------:R0:W2:Y:S03]  /*c530*/  LDG.E.U16 R156, desc[UR4][R10.64] ;  /* 0x000000040a9c7981 */ /* 0x0000a6000c1e1500 */
[----:B------:R-:W-:Y:S02]  /*c540*/  IMAD R2, R183, 0x4c, RZ ;  /* 0x0000004cb7027824 */ /* 0x000fe400078e02ff */
[----:B------:R-:W-:-:S04]  /*c550*/  IMAD.WIDE R8, R3, 0x2, R8 ;  /* 0x0000000203087825 */ /* 0x000fc800078e0208 */
[----:B------:R-:W-:Y:S01]  /*c560*/  IMAD.WIDE R6, R3, 0x2, R6 ;  /* 0x0000000203067825 */ /* 0x000fe200078e0206 */
[----:B------:R1:W2:Y:S03]  /*c570*/  LDG.E.U16 R166, desc[UR4][R8.64] ;  /* 0x0000000408a67981 */ /* 0x0002a6000c1e1500 */
[----:B0-----:R-:W-:Y:S01]  /*c580*/  IMAD.WIDE R10, R2, 0x2, R184 ;  /* 0x00000002020a7825 */ /* 0x001fe200078e02b8 */
[----:B------:R0:W2:Y:S03]  /*c590*/  LDG.E.U16 R154, desc[UR4][R6.64] ;  /* 0x00000004069a7981 */ /* 0x0000a6000c1e1500 */
[----:B------:R-:W-:Y:S02]  /*c5a0*/  IMAD R2, R183, 0x5c, RZ ;  /* 0x0000005cb7027824 */ /* 0x000fe400078e02ff */
[----:B------:R-:W-:-:S04]  /*c5b0*/  IMAD.WIDE R4, R3, 0x2, R4 ;  /* 0x0000000203047825 */ /* 0x000fc800078e0204 */
[--C-:B-1----:R-:W-:Y:S01]  /*c5c0*/  IMAD.WIDE R8, R191, 0x2, R184.reuse ;  /* 0x00000002bf087825 */ /* 0x102fe200078e02b8 */
[----:B------:R1:W2:Y:S03]  /*c5d0*/  LDG.E.U16 R211, desc[UR4][R4.64] ;  /* 0x0000000404d37981 */ /* 0x0002a6000c1e1500 */
[----:B0-----:R-:W-:-:S04]  /*c5e0*/  IMAD.WIDE R6, R2, 0x2, R184 ;  /* 0x0000000202067825 */ /* 0x001fc800078e02b8 */
[----:B------:R-:W-:Y:S02]  /*c5f0*/  IMAD R2, R183, 0x64, RZ ;  /* 0x00000064b7027824 */ /* 0x000fe400078e02ff */
[----:B------:R-:W-:-:S04]  /*c600*/  IMAD.WIDE R8, R3, 0x2, R8 ;  /* 0x0000000203087825 */ /* 0x000fc800078e0208 */
[----:B-1----:R-:W-:Y:S01]  /*c610*/  IMAD.WIDE R4, R2, 0x2, R184 ;  /* 0x0000000202047825 */ /* 0x002fe200078e02b8 */
[----:B------:R0:W2:Y:S03]  /*c620*/  LDG.E.U16 R162, desc[UR4][R8.64] ;  /* 0x0000000408a27981 */ /* 0x0000a6000c1e1500 */
[----:B------:R-:W-:-:S04]  /*c630*/  IMAD.WIDE R12, R3, 0x2, R12 ;  /* 0x00000002030c7825 */ /* 0x000fc800078e020c */
[----:B------:R-:W-:Y:S01]  /*c640*/  IMAD R23, R183, 0x44, RZ ;  /* 0x00000044b7177824 */ /* 0x000fe200078e02ff */
[----:B------:R1:W2:Y:S01]  /*c650*/  LDG.E.U16 R159, desc[UR4][R12.64] ;  /* 0x000000040c9f7981 */ /* 0x0002a2000c1e1500 */
[----:B------:R-:W-:-:S04]  /*c660*/  IMAD.WIDE R10, R3, 0x2, R10 ;  /* 0x00000002030a7825 */ /* 0x000fc800078e020a */
[----:B0-----:R-:W-:-:S04]  /*c670*/  IMAD.WIDE R8, R243, 0x2, R184 ;  /* 0x00000002f3087825 */ /* 0x001fc800078e02b8 */
[----:B------:R-:W-:-:S04]  /*c680*/  IMAD.WIDE R4, R3, 0x2, R4 ;  /* 0x0000000203047825 */ /* 0x000fc800078e0204 */
[----:B-1----:R-:W-:Y:S01]  /*c690*/  IMAD.WIDE R12, R23, 0x2, R184 ;  /* 0x00000002170c7825 */ /* 0x002fe200078e02b8 */
[----:B------:R0:W2:Y:S03]  /*c6a0*/  LDG.E.U16 R20, desc[UR4][R4.64] ;  /* 0x0000000404147981 */ /* 0x0000a6000c1e1500 */
[----:B------:R-:W-:Y:S01]  /*c6b0*/  IMAD R2, R183, 0x36, RZ ;  /* 0x00000036b7027824 */ /* 0x000fe200078e02ff */
[----:B------:R1:W2:Y:S01]  /*c6c0*/  LDG.E.U16 R23, desc[UR4][R10.64] ;  /* 0x000000040a177981 */ /* 0x0002a2000c1e1500 */
[----:B------:R-:W-:-:S04]  /*c6d0*/  IMAD.WIDE R8, R3, 0x2, R8 ;  /* 0x0000000203087825 */ /* 0x000fc800078e0208 */
[--C-:B0-----:R-:W-:Y:S01]  /*c6e0*/  IMAD.WIDE R4, R2, 0x2, R184.reuse ;  /* 0x0000000202047825 */ /* 0x101fe200078e02b8 */
[----:B------:R0:W2:Y:S03]  /*c6f0*/  LDG.E.U16 R158, desc[UR4][R8.64] ;  /* 0x00000004089e7981 */ /* 0x0000a6000c1e1500 */
[----:B-1----:R-:W-:-:S04]  /*c700*/  IMAD.WIDE R10, R210, 0x2, R184 ;  /* 0x00000002d20a7825 */ /* 0x002fc800078e02b8 */
[----:B------:R-:W-:Y:S02]  /*c710*/  IMAD R2, R183, 0x3d, RZ ;  /* 0x0000003db7027824 */ /* 0x000fe400078e02ff */
[----:B------:R-:W-:-:S04]  /*c720*/  IMAD.WIDE R12, R3, 0x2, R12 ;  /* 0x00000002030c7825 */ /* 0x000fc800078e020c */
[----:B------:R-:W-:Y:S01]  /*c730*/  IMAD.WIDE R10, R3, 0x2, R10 ;  /* 0x00000002030a7825 */ /* 0x000fe200078e020a */
[----:B------:R1:W2:Y:S03]  /*c740*/  LDG.E.U16 R152, desc[UR4][R12.64] ;  /* 0x000000040c987981 */ /* 0x0002a6000c1e1500 */
[--C-:B0-----:R-:W-:Y:S01]  /*c750*/  IMAD.WIDE R8, R199, 0x2, R184.reuse ;  /* 0x00000002c7087825 */ /* 0x101fe200078e02b8 */
[----:B------:R0:W2:Y:S03]  /*c760*/  LDG.E.U16 R18, desc[UR4][R10.64] ;  /* 0x000000040a127981 */ /* 0x0000a6000c1e1500 */
[----:B------:R-:W-:-:S04]  /*c770*/  IMAD.WIDE R14, R2, 0x2, R184 ;  /* 0x00000002020e7825 */ /* 0x000fc800078e02b8 */
[----:B------:R-:W-:Y:S02]  /*c780*/  IMAD R2, R183, 0x4d, RZ ;  /* 0x0000004db7027824 */ /* 0x000fe400078e02ff */
[----:B------:R-:W-:-:S04]  /*c790*/  IMAD.WIDE R6, R3, 0x2, R6 ;  /* 0x0000000203067825 */ /* 0x000fc800078e0206 */
[----:B------:R-:W-:Y:S01]  /*c7a0*/  IMAD.WIDE R4, R3, 0x2, R4 ;  /* 0x0000000203047825 */ /* 0x000fe200078e0204 */
[----:B------:R0:W2:Y:S03]  /*c7b0*/  LDG.E.U16 R21, desc[UR4][R6.64] ;  /* 0x0000000406157981 */ /* 0x0000a6000c1e1500 */
[--C-:B-1----:R-:W-:Y:S01]  /*c7c0*/  IMAD.WIDE R12, R236, 0x2, R184.reuse ;  /* 0x00000002ec0c7825 */ /* 0x102fe200078e02b8 */
[----:B------:R1:W2:Y:S03]  /*c7d0*/  LDG.E.U16 R210, desc[UR4][R4.64] ;  /* 0x0000000404d27981 */ /* 0x0002a6000c1e1500 */
[----:B0-----:R-:W-:-:S04]  /*c7e0*/  IMAD.WIDE R10, R2, 0x2, R184 ;  /* 0x00000002020a7825 */ /* 0x001fc800078e02b8 */
[----:B------:R-:W-:-:S04]  /*c7f0*/  IMAD.WIDE R8, R3, 0x2, R8 ;  /* 0x0000000203087825 */ /* 0x000fc800078e0208 */
[----:B------:R-:W-:Y:S01]  /*c800*/  IMAD R2, R183, 0x5d, RZ ;  /* 0x0000005db7027824 */ /* 0x000fe200078e02ff */
[----:B------:R0:W2:Y:S01]  /*c810*/  LDG.E.U16 R17, desc[UR4][R8.64] ;  /* 0x0000000408117981 */ /* 0x0000a2000c1e1500 */
[----:B------:R-:W-:-:S04]  /*c820*/  IMAD.WIDE R224, R224, 0x2, R184 ;  /* 0x00000002e0e07825 */ /* 0x000fc800078e02b8 */
[----:B------:R-:W-:Y:S02]  /*c830*/  IMAD R250, R183, 0x54, RZ ;  /* 0x00000054b7fa7824 */ /* 0x000fe400078e02ff */
[----:B------:R-:W-:-:S04]  /*c840*/  IMAD.WIDE R6, R202, 0x2, R184 ;  /* 0x00000002ca067825 */ /* 0x000fc800078e02b8 */
[----:B-1----:R-:W-:-:S04]  /*c850*/  IMAD.WIDE R4, R2, 0x2, R184 ;  /* 0x0000000202047825 */ /* 0x002fc800078e02b8 */
[----:B------:R-:W-:-:S04]  /*c860*/  IMAD.WIDE R12, R3, 0x2, R12 ;  /* 0x00000002030c7825 */ /* 0x000fc800078e020c */
[----:B------:R-:W-:Y:S01]  /*c870*/  IMAD R2, R183, 0x65, RZ ;  /* 0x00000065b7027824 */ /* 0x000fe200078e02ff */
[----:B------:R1:W2:Y:S01]  /*c880*/  LDG.E.U16 R19, desc[UR4][R12.64] ;  /* 0x000000040c137981 */ /* 0x0002a2000c1e1500 */
[----:B0-----:R-:W-:-:S04]  /*c890*/  IMAD.WIDE R8, R250, 0x2, R184 ;  /* 0x00000002fa087825 */ /* 0x001fc800078e02b8 */
[----:B------:R-:W-:Y:S02]  /*c8a0*/  IMAD R250, R183, 0x45, RZ ;  /* 0x00000045b7fa7824 */ /* 0x000fe400078e02ff */
[----:B------:R-:W-:-:S04]  /*c8b0*/  IMAD.WIDE R14, R3, 0x2, R14 ;  /* 0x00000002030e7825 */ /* 0x000fc800078e020e */
[C---:B------:R-:W-:Y:S01]  /*c8c0*/  IMAD.WIDE R224, R3.reuse, 0x2, R224 ;  /* 0x0000000203e07825 */ /* 0x040fe200078e02e0 */
[----:B------:R-:W2:Y:S03]  /*c8d0*/  LDG.E.U16 R199, desc[UR4][R14.64] ;  /* 0x000000040ec77981 */ /* 0x000ea6000c1e1500 */
[C---:B------:R-:W-:Y:S02]  /*c8e0*/  IMAD.WIDE R10, R3.reuse, 0x2, R10 ;  /* 0x00000002030a7825 */ /* 0x040fe400078e020a */
[----:B------:R-:W2:Y:S02]  /*c8f0*/  LDG.E.U16 R224, desc[UR4][R224.64] ;  /* 0x00000004e0e07981 */ /* 0x000ea4000c1e1500 */
[----:B------:R-:W-:Y:S02]  /*c900*/  IMAD.WIDE R186, R2, 0x2, R184 ;  /* 0x0000000202ba7825 */ /* 0x000fe400078e02b8 */
[----:B------:R0:W2:Y:S02]  /*c910*/  LDG.E.U16 R15, desc[UR4][R10.64] ;  /* 0x000000040a0f7981 */ /* 0x0000a4000c1e1500 */
[----:B------:R-:W-:-:S04]  /*c920*/  IMAD.WIDE R6, R3, 0x2, R6 ;  /* 0x0000000203067825 */ /* 0x000fc800078e0206 */
[----:B------:R-:W-:Y:S01]  /*c930*/  IMAD R2, R183, 0x6d, RZ ;  /* 0x0000006db7027824 */ /* 0x000fe200078e02ff */
[----:B------:R3:W2:Y:S01]  /*c940*/  LDG.E.U16 R225, desc[UR4][R6.64] ;  /* 0x0000000406e17981 */ /* 0x0006a2000c1e1500 */
[----:B-1----:R-:W-:-:S04]  /*c950*/  IMAD.WIDE R12, R250, 0x2, R184 ;  /* 0x00000002fa0c7825 */ /* 0x002fc800078e02b8 */
[----:B------:R-:W-:Y:S02]  /*c960*/  IMAD R250, R183, 0x55, RZ ;  /* 0x00000055b7fa7824 */ /* 0x000fe400078e02ff */
[----:B0-----:R-:W-:-:S04]  /*c970*/  IMAD.WIDE R10, R2, 0x2, R184 ;  /* 0x00000002020a7825 */ /* 0x001fc800078e02b8 */
[----:B------:R-:W-:Y:S02]  /*c980*/  IMAD R2, R183, 0x7d, RZ ;  /* 0x0000007db7027824 */ /* 0x000fe400078e02ff */
[----:B---3--:R-:W-:-:S04]  /*c990*/  IMAD.WIDE R6, R250, 0x2, R184 ;  /* 0x00000002fa067825 */ /* 0x008fc800078e02b8 */
[----:B------:R-:W-:-:S04]  /*c9a0*/  IMAD.WIDE R12, R3, 0x2, R12 ;  /* 0x00000002030c7825 */ /* 0x000fc800078e020c */
[----:B------:R-:W-:Y:S01]  /*c9b0*/  IMAD.WIDE R186, R3, 0x2, R186 ;  /* 0x0000000203ba7825 */ /* 0x000fe200078e02ba */
[----:B------:R-:W3:Y:S03]  /*c9c0*/  LDG.E.U16 R16, desc[UR4][R12.64] ;  /* 0x000000040c107981 */ /* 0x000ee6000c1e1500 */
[----:B------:R-:W-:-:S04]  /*c9d0*/  IMAD.WIDE R188, R2, 0x2, R184 ;  /* 0x0000000202bc7825 */ /* 0x000fc800078e02b8 */
[----:B------:R-:W-:Y:S02]  /*c9e0*/  IMAD R2, R183, 0x37, RZ ;  /* 0x00000037b7027824 */ /* 0x000fe400078e02ff */
[C---:B------:R-:W-:Y:S01]  /*c9f0*/  IMAD.WIDE R6, R3.reuse, 0x2, R6 ;  /* 0x0000000203067825 */ /* 0x040fe200078e0206 */
[----:B------:R0:W3:Y:S04]  /*ca00*/  LDG.E.U16 R12, desc[UR4][R186.64] ;  /* 0x00000004ba0c7981 */ /* 0x0000e8000c1e1500 */
[----:B------:R1:W3:Y:S01]  /*ca10*/  LDG.E.U16 R14, desc[UR4][R6.64] ;  /* 0x00000004060e7981 */ /* 0x0002e2000c1e1500 */
[----:B------:R-:W-:-:S04]  /*ca20*/  IMAD.WIDE R4, R3, 0x2, R4 ;  /* 0x0000000203047825 */ /* 0x000fc800078e0204 */
[--C-:B0-----:R-:W-:Y:S01]  /*ca30*/  IMAD.WIDE R186, R2, 0x2, R184.reuse ;  /* 0x0000000202ba7825 */ /* 0x101fe200078e02b8 */
[----:B------:R0:W3:Y:S03]  /*ca40*/  LDG.E.U16 R13, desc[UR4][R4.64] ;  /* 0x00000004040d7981 */ /* 0x0000e6000c1e1500 */
[----:B------:R-:W-:Y:S02]  /*ca50*/  IMAD R2, R183, 0x3e, RZ ;  /* 0x0000003eb7027824 */ /* 0x000fe400078e02ff */
[----:B-1----:R-:W-:-:S04]  /*ca60*/  IMAD.WIDE R6, R232, 0x2, R184 ;  /* 0x00000002e8067825 */ /* 0x002fc800078e02b8 */
[----:B------:R-:W-:-:S04]  /*ca70*/  IMAD.WIDE R192, R2, 0x2, R184 ;  /* 0x0000000202c07825 */ /* 0x000fc800078e02b8 */
[----:B------:R-:W-:Y:S02]  /*ca80*/  IMAD R2, R183, 0x3f, RZ ;  /* 0x0000003fb7027824 */ /* 0x000fe400078e02ff */
[----:B------:R-:W-:-:S04]  /*ca90*/  IMAD.WIDE R200, R3, 0x2, R200 ;  /* 0x0000000203c87825 */ /* 0x000fc800078e02c8 */
[----:B------:R-:W-:Y:S02]  /*caa0*/  IMAD R250, R183, 0x75, RZ ;  /* 0x00000075b7fa7824 */ /* 0x000fe400078e02ff */
[C---:B------:R-:W-:Y:S01]  /*cab0*/  IMAD.WIDE R204, R3.reuse, 0x2, R204 ;  /* 0x0000000203cc7825 */ /* 0x040fe200078e02cc */
[----:B------:R-:W3:Y:S03]  /*cac0*/  LDG.E.U16 R200, desc[UR4][R200.64] ;  /* 0x00000004c8c87981 */ /* 0x000ee6000c1e1500 */
[C---:B------:R-:W-:Y:S02]  /*cad0*/  IMAD.WIDE R186, R3.reuse, 0x2, R186 ;  /* 0x0000000203ba7825 */ /* 0x040fe400078e02ba */
[----:B------:R-:W3:Y:S02]  /*cae0*/  LDG.E.U16 R204, desc[UR4][R204.64] ;  /* 0x00000004cccc7981 */ /* 0x000ee4000c1e1500 */
[----:B------:R-:W-:-:S02]  /*caf0*/  IMAD.WIDE R6, R3, 0x2, R6 ;  /* 0x0000000203067825 */ /* 0x000fc400078e0206 */
[----:B------:R1:W3:Y:S02]  /*cb00*/  LDG.E.U16 R201, desc[UR4][R186.64] ;  /* 0x00000004bac97981 */ /* 0x0002e4000c1e1500 */
[----:B------:R-:W-:-:S04]  /*cb10*/  IMAD.WIDE R190, R2, 0x2, R184 ;  /* 0x0000000202be7825 */ /* 0x000fc800078e02b8 */
[----:B0-----:R-:W-:Y:S01]  /*cb20*/  IMAD.WIDE R4, R250, 0x2, R184 ;  /* 0x00000002fa047825 */ /* 0x001fe200078e02b8 */
[----:B------:R0:W3:Y:S03]  /*cb30*/  LDG.E.U16 R205, desc[UR4][R6.64] ;  /* 0x0000000406cd7981 */ /* 0x0000e6000c1e1500 */
[C---:B------:R-:W-:Y:S02]  /*cb40*/  IMAD R2, R183.reuse, 0x56, RZ ;  /* 0x00000056b7027824 */ /* 0x040fe400078e02ff */
[----:B------:R-:W-:Y:S02]  /*cb50*/  IMAD R250, R183, 0x4e, RZ ;  /* 0x0000004eb7fa7824 */ /* 0x000fe400078e02ff */
[----:B------:R-:W-:-:S04]  /*cb60*/  IMAD.WIDE R8, R3, 0x2, R8 ;  /* 0x0000000203087825 */ /* 0x000fc800078e0208 */
[C---:B------:R-:W-:Y:S01]  /*cb70*/  IMAD.WIDE R10, R3.reuse, 0x2, R10 ;  /* 0x00000002030a7825 */ /* 0x040fe200078e020a */
[----:B------:R4:W3:Y:S03]  /*cb80*/  LDG.E.U16 R22, desc[UR4][R8.64] ;  /* 0x0000000408167981 */ /* 0x0008e6000c1e1500 */
[C---:B------:R-:W-:Y:S02]  /*cb90*/  IMAD.WIDE R192, R3.reuse, 0x2, R192 ;  /* 0x0000000203c07825 */ /* 0x040fe400078e02c0 */
[----:B------:R-:W3:Y:S02]  /*cba0*/  LDG.E.U16 R11, desc[UR4][R10.64] ;  /* 0x000000040a0b7981 */ /* 0x000ee4000c1e1500 */
[----:B------:R-:W-:Y:S02]  /*cbb0*/  IMAD.WIDE R188, R3, 0x2, R188 ;  /* 0x0000000203bc7825 */ /* 0x000fe400078e02bc */
[----:B------:R4:W3:Y:S02]  /*cbc0*/  LDG.E.U16 R198, desc[UR4][R192.64] ;  /* 0x00000004c0c67981 */ /* 0x0008e4000c1e1500 */
[----:B-1----:R-:W-:-:S04]  /*cbd0*/  IMAD.WIDE R186, R2, 0x2, R184 ;  /* 0x0000000202ba7825 */ /* 0x002fc800078e02b8 */
[----:B0-----:R-:W-:Y:S01]  /*cbe0*/  IMAD.WIDE R6, R250, 0x2, R184 ;  /* 0x00000002fa067825 */ /* 0x001fe200078e02b8 */
[----:B------:R0:W3:Y:S03]  /*cbf0*/  LDG.E.U16 R10, desc[UR4][R188.64] ;  /* 0x00000004bc0a7981 */ /* 0x0000e6000c1e1500 */
[----:B------:R-:W-:Y:S02]  /*cc00*/  IMAD R2, R183, 0x5e, RZ ;  /* 0x0000005eb7027824 */ /* 0x000fe400078e02ff */
[----:B------:R-:W-:-:S04]  /*cc10*/  IMAD.WIDE R4, R3, 0x2, R4 ;  /* 0x0000000203047825 */ /* 0x000fc800078e0204 */
[----:B------:R-:W-:Y:S02]  /*cc20*/  IMAD R248, R183, 0x46, RZ ;  /* 0x00000046b7f87824 */ /* 0x000fe400078e02ff */
[----:B----4-:R-:W-:Y:S01]  /*cc30*/  IMAD.WIDE R8, R222, 0x2, R184 ;  /* 0x00000002de087825 */ /* 0x010fe200078e02b8 */
[----:B------:R-:W4:Y:S03]  /*cc40*/  LDG.E.U16 R5, desc[UR4][R4.64] ;  /* 0x0000000404057981 */ /* 0x000f26000c1e1500 */
[----:B------:R-:W-:-:S04]  /*cc50*/  IMAD.WIDE R190, R3, 0x2, R190 ;  /* 0x0000000203be7825 */ /* 0x000fc800078e02be */
[--C-:B------:R-:W-:Y:S01]  /*cc60*/  IMAD.WIDE R192, R2, 0x2, R184.reuse ;  /* 0x0000000202c07825 */ /* 0x100fe200078e02b8 */
[----:B------:R1:W4:Y:S03]  /*cc70*/  LDG.E.U16 R4, desc[UR4][R190.64] ;  /* 0x00000004be047981 */ /* 0x000326000c1e1500 */
[----:B------:R-:W-:-:S04]  /*cc80*/  IMAD.WIDE R196, R196, 0x2, R184 ;  /* 0x00000002c4c47825 */ /* 0x000fc800078e02b8 */
[----:B0-----:R-:W-:-:S04]  /*cc90*/  IMAD.WIDE R188, R248, 0x2, R184 ;  /* 0x00000002f8bc7825 */ /* 0x001fc800078e02b8 */
[----:B------:R-:W-:Y:S02]  /*cca0*/  IMAD R2, R183, 0x66, RZ ;  /* 0x00000066b7027824 */ /* 0x000fe400078e02ff */
[----:B------:R-:W-:-:S04]  /*ccb0*/  IMAD.WIDE R6, R3, 0x2, R6 ;  /* 0x0000000203067825 */ /* 0x000fc800078e0206 */
[C---:B------:R-:W-:Y:S02]  /*ccc0*/  IMAD.WIDE R186, R3.reuse, 0x2, R186 ;  /* 0x0000000203ba7825 */ /* 0x040fe400078e02ba */
[----:B------:R-:W4:Y:S02]  /*ccd0*/  LDG.E.U16 R7, desc[UR4][R6.64] ;  /* 0x0000000406077981 */ /* 0x000f24000c1e1500 */
[----:B------:R-:W-:-:S04]  /*cce0*/  IMAD.WIDE R8, R3, 0x2, R8 ;  /* 0x0000000203087825 */ /* 0x000fc800078e0208 */
[----:B-1----:R-:W-:Y:S02]  /*ccf0*/  IMAD.WIDE R190, R2, 0x2, R184 ;  /* 0x0000000202be7825 */ /* 0x002fe400078e02b8 */
[----:B------:R-:W4:Y:S02]  /*cd00*/  LDG.E.U16 R9, desc[UR4][R8.64] ;  /* 0x0000000408097981 */ /* 0x000f24000c1e1500 */
[----:B------:R-:W-:Y:S02]  /*cd10*/  IMAD R2, R183, 0x76, RZ ;  /* 0x00000076b7027824 */ /* 0x000fe400078e02ff */
[C---:B------:R-:W-:Y:S01]  /*cd20*/  IMAD.WIDE R196, R3.reuse, 0x2, R196 ;  /* 0x0000000203c47825 */ /* 0x040fe200078e02c4 */
[----:B------:R0:W4:Y:S03]  /*cd30*/  LDG.E.U16 R6, desc[UR4][R186.64] ;  /* 0x00000004ba067981 */ /* 0x000126000c1e1500 */
[----:B------:R-:W-:-:S02]  /*cd40*/  IMAD.WIDE R188, R3, 0x2, R188 ;  /* 0x0000000203bc7825 */ /* 0x000fc400078e02bc */
[----:B------:R-:W3:Y:S02]  /*cd50*/  LDG.E.U16 R196, desc[UR4][R196.64] ;  /* 0x00000004c4c47981 */ /* 0x000ee4000c1e1500 */
[----:B------:R-:W-:Y:S02]  /*cd60*/  IMAD.WIDE R192, R3, 0x2, R192 ;  /* 0x0000000203c07825 */ /* 0x000fe400078e02c0 */
[----:B------:R1:W4:Y:S02]  /*cd70*/  LDG.E.U16 R8, desc[UR4][R188.64] ;  /* 0x00000004bc087981 */ /* 0x000324000c1e1500 */
[C---:B------:R-:W-:Y:S02]  /*cd80*/  IMAD R250, R183.reuse, 0x7e, RZ ;  /* 0x0000007eb7fa7824 */ /* 0x040fe400078e02ff */
[----:B0-----:R-:W-:Y:S01]  /*cd90*/  IMAD.WIDE R186, R2, 0x2, R184 ;  /* 0x0000000202ba7825 */ /* 0x001fe200078e02b8 */
[----:B------:R0:W4:Y:S03]  /*cda0*/  LDG.E.U16 R197, desc[UR4][R192.64] ;  /* 0x00000004c0c57981 */ /* 0x000126000c1e1500 */
[----:B------:R-:W-:-:S02]  /*cdb0*/  IMAD R2, R183, 0x7, RZ ;  /* 0x00000007b7027824 */ /* 0x000fc400078e02ff */
[----:B-1----:R-:W-:-:S04]  /*cdc0*/  IMAD.WIDE R188, R250, 0x2, R184 ;  /* 0x00000002fabc7825 */ /* 0x002fc800078e02b8 */
[----:B------:R-:W-:-:S04]  /*cdd0*/  IMAD.WIDE R190, R3, 0x2, R190 ;  /* 0x0000000203be7825 */ /* 0x000fc800078e02be */
[----:B0-----:R-:W-:Y:S01]  /*cde0*/  IMAD.WIDE R192, R2, 0x2, R184 ;  /* 0x0000000202c07825 */ /* 0x001fe200078e02b8 */
[----:B------:R0:W4:Y:S03]  /*cdf0*/  LDG.E.U16 R202, desc[UR4][R190.64] ;  /* 0x00000004beca7981 */ /* 0x000126000c1e1500 */
[----:B------:R-:W-:Y:S02]  /*ce00*/  IMAD R2, R183, 0x47, RZ ;  /* 0x00000047b7027824 */ /* 0x000fe400078e02ff */
[----:B------:R-:W-:-:S04]  /*ce10*/  IMAD.WIDE R186, R3, 0x2, R186 ;  /* 0x0000000203ba7825 */ /* 0x000fc800078e02ba */
[----:B0-----:R-:W-:Y:S01]  /*ce20*/  IMAD.WIDE R190, R3, 0x2, R188 ;  /* 0x0000000203be7825 */ /* 0x001fe200078e02bc */
[----:B------:R0:W4:Y:S03]  /*ce30*/  LDG.E.U16 R208, desc[UR4][R186.64] ;  /* 0x00000004bad07981 */ /* 0x000126000c1e1500 */
[----:B------:R-:W-:Y:S01]  /*ce40*/  IMAD.WIDE R188, R2, 0x2, R184 ;  /* 0x0000000202bc7825 */ /* 0x000fe200078e02b8 */
[----:B------:R1:W4:Y:S03]  /*ce50*/  LDG.E.U16 R212, desc[UR4][R190.64] ;  /* 0x00000004bed47981 */ /* 0x000326000c1e1500 */
[----:B------:R-:W-:Y:S02]  /*ce60*/  IMAD R2, R183, 0x4f, RZ ;  /* 0x0000004fb7027824 */ /* 0x000fe400078e02ff */
[----:B------:R-:W-:-:S04]  /*ce70*/  IMAD.WIDE R192, R3, 0x2, R192 ;  /* 0x0000000203c07825 */ /* 0x000fc800078e02c0 */
[----:B0-----:R-:W-:Y:S01]  /*ce80*/  IMAD.WIDE R186, R2, 0x2, R184 ;  /* 0x0000000202ba7825 */ /* 0x001fe200078e02b8 */
[----:B------:R0:W4:Y:S03]  /*ce90*/  LDG.E.U16 R220, desc[UR4][R192.64] ;  /* 0x00000004c0dc7981 */ /* 0x000126000c1e1500 */
[----:B------:R-:W-:Y:S02]  /*cea0*/  IMAD R248, R183, 0x6e, RZ ;  /* 0x0000006eb7f87824 */ /* 0x000fe400078e02ff */
[----:B-1----:R-:W-:-:S04]  /*ceb0*/  IMAD.WIDE R190, R3, 0x2, R188 ;  /* 0x0000000203be7825 */ /* 0x002fc800078e02bc */
[----:B------:R-:W-:Y:S01]  /*cec0*/  IMAD R250, R183, 0x5f, RZ ;  /* 0x0000005fb7fa7824 */ /* 0x000fe200078e02ff */
[----:B------:R1:W4:Y:S01]  /*ced0*/  LDG.E.U16 R222, desc[UR4][R190.64] ;  /* 0x00000004bede7981 */ /* 0x000322000c1e1500 */
[----:B------:R-:W-:-:S04]  /*cee0*/  IMAD.WIDE R194, R248, 0x2, R184 ;  /* 0x00000002f8c27825 */ /* 0x000fc800078e02b8 */
[----:B0-----:R-:W-:-:S04]  /*cef0*/  IMAD.WIDE R192, R250, 0x2, R184 ;  /* 0x00000002fac07825 */ /* 0x001fc800078e02b8 */
[----:B------:R-:W-:-:S04]  /*cf00*/  IMAD.WIDE R186, R3, 0x2, R186 ;  /* 0x0000000203ba7825 */ /* 0x000fc800078e02ba */
[----:B-1----:R-:W-:Y:S01]  /*cf10*/  IMAD R190, R183, 0x6f, RZ ;  /* 0x0000006fb7be7824 */ /* 0x002fe200078e02ff */
[----:B------:R0:W4:Y:S01]  /*cf20*/  LDG.E.U16 R232, desc[UR4][R186.64] ;  /* 0x00000004bae87981 */ /* 0x000122000c1e1500 */
[----:B------:R-:W-:-:S04]  /*cf30*/  IMAD.WIDE R194, R3, 0x2, R194 ;  /* 0x0000000203c27825 */ /* 0x000fc800078e02c2 */
[----:B------:R-:W-:Y:S01]  /*cf40*/  IMAD.WIDE R192, R3, 0x2, R192 ;  /* 0x0000000203c07825 */ /* 0x000fe200078e02c0 */
[----:B------:R1:W4:Y:S03]  /*cf50*/  LDG.E.U16 R206, desc[UR4][R194.64] ;  /* 0x00000004c2ce7981 */ /* 0x000326000c1e1500 */
[----:B------:R-:W-:Y:S01]  /*cf60*/  IMAD R2, R183, 0x67, RZ ;  /* 0x00000067b7027824 */ /* 0x000fe200078e02ff */
[----:B------:R1:W4:Y:S01]  /*cf70*/  LDG.E.U16 R236, desc[UR4][R192.64] ;  /* 0x00000004c0ec7981 */ /* 0x000322000c1e1500 */
[----:B0-----:R-:W-:-:S04]  /*cf80*/  IMAD.WIDE R186, R190, 0x2, R184 ;  /* 0x00000002beba7825 */ /* 0x001fc800078e02b8 */
[C---:B------:R-:W-:Y:S02]  /*cf90*/  IMAD R248, R183.reuse, 0x57, RZ ;  /* 0x00000057b7f87824 */ /* 0x040fe400078e02ff */
[C---:B------:R-:W-:Y:S02]  /*cfa0*/  IMAD R191, R183.reuse, 0x77, RZ ;  /* 0x00000077b7bf7824 */ /* 0x040fe400078e02ff */
[----:B------:R-:W-:Y:S02]  /*cfb0*/  IMAD R183, R183, 0x7f, RZ ;  /* 0x0000007fb7b77824 */ /* 0x000fe400078e02ff */
[----:B-1----:R-:W-:-:S04]  /*cfc0*/  IMAD.WIDE R194, R2, 0x2, R184 ;  /* 0x0000000202c27825 */ /* 0x002fc800078e02b8 */
[----:B------:R-:W-:-:S04]  /*cfd0*/  IMAD.WIDE R242, R242, 0x2, R184 ;  /* 0x00000002f2f27825 */ /* 0x000fc800078e02b8 */
[----:B------:R-:W-:-:S04]  /*cfe0*/  IMAD.WIDE R192, R3, 0x2, R186 ;  /* 0x0000000203c07825 */ /* 0x000fc800078e02ba */
[--C-:B------:R-:W-:Y:S02]  /*cff0*/  IMAD.WIDE R188, R248, 0x2, R184.reuse ;  /* 0x00000002f8bc7825 */ /* 0x100fe400078e02b8 */
[----:B------:R-:W2:Y:S02]  /*d000*/  LDL.LU R248, [R1+0x78] ;  /* 0x0000780001f87983 */ /* 0x000ea40000300800 */
[----:B------:R-:W-:Y:S02]  /*d010*/  IMAD.WIDE R186, R191, 0x2, R184 ;  /* 0x00000002bfba7825 */ /* 0x000fe400078e02b8 */
[----:B------:R-:W4:Y:S02]  /*d020*/  LDG.E.U16 R192, desc[UR4][R192.64] ;  /* 0x00000004c0c07981 */ /* 0x000f24000c1e1500 */
[----:B------:R-:W-:-:S04]  /*d030*/  IMAD.WIDE R240, R3, 0x2, R240 ;  /* 0x0000000203f07825 */ /* 0x000fc800078e02f0 */
[----:B------:R-:W-:Y:S02]  /*d040*/  IMAD.WIDE R184, R183, 0x2, R184 ;  /* 0x00000002b7b87825 */ /* 0x000fe400078e02b8 */
[----:B------:R-:W4:Y:S02]  /*d050*/  LDG.E.U16 R240, desc[UR4][R240.64] ;  /* 0x00000004f0f07981 */ /* 0x000f24000c1e1500 */
[----:B------:R-:W-:-:S04]  /*d060*/  IMAD.WIDE R194, R3, 0x2, R194 ;  /* 0x0000000203c27825 */ /* 0x000fc800078e02c2 */
[C---:B------:R-:W-:Y:S01]  /*d070*/  IMAD.WIDE R242, R3.reuse, 0x2, R242 ;  /* 0x0000000203f27825 */ /* 0x040fe200078e02f2 */
[----:B------:R0:W4:Y:S03]  /*d080*/  LDG.E.U16 R238, desc[UR4][R194.64] ;  /* 0x00000004c2ee7981 */ /* 0x000126000c1e1500 */
[C---:B------:R-:W-:Y:S01]  /*d090*/  IMAD.WIDE R188, R3.reuse, 0x2, R188 ;  /* 0x0000000203bc7825 */ /* 0x040fe200078e02bc */
[----:B------:R-:W3:Y:S03]  /*d0a0*/  LDL.LU R241, [R1+0x14] ;  /* 0x0000140001f17983 */ /* 0x000ee60000300800 */
[----:B------:R-:W-:Y:S01]  /*d0b0*/  IMAD.WIDE R184, R3, 0x2, R184 ;  /* 0x0000000203b87825 */ /* 0x000fe200078e02b8 */
[----:B------:R-:W4:Y:S03]  /*d0c0*/  LDL.LU R250, [R1+0x70] ;  /* 0x0000700001fa7983 */ /* 0x000f260000300800 */
[----:B0-----:R-:W-:Y:S01]  /*d0d0*/  IMAD.WIDE R194, R183, 0x2, R216 ;  /* 0x00000002b7c27825 */ /* 0x001fe200078e02d8 */
[----:B------:R-:W3:Y:S01]  /*d0e0*/  LDL.LU R2, [R1+0x6c] ;  /* 0x00006c0001027983 */ /* 0x000ee20000300800 */
[----:B------:R-:W-:-:S03]  /*d0f0*/  LOP3.LUT R183, R0, 0x3f, RZ, 0xc0, !PT ;  /* 0x0000003f00b77812 */ /* 0x000fc600078ec0ff */
[----:B------:R-:W3:Y:S04]  /*d100*/  LDG.E.U16 R242, desc[UR4][R242.64] ;  /* 0x00000004f2f27981 */ /* 0x000ee8000c1e1500 */
[----:B------:R-:W3:Y:S04]  /*d110*/  LDL.LU R237, [R1+0x68] ;  /* 0x0000680001ed7983 */ /* 0x000ee80000300800 */
[----:B------:R0:W3:Y:S04]  /*d120*/  LDG.E.U16 R234, desc[UR4][R188.64] ;  /* 0x00000004bcea7981 */ /* 0x0000e8000c1e1500 */
[----:B------:R-:W3:Y:S04]  /*d130*/  LDL.LU R243, [R1+0x64] ;  /* 0x0000640001f37983 */ /* 0x000ee80000300800 */
[----:B------:R-:W3:Y:S01]  /*d140*/  LDL.LU R245, [R1+0x60] ;  /* 0x0000600001f57983 */ /* 0x000ee20000300800 */
[----:B0-----:R-:W-:-:S03]  /*d150*/  IMAD.WIDE R188, R190, 0x2, R216 ;  /* 0x00000002bebc7825 */ /* 0x001fc600078e02d8 */
[----:B------:R0:W3:Y:S01]  /*d160*/  LDG.E.U16 R184, desc[UR4][R184.64] ;  /* 0x00000004b8b87981 */ /* 0x0000e2000c1e1500 */
[----:B------:R-:W-:-:S03]  /*d170*/  IMAD.WIDE R190, R191, 0x2, R216 ;  /* 0x00000002bfbe7825 */ /* 0x000fc600078e02d8 */
[----:B------:R-:W3:Y:S04]  /*d180*/  LDL.LU R247, [R1+0x5c] ;  /* 0x00005c0001f77983 */ /* 0x000ee80000300800 */
[----:B------:R1:W-:Y:S01]  /*d190*/  STL [R1+0xb5c], R216 ;  /* 0x000b5cd801007387 */ /* 0x0003e20000100800 */
[----:B0-----:R-:W-:Y:S02]  /*d1a0*/  LOP3.LUT R185, R0, 0xc0, RZ, 0xc0, !PT ;  /* 0x000000c000b97812 */ /* 0x001fe400078ec0ff */
[----:B------:R-:W-:Y:S01]  /*d1b0*/  SHF.L.U32 R0, R183, 0x1, RZ ;  /* 0x00000001b7007819 */ /* 0x000fe200000006ff */
[C---:B------:R-:W-:Y:S01]  /*d1c0*/  IMAD.WIDE R188, R3.reuse, 0x2, R188 ;  /* 0x0000000203bc7825 */ /* 0x040fe200078e02bc */
[----:B-1----:R-:W2:Y:S03]  /*d1d0*/  LDL.LU R216, [R1+0x38] ;  /* 0x0000380001d87983 */ /* 0x002ea60000300800 */
[C---:B------:R-:W-:Y:S01]  /*d1e0*/  IMAD.WIDE R186, R3.reuse, 0x2, R186 ;  /* 0x0000000203ba7825 */ /* 0x040fe200078e02ba */
[----:B------:R0:W-:Y:S03]  /*d1f0*/  STL [R1+0xb58], R217 ;  /* 0x000b58d901007387 */ /* 0x0001e60000100800 */
[C---:B------:R-:W-:Y:S01]  /*d200*/  IMAD.WIDE R190, R3.reuse, 0x2, R190 ;  /* 0x0000000203be7825 */ /* 0x040fe200078e02be */
[----:B------:R-:W3:Y:S03]  /*d210*/  LDG.E.U16 R188, desc[UR4][R188.64] ;  /* 0x00000004bcbc7981 */ /* 0x000ee6000c1e1500 */
[----:B------:R-:W-:Y:S01]  /*d220*/  IMAD.WIDE R194, R3, 0x2, R194 ;  /* 0x0000000203c27825 */ /* 0x000fe200078e02c2 */
[----:B------:R-:W3:Y:S03]  /*d230*/  LDG.E.U16 R186, desc[UR4][R186.64] ;  /* 0x00000004baba7981 */ /* 0x000ee6000c1e1500 */
[----:B------:R-:W-:Y:S01]  /*d240*/  IMAD R183, R185, 0x100, R0 ;  /* 0x00000100b9b77824 */ /* 0x000fe200078e0200 */
[----:B0-----:R-:W4:Y:S04]  /*d250*/  LDL.LU R217, [R1+0x44] ;  /* 0x0000440001d97983 */ /* 0x001f280000300800 */
[----:B------:R0:W-:Y:S04]  /*d260*/  STL [R1+0xb60], R3 ;  /* 0x000b600301007387 */ /* 0x0001e80000100800 */
[----:B------:R-:W3:Y:S04]  /*d270*/  LDG.E.U16 R190, desc[UR4][R190.64] ;  /* 0x00000004bebe7981 */ /* 0x000ee8000c1e1500 */
[----:B------:R-:W3:Y:S04]  /*d280*/  LDG.E.U16 R194, desc[UR4][R194.64] ;  /* 0x00000004c2c27981 */ /* 0x000ee8000c1e1500 */
[----:B0-----:R-:W2:Y:S04]  /*d290*/  LDL.LU R3, [R1+0x4c] ;  /* 0x00004c0001037983 */ /* 0x001ea80000300800 */
[----:B------:R-:W4:Y:S01]  /*d2a0*/  LDL.LU R0, [R1+0xc00] ;  /* 0x000c000001007983 */ /* 0x000f220000300800 */
[----:B------:R-:W-:Y:S01]  /*d2b0*/  BAR.SYNC.DEFER_BLOCKING 0x0 ;  /* 0x0000000000007b1d */ /* 0x000fe20000010000 */
[----:B----4-:R-:W-:-:S05]  /*d2c0*/  IADD3 R185, R0, R183, RZ ;  /* 0x000000b700b97210 */ /* 0x010fca0007ffe0ff */
[----:B--2---:R0:W-:Y:S04]  /*d2d0*/  STS.U16 [R185], R3 ;  /* 0x00000003b9007388 */ /* 0x0041e80000000400 */
[----:B------:R1:W-:Y:S04]  /*d2e0*/  STS.U16 [R185+0x10000], R233 ;  /* 0x010000e9b9007388 */ /* 0x0003e80000000400 */
[----:B0-----:R-:W2:Y:S04]  /*d2f0*/  LDL.LU R3, [R1+0x58] ;  /* 0x0000580001037983 */ /* 0x001ea80000300800 */
[----:B-1----:R-:W4:Y:S04]  /*d300*/  LDL.LU R233, [R1+0xbfc] ;  /* 0x000bfc0001e97983 */ /* 0x002f280000300800 */
[----:B------:R0:W-:Y:S04]  /*d310*/  STS.U16 [R185+0x400], R217 ;  /* 0x000400d9b9007388 */ /* 0x0001e80000000400 */
[----:B------:R1:W-:Y:S04]  /*d320*/  STS.U16 [R185+0x10400], R235 ;  /* 0x010400ebb9007388 */ /* 0x0003e80000000400 */
[----:B------:R3:W-:Y:S04]  /*d330*/  STS.U16 [R185+0x800], R216 ;  /* 0x000800d8b9007388 */ /* 0x0007e80000000400 */
[----:B0-----:R-:W2:Y:S04]  /*d340*/  LDL.LU R217, [R1+0x54] ;  /* 0x0000540001d97983 */ /* 0x001ea80000300800 */
[----:B-1----:R-:W2:Y:S04]  /*d350*/  LDL.LU R235, [R1+0xbf8] ;  /* 0x000bf80001eb7983 */ /* 0x002ea80000300800 */
[----:B---3--:R-:W3:Y:S04]  /*d360*/  LDL.LU R216, [R1+0x50] ;  /* 0x0000500001d87983 */ /* 0x008ee80000300800 */
[----:B------:R0:W-:Y:S04]  /*d370*/  STS.U16 [R185+0x10800], R248 ;  /* 0x010800f8b9007388 */ /* 0x0001e80000000400 */
[----:B------:R1:W-:Y:S04]  /*d380*/  STS.U16 [R185+0x10c00], R250 ;  /* 0x010c00fab9007388 */ /* 0x0003e80000000400 */
[----:B0-----:R-:W3:Y:S04]  /*d390*/  LDL.LU R248, [R1+0xbf4] ;  /* 0x000bf40001f87983 */ /* 0x001ee80000300800 */
[----:B-1----:R-:W3:Y:S04]  /*d3a0*/  LDL.LU R250, [R1+0x84] ;  /* 0x0000840001fa7983 */ /* 0x002ee80000300800 */
[----:B------:R0:W-:Y:S04]  /*d3b0*/  STS.U16 [R185+0x11000], R2 ;  /* 0x01100002b9007388 */ /* 0x0001e80000000400 */
[----:B------:R1:W-:Y:S04]  /*d3c0*/  STS.U16 [R185+0x11400], R237 ;  /* 0x011400edb9007388 */ /* 0x0003e80000000400 */
[----:B------:R1:W-:Y:S04]  /*d3d0*/  STS.U16 [R185+0xc00], R241 ;  /* 0x000c00f1b9007388 */ /* 0x0003e80000000400 */
[----:B0-----:R-:W3:Y:S04]  /*d3e0*/  LDL.LU R2, [R1+0x80] ;  /* 0x0000800001027983 */ /* 0x001ee80000300800 */
[----:B-1----:R-:W3:Y:S04]  /*d3f0*/  LDL.LU R237, [R1+0xbc] ;  /* 0x0000bc0001ed7983 */ /* 0x002ee80000300800 */
[----:B------:R-:W3:Y:S04]  /*d400*/  LDL.LU R241, [R1+0xb8] ;  /* 0x0000b80001f17983 */ /* 0x000ee80000300800 */
[----:B------:R0:W-:Y:S04]  /*d410*/  STS.U16 [R185+0x1800], R223 ;  /* 0x001800dfb9007388 */ /* 0x0001e80000000400 */
[----:B------:R1:W-:Y:S04]  /*d420*/  STS.U16 [R185+0x11c00], R245 ;  /* 0x011c00f5b9007388 */ /* 0x0003e80000000400 */
[----:B0-----:R-:W3:Y:S04]  /*d430*/  LDL.LU R223, [R1+0x140] ;  /* 0x0001400001df7983 */ /* 0x001ee80000300800 */
[----:B-1----:R-:W3:Y:S04]  /*d440*/  LDL.LU R245, [R1+0x9c] ;  /* 0x00009c0001f57983 */ /* 0x002ee80000300800 */
[----:B------:R-:W-:Y:S04]  /*d450*/  STS.U16 [R185+0x12000], R247 ;  /* 0x012000f7b9007388 */ /* 0x000fe80000000400 */
[----:B----4-:R0:W-:Y:S04]  /*d460*/  STS.U16 [R185+0x1400], R233 ;  /* 0x001400e9b9007388 */ /* 0x0101e80000000400 */
[----:B0-----:R-:W4:Y:S04]  /*d470*/  LDL.LU R233, [R1+0x74] ;  /* 0x0000740001e97983 */ /* 0x001f280000300800 */
[----:B------:R-:W4:Y:S04]  /*d480*/  LDL.LU R247, [R1+0x128] ;  /* 0x0001280001f77983 */ /* 0x000f280000300800 */
[----:B------:R0:W-:Y:S04]  /*d490*/  STS.U16 [R185+0x3000], R179 ;  /* 0x003000b3b9007388 */ /* 0x0001e80000000400 */
[----:B------:R-:W-:Y:S04]  /*d4a0*/  STS.U16 [R185+0x11800], R243 ;  /* 0x011800f3b9007388 */ /* 0x000fe80000000400 */
[----:B--2---:R-:W-:Y:S01]  /*d4b0*/  STS.U16 [R185+0x12400], R3 ;  /* 0x01240003b9007388 */ /* 0x004fe20000000400 */
[----:B0-----:R-:W-:-:S03]  /*d4c0*/  LOP3.LUT R179, R183, 0x10, RZ, 0x3c, !PT ;  /* 0x00000010b7b37812 */ /* 0x001fc600078e3cff */
[----:B------:R-:W-:Y:S01]  /*d4d0*/  STS.U16 [R185+0x12800], R217 ;  /* 0x012800d9b9007388 */ /* 0x000fe20000000400 */
[----:B------:R-:W-:-:S03]  /*d4e0*/  IADD3 R179, R0, R179, RZ ;  /* 0x000000b300b37210 */ /* 0x000fc60007ffe0ff */
[----:B---3--:R-:W-:Y:S04]  /*d4f0*/  STS.U16 [R185+0x12c00], R216 ;  /* 0x012c00d8b9007388 */ /* 0x008fe80000000400 */
[----:B------:R0:W-:Y:S04]  /*d500*/  STS.U16 [R185+0x1000], R248 ;  /* 0x001000f8b9007388 */ /* 0x0001e80000000400 */
[----:B------:R1:W-:Y:S04]  /*d510*/  STS.U16 [R185+0x13000], R250 ;  /* 0x013000fab9007388 */ /* 0x0003e80000000400 */
[----:B0-----:R-:W2:Y:S04]  /*d520*/  LDL.LU R248, [R1+0x10] ;  /* 0x0000100001f87983 */ /* 0x001ea80000300800 */
[----:B------:R-:W3:Y:S04]  /*d530*/  LDL.LU R243, [R1+0x124] ;  /* 0x0001240001f37983 */ /* 0x000ee80000300800 */
[----:B------:R-:W3:Y:S04]  /*d540*/  LDL.LU R3, [R1+0x10c] ;  /* 0x00010c0001037983 */ /* 0x000ee80000300800 */
[----:B------:R-:W3:Y:S04]  /*d550*/  LDL.LU R217, [R1+0xf0] ;  /* 0x0000f00001d97983 */ /* 0x000ee80000300800 */
[----:B------:R-:W3:Y:S04]  /*d560*/  LDL.LU R216, [R1+0xe4] ;  /* 0x0000e40001d87983 */ /* 0x000ee80000300800 */
[----:B-1----:R-:W3:Y:S04]  /*d570*/  LDL.LU R250, [R1+0xd0] ;  /* 0x0000d00001fa7983 */ /* 0x002ee80000300800 */
[----:B------:R0:W-:Y:S04]  /*d580*/  STS.U16 [R185+0x13400], R2 ;  /* 0x01340002b9007388 */ /* 0x0001e80000000400 */
[----:B------:R1:W-:Y:S04]  /*d590*/  STS.U16 [R185+0x13800], R237 ;  /* 0x013800edb9007388 */ /* 0x0003e80000000400 */
[----:B------:R-:W-:Y:S04]  /*d5a0*/  STS.U16 [R185+0x1c00], R209 ;  /* 0x001c00d1b9007388 */ /* 0x000fe80000000400 */
[----:B0-----:R-:W3:Y:S04]  /*d5b0*/  LDL.LU R2, [R1+0xcc] ;  /* 0x0000cc0001027983 */ /* 0x001ee80000300800 */
[----:B------:R-:W-:Y:S04]  /*d5c0*/  STS.U16 [R185+0x2000], R196 ;  /* 0x002000c4b9007388 */ /* 0x000fe80000000400 */
[----:B------:R-:W-:Y:S04]  /*d5d0*/  STS.U16 [R185+0x2400], R182 ;  /* 0x002400b6b9007388 */ /* 0x000fe80000000400 */
[----:B------:R-:W-:Y:S04]  /*d5e0*/  STS.U16 [R185+0x2800], R181 ;  /* 0x002800b5b9007388 */ /* 0x000fe80000000400 */
[----:B------:R-:W-:Y:S04]  /*d5f0*/  STS.U16 [R185+0x2c00], R180 ;  /* 0x002c00b4b9007388 */ /* 0x000fe80000000400 */
[----:B------:R-:W-:Y:S04]  /*d600*/  STS.U16 [R185+0x3400], R178 ;  /* 0x003400b2b9007388 */ /* 0x000fe80000000400 */
[----:B------:R-:W-:Y:S04]  /*d610*/  STS.U16 [R185+0x3800], R169 ;  /* 0x003800a9b9007388 */ /* 0x000fe80000000400 */
[----:B-1----:R-:W3:Y:S04]  /*d620*/  LDL.LU R237, [R1+0xbf0] ;  /* 0x000bf00001ed7983 */ /* 0x002ee80000300800 */
[----:B------:R-:W-:Y:S04]  /*d630*/  STS.U16 [R185+0x3c00], R177 ;  /* 0x003c00b1b9007388 */ /* 0x000fe80000000400 */
        /* <DEDUP_REMOVED lines=10> */
[----:B----4-:R0:W-:Y:S04]  /*d6e0*/  STS.U16 [R179+0x880], R233 ;  /* 0x000880e9b3007388 */ /* 0x0101e80000000400 */
[----:B------:R1:W-:Y:S04]  /*d6f0*/  STS.U16 [R179+0x10880], R247 ;  /* 0x010880f7b3007388 */ /* 0x0003e80000000400 */
[----:B0-----:R-:W4:Y:S04]  /*d700*/  LDL.LU R233, [R1+0xc0] ;  /* 0x0000c00001e97983 */ /* 0x001f280000300800 */
[----:B-1----:R-:W4:Y:S04]  /*d710*/  LDL.LU R247, [R1+0xbe0] ;  /* 0x000be00001f77983 */ /* 0x002f280000300800 */
[----:B--2---:R-:W-:Y:S04]  /*d720*/  STS.U16 [R179+0xc80], R248 ;  /* 0x000c80f8b3007388 */ /* 0x004fe80000000400 */
[----:B---3--:R0:W-:Y:S04]  /*d730*/  STS.U16 [R179+0x10c80], R243 ;  /* 0x010c80f3b3007388 */ /* 0x0081e80000000400 */
[----:B------:R-:W-:Y:S04]  /*d740*/  STS.U16 [R179+0x11080], R3 ;  /* 0x01108003b3007388 */ /* 0x000fe80000000400 */
[----:B0-----:R-:W2:Y:S04]  /*d750*/  LDL.LU R243, [R1+0x144] ;  /* 0x0001440001f37983 */ /* 0x001ea80000300800 */
[----:B------:R-:W3:Y:S04]  /*d760*/  LDL.LU R248, [R1+0x12c] ;  /* 0x00012c0001f87983 */ /* 0x000ee80000300800 */
[----:B----4-:R0:W-:Y:S04]  /*d770*/  STS.U16 [R179+0x1080], R247 ;  /* 0x001080f7b3007388 */ /* 0x0101e80000000400 */
[----:B0-----:R-:W4:Y:S04]  /*d780*/  LDL.LU R247, [R1+0x108] ;  /* 0x0001080001f77983 */ /* 0x001f280000300800 */
[----:B------:R-:W4:Y:S01]  /*d790*/  LDL.LU R3, [R1+0xec] ;  /* 0x0000ec0001037983 */ /* 0x000f220000300800 */
[----:B------:R-:W-:-:S03]  /*d7a0*/  LOP3.LUT R169, R183, 0x20, RZ, 0x3c, !PT ;  /* 0x00000020b7a97812 */ /* 0x000fc600078e3cff */
[----:B------:R0:W-:Y:S04]  /*d7b0*/  STS.U16 [R179+0x11480], R217 ;  /* 0x011480d9b3007388 */ /* 0x0001e80000000400 */
[----:B------:R1:W-:Y:S04]  /*d7c0*/  STS.U16 [R179+0x11c80], R250 ;  /* 0x011c80fab3007388 */ /* 0x0003e80000000400 */
[----:B------:R2:W-:Y:S04]  /*d7d0*/  STS.U16 [R179+0x12080], R2 ;  /* 0x01208002b3007388 */ /* 0x0005e80000000400 */
[----:B0-----:R-:W4:Y:S04]  /*d7e0*/  LDL.LU R217, [R1+0xe0] ;  /* 0x0000e00001d97983 */ /* 0x001f280000300800 */
[----:B-1----:R-:W4:Y:S04]  /*d7f0*/  LDL.LU R250, [R1+0x98] ;  /* 0x0000980001fa7983 */ /* 0x002f280000300800 */
[----:B------:R0:W-:Y:S04]  /*d800*/  STS.U16 [R179+0x1880], R221 ;  /* 0x001880ddb3007388 */ /* 0x0001e80000000400 */
[----:B--2---:R-:W2:Y:S01]  /*d810*/  LDL.LU R2, [R1+0x34] ;  /* 0x0000340001027983 */ /* 0x004ea20000300800 */
[----:B------:R-:W-:-:S03]  /*d820*/  IMAD.IADD R169, R0, 0x1, R169 ;  /* 0x0000000100a97824 */ /* 0x000fc600078e02a9 */
[----:B------:R1:W-:Y:S04]  /*d830*/  STS.U16 [R179+0x11880], R216 ;  /* 0x011880d8b3007388 */ /* 0x0003e80000000400 */
[----:B0-----:R-:W2:Y:S04]  /*d840*/  LDL.LU R221, [R1+0x1ac] ;  /* 0x0001ac0001dd7983 */ /* 0x001ea80000300800 */
[----:B------:R0:W-:Y:S04]  /*d850*/  STS.U16 [R179+0x12480], R241 ;  /* 0x012480f1b3007388 */ /* 0x0001e80000000400 */
[----:B-1----:R-:W2:Y:S04]  /*d860*/  LDL.LU R216, [R1+0xc] ;  /* 0x00000c0001d87983 */ /* 0x002ea80000300800 */
        /* <DEDUP_REMOVED lines=8> */
[----:B---3--:R1:W-:Y:S04]  /*d8f0*/  STS.U16 [R179+0x13480], R248 ;  /* 0x013480f8b3007388 */ /* 0x0083e80000000400 */
[----:B0-----:R-:W3:Y:S04]  /*d900*/  LDL.LU R243, [R1+0x168] ;  /* 0x0001680001f37983 */ /* 0x001ee80000300800 */
[----:B------:R-:W-:Y:S04]  /*d910*/  STS.U16 [R179+0x1c80], R207 ;  /* 0x001c80cfb3007388 */ /* 0x000fe80000000400 */
        /* <DEDUP_REMOVED lines=8> */
[----:B------:R-:W-:Y:S04]  /*d9a0*/  STS.U16 [R179+0x3c80], R170 ;  /* 0x003c80aab3007388 */ /* 0x000fe80000000400 */
[----:B----4-:R0:W-:Y:S04]  /*d9b0*/  STS.U16 [R179+0x13880], R247 ;  /* 0x013880f7b3007388 */ /* 0x0101e80000000400 */
[----:B------:R-:W-:Y:S04]  /*d9c0*/  STS.U16 [R179+0x13c80], R3 ;  /* 0x013c8003b3007388 */ /* 0x000fe80000000400 */
[----:B------:R1:W-:Y:S04]  /*d9d0*/  STS.U16 [R169+0x100], R246 ;  /* 0x000100f6a9007388 */ /* 0x0003e80000000400 */
[----:B0-----:R-:W4:Y:S04]  /*d9e0*/  LDL.LU R247, [R1+0x160] ;  /* 0x0001600001f77983 */ /* 0x001f280000300800 */
[----:B-1----:R-:W4:Y:S04]  /*d9f0*/  LDL.LU R246, [R1+0xbdc] ;  /* 0x000bdc0001f67983 */ /* 0x002f280000300800 */
[----:B------:R-:W4:Y:S04]  /*da00*/  LDL.LU R3, [R1+0x15c] ;  /* 0x00015c0001037983 */ /* 0x000f280000300800 */
[----:B------:R0:W-:Y:S04]  /*da10*/  STS.U16 [R169+0x500], R249 ;  /* 0x000500f9a9007388 */ /* 0x0001e80000000400 */
[----:B------:R1:W-:Y:S04]  /*da20*/  STS.U16 [R169+0x10100], R217 ;  /* 0x010100d9a9007388 */ /* 0x0003e80000000400 */
[----:B------:R1:W-:Y:S04]  /*da30*/  STS.U16 [R169+0x10500], R250 ;  /* 0x010500faa9007388 */ /* 0x0003e80000000400 */
[----:B0-----:R-:W4:Y:S04]  /*da40*/  LDL.LU R249, [R1+0xbd8] ;  /* 0x000bd80001f97983 */ /* 0x001f280000300800 */
[----:B-1----:R-:W4:Y:S04]  /*da50*/  LDL.LU R217, [R1+0x154] ;  /* 0x0001540001d97983 */ /* 0x002f280000300800 */
[----:B------:R-:W4:Y:S04]  /*da60*/  LDL.LU R250, [R1+0xbd4] ;  /* 0x000bd40001fa7983 */ /* 0x000f280000300800 */
[----:B--2---:R0:W-:Y:S04]  /*da70*/  STS.U16 [R169+0x900], R2 ;  /* 0x00090002a9007388 */ /* 0x0041e80000000400 */
[----:B------:R1:W-:Y:S04]  /*da80*/  STS.U16 [R169+0xd00], R216 ;  /* 0x000d00d8a9007388 */ /* 0x0003e80000000400 */
[----:B------:R2:W-:Y:S04]  /*da90*/  STS.U16 [R169+0x10d00], R241 ;  /* 0x010d00f1a9007388 */ /* 0x0005e80000000400 */
[----:B0-----:R-:W4:Y:S04]  /*daa0*/  LDL.LU R2, [R1+0xbd0] ;  /* 0x000bd00001027983 */ /* 0x001f280000300800 */
[----:B-1----:R-:W4:Y:S04]  /*dab0*/  LDL.LU R216, [R1+0x14c] ;  /* 0x00014c0001d87983 */ /* 0x002f280000300800 */
[----:B--2---:R-:W2:Y:S04]  /*dac0*/  LDL.LU R241, [R1+0x120] ;  /* 0x0001200001f17983 */ /* 0x004ea80000300800 */
[----:B------:R-:W-:Y:S04]  /*dad0*/  STS.U16 [R169+0x11500], R223 ;  /* 0x011500dfa9007388 */ /* 0x000fe80000000400 */
[----:B------:R-:W-:Y:S04]  /*dae0*/  STS.U16 [R169+0x11900], R233 ;  /* 0x011900e9a9007388 */ /* 0x000fe80000000400 */
[----:B---3--:R-:W-:Y:S04]  /*daf0*/  STS.U16 [R169+0x11d00], R243 ;  /* 0x011d00f3a9007388 */ /* 0x008fe80000000400 */
[----:B----4-:R0:W-:Y:S04]  /*db00*/  STS.U16 [R169+0x1100], R246 ;  /* 0x001100f6a9007388 */ /* 0x0101e80000000400 */
[----:B0-----:R-:W3:Y:S04]  /*db10*/  LDL.LU R246, [R1+0x104] ;  /* 0x0001040001f67983 */ /* 0x001ee80000300800 */
[----:B------:R-:W4:Y:S04]  /*db20*/  LDL.LU R223, [R1+0xe8] ;  /* 0x0000e80001df7983 */ /* 0x000f280000300800 */
[----:B------:R-:W4:Y:S04]  /*db30*/  LDL.LU R233, [R1+0xdc] ;  /* 0x0000dc0001e97983 */ /* 0x000f280000300800 */
[----:B------:R-:W4:Y:S01]  /*db40*/  LDL.LU R243, [R1+0x94] ;  /* 0x0000940001f37983 */ /* 0x000f220000300800 */
[----:B------:R-:W-:-:S03]  /*db50*/  LOP3.LUT R161, R183, 0x30, RZ, 0x3c, !PT ;  /* 0x00000030b7a17812 */ /* 0x000fc600078e3cff */
[----:B------:R0:W-:Y:S04]  /*db60*/  STS.U16 [R169+0x10900], R221 ;  /* 0x010900dda9007388 */ /* 0x0001e80000000400 */
[----:B------:R1:W-:Y:S01]  /*db70*/  STS.U16 [R169+0x12100], R248 ;  /* 0x012100f8a9007388 */ /* 0x0003e20000000400 */
[----:B------:R-:W-:-:S03]  /*db80*/  IADD3 R161, R0, R161, RZ ;  /* 0x000000a100a17210 */ /* 0x000fc60007ffe0ff */
        /* <DEDUP_REMOVED lines=9> */
[----:B--2---:R-:W2:Y:S04]  /*dc20*/  LDL.LU R217, [R1+0x1e8] ;  /* 0x0001e80001d97983 */ /* 0x004ea80000300800 */
[----:B------:R0:W-:Y:S04]  /*dc30*/  STS.U16 [R169+0x13100], R216 ;  /* 0x013100d8a9007388 */ /* 0x0001e80000000400 */
[----:B------:R1:W-:Y:S04]  /*dc40*/  STS.U16 [R169+0x13500], R241 ;  /* 0x013500f1a9007388 */ /* 0x0003e80000000400 */
[----:B------:R-:W-:Y:S04]  /*dc50*/  STS.U16 [R169+0x1500], R230 ;  /* 0x001500e6a9007388 */ /* 0x000fe80000000400 */
[----:B0-----:R-:W2:Y:S04]  /*dc60*/  LDL.LU R216, [R1+0x1d8] ;  /* 0x0001d80001d87983 */ /* 0x001ea80000300800 */
        /* <DEDUP_REMOVED lines=8> */
[----:B-1----:R-:W2:Y:S04]  /*dcf0*/  LDL.LU R241, [R1+0x1c4] ;  /* 0x0001c40001f17983 */ /* 0x002ea80000300800 */
[----:B------:R-:W-:Y:S04]  /*dd00*/  STS.U16 [R169+0x3900], R153 ;  /* 0x00390099a9007388 */ /* 0x000fe80000000400 */
[----:B------:R-:W-:Y:S04]  /*dd10*/  STS.U16 [R169+0x3d00], R162 ;  /* 0x003d00a2a9007388 */ /* 0x000fe80000000400 */
[----:B---3--:R-:W-:Y:S04]  /*dd20*/  STS.U16 [R169+0x13900], R246 ;  /* 0x013900f6a9007388 */ /* 0x008fe80000000400 */
[----:B----4-:R0:W-:Y:S04]  /*dd30*/  STS.U16 [R169+0x13d00], R223 ;  /* 0x013d00dfa9007388 */ /* 0x0101e80000000400 */
[----:B------:R1:W-:Y:S04]  /*dd40*/  STS.U16 [R161+0x180], R251 ;  /* 0x000180fba1007388 */ /* 0x0003e80000000400 */
[----:B------:R3:W-:Y:S04]  /*dd50*/  STS.U16 [R161+0x10180], R233 ;  /* 0x010180e9a1007388 */ /* 0x0007e80000000400 */
[----:B0-----:R-:W4:Y:S04]  /*dd60*/  LDL.LU R223, [R1+0x1b0] ;  /* 0x0001b00001df7983 */ /* 0x001f280000300800 */
[----:B-1----:R-:W4:Y:S04]  /*dd70*/  LDL.LU R251, [R1+0xbcc] ;  /* 0x000bcc0001fb7983 */ /* 0x002f280000300800 */
        /* <DEDUP_REMOVED lines=11> */
[----:B------:R-:W3:Y:S04]  /*de30*/  LDL.LU R3, [R1+0x100] ;  /* 0x0001000001037983 */ /* 0x000ee80000300800 */
[----:B------:R0:W-:Y:S04]  /*de40*/  STS.U16 [R161+0x11580], R247 ;  /* 0x011580f7a1007388 */ /* 0x0001e80000000400 */
[----:B--2---:R1:W-:Y:S04]  /*de50*/  STS.U16 [R161+0x11980], R217 ;  /* 0x011980d9a1007388 */ /* 0x0043e80000000400 */
[----:B------:R2:W-:Y:S04]  /*de60*/  STS.U16 [R161+0x980], R221 ;  /* 0x000980dda1007388 */ /* 0x0005e80000000400 */
[----:B0-----:R-:W3:Y:S04]  /*de70*/  LDL.LU R247, [R1+0xb4] ;  /* 0x0000b40001f77983 */ /* 0x001ee80000300800 */
[----:B-1----:R-:W3:Y:S04]  /*de80*/  LDL.LU R217, [R1+0xd8] ;  /* 0x0000d80001d97983 */ /* 0x002ee80000300800 */
[----:B------:R0:W-:Y:S04]  /*de90*/  STS.U16 [R161+0x11d80], R216 ;  /* 0x011d80d8a1007388 */ /* 0x0001e80000000400 */
[----:B--2---:R-:W2:Y:S04]  /*dea0*/  LDL.LU R221, [R1+0x24c] ;  /* 0x00024c0001dd7983 */ /* 0x004ea80000300800 */
[----:B------:R1:W-:Y:S04]  /*deb0*/  STS.U16 [R161+0x10d80], R231 ;  /* 0x010d80e7a1007388 */ /* 0x0003e80000000400 */
[----:B0-----:R-:W2:Y:S04]  /*dec0*/  LDL.LU R216, [R1+0x24] ;  /* 0x0000240001d87983 */ /* 0x001ea80000300800 */
[----:B------:R0:W-:Y:S04]  /*ded0*/  STS.U16 [R161+0x12180], R241 ;  /* 0x012180f1a1007388 */ /* 0x0001e80000000400 */
[----:B-1----:R-:W2:Y:S04]  /*dee0*/  LDL.LU R231, [R1+0x23c] ;  /* 0x00023c0001e77983 */ /* 0x002ea80000300800 */
[----:B0-----:R-:W2:Y:S04]  /*def0*/  LDL.LU R241, [R1+0x22c] ;  /* 0x00022c0001f17983 */ /* 0x001ea80000300800 */
[----:B----4-:R0:W-:Y:S04]  /*df00*/  STS.U16 [R161+0x12580], R223 ;  /* 0x012580dfa1007388 */ /* 0x0101e80000000400 */
[----:B---3--:R1:W-:Y:S04]  /*df10*/  STS.U16 [R161+0x12980], R233 ;  /* 0x012980e9a1007388 */ /* 0x0083e80000000400 */
[----:B0-----:R-:W3:Y:S04]  /*df20*/  LDL.LU R223, [R1+0x21c] ;  /* 0x00021c0001df7983 */ /* 0x001ee80000300800 */
[----:B-1----:R-:W4:Y:S04]  /*df30*/  LDL.LU R233, [R1+0x20c] ;  /* 0x00020c0001e97983 */ /* 0x002f280000300800 */
[----:B------:R0:W-:Y:S04]  /*df40*/  STS.U16 [R161+0x12d80], R243 ;  /* 0x012d80f3a1007388 */ /* 0x0001e80000000400 */
[----:B0-----:R-:W4:Y:S01]  /*df50*/  LDL.LU R243, [R1+0x1fc] ;  /* 0x0001fc0001f37983 */ /* 0x001f220000300800 */
[----:B------:R-:W-:-:S04]  /*df60*/  LOP3.LUT R153, R183, 0x40, RZ, 0x3c, !PT ;  /* 0x00000040b7997812 */ /* 0x000fc800078e3cff */
[----:B------:R-:W-:Y:S01]  /*df70*/  IADD3 R153, R0, R153, RZ ;  /* 0x0000009900997210 */ /* 0x000fe20007ffe0ff */
[----:B------:R-:W-:Y:S04]  /*df80*/  STS.U16 [R161+0x1180], R245 ;  /* 0x001180f5a1007388 */ /* 0x000fe80000000400 */
[----:B------:R0:W-:Y:S04]  /*df90*/  STS.U16 [R161+0x13180], R248 ;  /* 0x013180f8a1007388 */ /* 0x0001e80000000400 */
[----:B------:R-:W-:Y:S04]  /*dfa0*/  STS.U16 [R161+0x1580], R229 ;  /* 0x001580e5a1007388 */ /* 0x000fe80000000400 */
[----:B------:R1:W-:Y:S04]  /*dfb0*/  STS.U16 [R161+0x13980], R3 ;  /* 0x01398003a1007388 */ /* 0x0003e80000000400 */
[----:B0-----:R-:W4:Y:S04]  /*dfc0*/  LDL.LU R248, [R1+0x1d4] ;  /* 0x0001d40001f87983 */ /* 0x001f280000300800 */
        /* <DEDUP_REMOVED lines=10> */
[----:B-1----:R-:W4:Y:S04]  /*e070*/  LDL.LU R3, [R1+0x1c0] ;  /* 0x0001c00001037983 */ /* 0x002f280000300800 */
[----:B------:R-:W-:Y:S04]  /*e080*/  STS.U16 [R161+0x3d80], R154 ;  /* 0x003d809aa1007388 */ /* 0x000fe80000000400 */
[----:B------:R0:W-:Y:S04]  /*e090*/  STS.U16 [R161+0x13d80], R247 ;  /* 0x013d80f7a1007388 */ /* 0x0001e80000000400 */
[----:B------:R1:W-:Y:S04]  /*e0a0*/  STS.U16 [R153+0x10200], R217 ;  /* 0x010200d999007388 */ /* 0x0003e80000000400 */
[----:B--2---:R2:W-:Y:S04]  /*e0b0*/  STS.U16 [R153+0xa00], R216 ;  /* 0x000a00d899007388 */ /* 0x0045e80000000400 */
[----:B0-----:R-:W4:Y:S04]  /*e0c0*/  LDL.LU R247, [R1+0x1a8] ;  /* 0x0001a80001f77983 */ /* 0x001f280000300800 */
[----:B-1----:R-:W4:Y:S04]  /*e0d0*/  LDL.LU R217, [R1+0x18c] ;  /* 0x00018c0001d97983 */ /* 0x002f280000300800 */
[----:B--2---:R-:W2:Y:S04]  /*e0e0*/  LDL.LU R216, [R1+0x170] ;  /* 0x0001700001d87983 */ /* 0x004ea80000300800 */
[----:B------:R0:W-:Y:S04]  /*e0f0*/  STS.U16 [R153+0x10e00], R241 ;  /* 0x010e00f199007388 */ /* 0x0001e80000000400 */
[----:B0-----:R-:W2:Y:S04]  /*e100*/  LDL.LU R241, [R1+0x13c] ;  /* 0x00013c0001f17983 */ /* 0x001ea80000300800 */
[----:B------:R-:W2:Y:S04]  /*e110*/  LDL.LU R230, [R1+0x118] ;  /* 0x0001180001e67983 */ /* 0x000ea80000300800 */
[----:B---3--:R0:W-:Y:S04]  /*e120*/  STS.U16 [R153+0x11200], R223 ;  /* 0x011200df99007388 */ /* 0x0081e80000000400 */
[----:B0-----:R-:W3:Y:S04]  /*e130*/  LDL.LU R223, [R1+0xfc] ;  /* 0x0000fc0001df7983 */ /* 0x001ee80000300800 */
[----:B----4-:R0:W-:Y:S04]  /*e140*/  STS.U16 [R153+0x11a00], R243 ;  /* 0x011a00f399007388 */ /* 0x0101e80000000400 */
[----:B0-----:R-:W4:Y:S04]  /*e150*/  LDL.LU R243, [R1+0xb0] ;  /* 0x0000b00001f37983 */ /* 0x001f280000300800 */
[----:B------:R0:W-:Y:S04]  /*e160*/  STS.U16 [R153+0x11600], R233 ;  /* 0x011600e999007388 */ /* 0x0001e80000000400 */
[----:B------:R-:W4:Y:S04]  /*e170*/  LDL.LU R246, [R1+0xd4] ;  /* 0x0000d40001f67983 */ /* 0x000f280000300800 */
[----:B------:R1:W-:Y:S04]  /*e180*/  STS.U16 [R153+0x10600], R221 ;  /* 0x010600dd99007388 */ /* 0x0003e80000000400 */
[----:B0-----:R-:W4:Y:S04]  /*e190*/  LDL.LU R233, [R1+0x90] ;  /* 0x0000900001e97983 */ /* 0x001f280000300800 */
[----:B------:R0:W-:Y:S04]  /*e1a0*/  STS.U16 [R153+0x11e00], R248 ;  /* 0x011e00f899007388 */ /* 0x0001e80000000400 */
[----:B-1----:R-:W4:Y:S04]  /*e1b0*/  LDL.LU R221, [R1+0x248] ;  /* 0x0002480001dd7983 */ /* 0x002f280000300800 */
[----:B------:R1:W-:Y:S04]  /*e1c0*/  STS.U16 [R153+0x10a00], R231 ;  /* 0x010a00e799007388 */ /* 0x0003e80000000400 */
[----:B0-----:R-:W4:Y:S04]  /*e1d0*/  LDL.LU R248, [R1+0x20] ;  /* 0x0000200001f87983 */ /* 0x001f280000300800 */
[----:B-1----:R-:W4:Y:S04]  /*e1e0*/  LDL.LU R231, [R1+0x238] ;  /* 0x0002380001e77983 */ /* 0x002f280000300800 */
[----:B------:R0:W-:Y:S04]  /*e1f0*/  STS.U16 [R153+0x12200], R3 ;  /* 0x0122000399007388 */ /* 0x0001e80000000400 */
[----:B0-----:R-:W4:Y:S04]  /*e200*/  LDL.LU R3, [R1+0x228] ;  /* 0x0002280001037983 */ /* 0x001f280000300800 */
        /* <DEDUP_REMOVED lines=8> */
[----:B---3--:R0:W-:Y:S04]  /*e290*/  STS.U16 [R153+0x13a00], R223 ;  /* 0x013a00df99007388 */ /* 0x0081e80000000400 */
[----:B0-----:R-:W3:Y:S04]  /*e2a0*/  LDL.LU R223, [R1+0x1bc] ;  /* 0x0001bc0001df7983 */ /* 0x001ee80000300800 */
[----:B----4-:R0:W-:Y:S04]  /*e2b0*/  STS.U16 [R153+0x13e00], R243 ;  /* 0x013e00f399007388 */ /* 0x0101e80000000400 */
[----:B0-----:R-:W4:Y:S01]  /*e2c0*/  LDL.LU R243, [R1+0x1a4] ;  /* 0x0001a40001f37983 */ /* 0x001f220000300800 */
[----:B------:R-:W-:-:S05]  /*e2d0*/  LOP3.LUT R17, R183, 0x50, RZ, 0x3c, !PT ;  /* 0x00000050b7117812 */ /* 0x000fca00078e3cff */
[----:B------:R-:W-:Y:S01]  /*e2e0*/  IMAD.IADD R17, R0, 0x1, R17 ;  /* 0x0000000100117824 */ /* 0x000fe200078e0211 */
        /* <DEDUP_REMOVED lines=27> */
[----:B------:R-:W3:Y:S04]  /*e4a0*/  LDL.LU R230, [R1+0xac] ;  /* 0x0000ac0001e67983 */ /* 0x000ee80000300800 */
[----:B-1----:R-:W3:Y:S04]  /*e4b0*/  LDL.LU R216, [R1+0xa4] ;  /* 0x0000a40001d87983 */ /* 0x002ee80000300800 */
[----:B------:R0:W-:Y:S04]  /*e4c0*/  STS.U16 [R17+0x10680], R221 ;  /* 0x010680dd11007388 */ /* 0x0001e80000000400 */
[----:B--2---:R-:W2:Y:S04]  /*e4d0*/  LDL.LU R246, [R1+0x8c] ;  /* 0x00008c0001f67983 */ /* 0x004ea80000300800 */
[----:B------:R1:W-:Y:S04]  /*e4e0*/  STS.U16 [R17+0x11e80], R241 ;  /* 0x011e80f111007388 */ /* 0x0003e80000000400 */
[----:B0-----:R-:W2:Y:S04]  /*e4f0*/  LDL.LU R221, [R1+0x244] ;  /* 0x0002440001dd7983 */ /* 0x001ea80000300800 */
[----:B------:R0:W-:Y:S04]  /*e500*/  STS.U16 [R17+0x10a80], R231 ;  /* 0x010a80e711007388 */ /* 0x0001e80000000400 */
[----:B-1----:R-:W2:Y:S04]  /*e510*/  LDL.LU R241, [R1+0x1c] ;  /* 0x00001c0001f17983 */ /* 0x002ea80000300800 */
[----:B------:R1:W-:Y:S04]  /*e520*/  STS.U16 [R17+0x11280], R247 ;  /* 0x011280f711007388 */ /* 0x0003e80000000400 */
[----:B0-----:R-:W2:Y:S04]  /*e530*/  LDL.LU R231, [R1+0x234] ;  /* 0x0002340001e77983 */ /* 0x001ea80000300800 */
[----:B-1----:R-:W2:Y:S04]  /*e540*/  LDL.LU R247, [R1+0x224] ;  /* 0x0002240001f77983 */ /* 0x002ea80000300800 */
[----:B----4-:R0:W-:Y:S04]  /*e550*/  STS.U16 [R17+0x12680], R243 ;  /* 0x012680f311007388 */ /* 0x0101e80000000400 */
[----:B0-----:R-:W4:Y:S01]  /*e560*/  LDL.LU R243, [R1+0x214] ;  /* 0x0002140001f37983 */ /* 0x001f220000300800 */
[----:B------:R-:W-:-:S03]  /*e570*/  LOP3.LUT R9, R183, 0x60, RZ, 0x3c, !PT ;  /* 0x00000060b7097812 */ /* 0x000fc600078e3cff */
[----:B---3--:R0:W-:Y:S01]  /*e580*/  STS.U16 [R17+0x12280], R223 ;  /* 0x012280df11007388 */ /* 0x0081e20000000400 */
[----:B------:R-:W-:-:S03]  /*e590*/  IADD3 R9, R0, R9, RZ ;  /* 0x0000000900097210 */ /* 0x000fc60007ffe0ff */
        /* <DEDUP_REMOVED lines=21> */
[----:B------:R-:W-:Y:S04]  /*e6f0*/  STS.U16 [R17+0x13680], R245 ;  /* 0x013680f511007388 */ /* 0x000fe80000000400 */
[----:B------:R0:W-:Y:S04]  /*e700*/  STS.U16 [R17+0x13a80], R217 ;  /* 0x013a80d911007388 */ /* 0x0001e80000000400 */
[----:B------:R-:W-:Y:S04]  /*e710*/  STS.U16 [R17+0x13e80], R230 ;  /* 0x013e80e611007388 */ /* 0x000fe80000000400 */
[----:B------:R-:W-:Y:S04]  /*e720*/  STS.U16 [R9+0x300], R205 ;  /* 0x000300cd09007388 */ /* 0x000fe80000000400 */
[----:B0-----:R-:W3:Y:S04]  /*e730*/  LDL.LU R217, [R1+0x1a0] ;  /* 0x0001a00001d97983 */ /* 0x001ee80000300800 */
[----:B------:R0:W-:Y:S04]  /*e740*/  STS.U16 [R9+0x10300], R216 ;  /* 0x010300d809007388 */ /* 0x0001e80000000400 */
[----:B--2---:R-:W-:Y:S04]  /*e750*/  STS.U16 [R9+0x700], R246 ;  /* 0x000700f609007388 */ /* 0x004fe80000000400 */
[----:B------:R-:W-:Y:S04]  /*e760*/  STS.U16 [R9+0x10700], R221 ;  /* 0x010700dd09007388 */ /* 0x000fe80000000400 */
[----:B------:R-:W-:Y:S04]  /*e770*/  STS.U16 [R9+0xf00], R250 ;  /* 0x000f00fa09007388 */ /* 0x000fe80000000400 */
[----:B------:R1:W-:Y:S04]  /*e780*/  STS.U16 [R9+0xb00], R241 ;  /* 0x000b00f109007388 */ /* 0x0003e80000000400 */
[----:B0-----:R-:W2:Y:S04]  /*e790*/  LDL.LU R216, [R1+0x184] ;  /* 0x0001840001d87983 */ /* 0x001ea80000300800 */
[----:B------:R-:W-:Y:S04]  /*e7a0*/  STS.U16 [R9+0x10b00], R231 ;  /* 0x010b00e709007388 */ /* 0x000fe80000000400 */
[----:B-1----:R-:W2:Y:S04]  /*e7b0*/  LDL.LU R241, [R1+0x158] ;  /* 0x0001580001f17983 */ /* 0x002ea80000300800 */
[----:B------:R-:W-:Y:S04]  /*e7c0*/  STS.U16 [R9+0x10f00], R247 ;  /* 0x010f00f709007388 */ /* 0x000fe80000000400 */
[----:B----4-:R0:W-:Y:S04]  /*e7d0*/  STS.U16 [R9+0x11300], R243 ;  /* 0x011300f309007388 */ /* 0x0101e80000000400 */
[----:B0-----:R-:W4:Y:S04]  /*e7e0*/  LDL.LU R243, [R1+0x134] ;  /* 0x0001340001f37983 */ /* 0x001f280000300800 */
[----:B------:R-:W4:Y:S04]  /*e7f0*/  LDL.LU R242, [R1+0x110] ;  /* 0x0001100001f27983 */ /* 0x000f280000300800 */
[----:B------:R-:W4:Y:S04]  /*e800*/  LDL.LU R229, [R1+0xf4] ;  /* 0x0000f40001e57983 */ /* 0x000f280000300800 */
[----:B------:R-:W4:Y:S04]  /*e810*/  LDL.LU R245, [R1+0xa8] ;  /* 0x0000a80001f57983 */ /* 0x000f280000300800 */
[----:B------:R-:W4:Y:S01]  /*e820*/  LDL.LU R230, [R1+0xa0] ;  /* 0x0000a00001e67983 */ /* 0x000f220000300800 */
[----:B------:R-:W-:-:S03]  /*e830*/  LOP3.LUT R183, R183, 0x70, RZ, 0x3c, !PT ;  /* 0x00000070b7b77812 */ /* 0x000fc600078e3cff */
[----:B------:R-:W4:Y:S04]  /*e840*/  LDL.LU R246, [R1+0x88] ;  /* 0x0000880001f67983 */ /* 0x000f280000300800 */
[----:B------:R-:W4:Y:S04]  /*e850*/  LDL.LU R221, [R1+0x240] ;  /* 0x0002400001dd7983 */ /* 0x000f280000300800 */
[----:B------:R-:W4:Y:S04]  /*e860*/  LDL.LU R231, [R1+0x230] ;  /* 0x0002300001e77983 */ /* 0x000f280000300800 */
[----:B---3--:R0:W-:Y:S04]  /*e870*/  STS.U16 [R9+0x11700], R223 ;  /* 0x011700df09007388 */ /* 0x0081e80000000400 */
[----:B------:R-:W3:Y:S01]  /*e880*/  LDL.LU R247, [R1+0x220] ;  /* 0x0002200001f77983 */ /* 0x000ee20000300800 */
[----:B------:R-:W-:-:S03]  /*e890*/  IADD3 R5, R0, R183, RZ ;  /* 0x000000b700057210 */ /* 0x000fc60007ffe0ff */
[----:B0-----:R-:W3:Y:S04]  /*e8a0*/  LDL.LU R223, [R1+0x210] ;  /* 0x0002100001df7983 */ /* 0x001ee80000300800 */
        /* <DEDUP_REMOVED lines=15> */
[----:B0-----:R-:W3:Y:S04]  /*e9a0*/  LDL.LU R217, [R1+0x1b4] ;  /* 0x0001b40001d97983 */ /* 0x001ee80000300800 */
[----:B------:R-:W-:Y:S04]  /*e9b0*/  STS.U16 [R9+0x3300], R202 ;  /* 0x003300ca09007388 */ /* 0x000fe80000000400 */
[----:B------:R-:W-:Y:S04]  /*e9c0*/  STS.U16 [R9+0x3700], R206 ;  /* 0x003700ce09007388 */ /* 0x000fe80000000400 */
[----:B--2---:R0:W-:Y:S04]  /*e9d0*/  STS.U16 [R9+0x12b00], R216 ;  /* 0x012b00d809007388 */ /* 0x0041e80000000400 */
[----:B------:R-:W-:Y:S04]  /*e9e0*/  STS.U16 [R9+0x3b00], R208 ;  /* 0x003b00d009007388 */ /* 0x000fe80000000400 */
[----:B------:R1:W-:Y:S04]  /*e9f0*/  STS.U16 [R9+0x12f00], R241 ;  /* 0x012f00f109007388 */ /* 0x0003e80000000400 */
[----:B0-----:R-:W2:Y:S04]  /*ea00*/  LDL.LU R216, [R1+0x19c] ;  /* 0x00019c0001d87983 */ /* 0x001ea80000300800 */
[----:B------:R-:W-:Y:S04]  /*ea10*/  STS.U16 [R9+0x3f00], R212 ;  /* 0x003f00d409007388 */ /* 0x000fe80000000400 */
[----:B-1----:R-:W2:Y:S04]  /*ea20*/  LDL.LU R241, [R1+0x180] ;  /* 0x0001800001f17983 */ /* 0x002ea80000300800 */
[----:B----4-:R0:W-:Y:S04]  /*ea30*/  STS.U16 [R9+0x13300], R243 ;  /* 0x013300f309007388 */ /* 0x0101e80000000400 */
[----:B------:R-:W-:Y:S04]  /*ea40*/  STS.U16 [R9+0x13700], R242 ;  /* 0x013700f209007388 */ /* 0x000fe80000000400 */
[----:B------:R-:W-:Y:S04]  /*ea50*/  STS.U16 [R9+0x13b00], R229 ;  /* 0x013b00e509007388 */ /* 0x000fe80000000400 */
[----:B0-----:R-:W4:Y:S04]  /*ea60*/  LDL.LU R243, [R1+0x150] ;  /* 0x0001500001f37983 */ /* 0x001f280000300800 */
[----:B------:R-:W-:Y:S04]  /*ea70*/  STS.U16 [R9+0x13f00], R245 ;  /* 0x013f00f509007388 */ /* 0x000fe80000000400 */
[----:B------:R-:W-:Y:S04]  /*ea80*/  STL [R1+0xbb4], R0 ;  /* 0x000bb40001007387 */ /* 0x000fe80000100800 */
        /* <DEDUP_REMOVED lines=8> */
[----:B---3--:R-:W-:Y:S04]  /*eb10*/  STS.U16 [R5+0x10f80], R247 ;  /* 0x010f80f705007388 */ /* 0x008fe80000000400 */
        /* <DEDUP_REMOVED lines=10> */
[----:B0-----:R-:W0:Y:S03]  /*ebc0*/  S2R R3, SR_CgaCtaId ;  /* 0x0000000000037919 */ /* 0x001e260000008800 */
        /* <DEDUP_REMOVED lines=11> */
[----:B------:R-:W-:Y:S01]  /*ec80*/  STS.U16 [R5+0x13f80], R194 ;  /* 0x013f80c205007388 */ /* 0x000fe20000000400 */
[----:B------:R-:W-:-:S04]  /*ec90*/  MOV R0, 0x400 ;  /* 0x0000040000007802 */ /* 0x000fc80000000f00 */
[----:B0-----:R-:W-:-:S04]  /*eca0*/  LEA R0, R3, R0, 0x18 ;  /* 0x0000000003007211 */ /* 0x001fc800078ec0ff */
[----:B------:R-:W-:-:S04]  /*ecb0*/  SHF.R.U32.HI R0, RZ, 0x4, R0 ;  /* 0x00000004ff007819 */ /* 0x000fc80000011600 */
[----:B------:R-:W-:-:S04]  /*ecc0*/  SGXT.U32 R0, R0, 0xe ;  /* 0x0000000e0000781a */ /* 0x000fc80000000000 */
[----:B------:R-:W-:Y:S01]  /*ecd0*/  R2UR UR58, R0 ;  /* 0x00000000003a72ca */ /* 0x000fe200000e0000 */
[----:B------:R-:W-:Y:S01]  /*ece0*/  UMOV UR59, 0x40000040 ;  /* 0x40000040003b7882 */ /* 0x000fe20000000000 */
[----:B----4-:R-:W-:Y:S04]  /*ecf0*/  STS.U16 [R5+0x12f80], R243 ;  /* 0x012f80f305007388 */ /* 0x010fe80000000400 */
[----:B------:R0:W-:Y:S01]  /*ed00*/  STS.U16 [R5+0x13380], R2 ;  /* 0x0133800205007388 */ /* 0x0001e20000000400 */
[----:B------:R1:W-:Y:S06]  /*ed10*/  MEMBAR.ALL.CTA ;  /* 0x0000000000007992 */ /* 0x0003ec0000008000 */
[----:B-1----:R-:W1:Y:S01]  /*ed20*/  FENCE.VIEW.ASYNC.S ;  /* 0x00000000000073c6 */ /* 0x002e620000000000 */
[----:B------:R-:W-:Y:S01]  /*ed30*/  MOV R218, UR5 ;  /* 0x0000000500da7c02 */ /* 0x000fe20008000f00 */
[----:B------:R-:W-:Y:S01]  /*ed40*/  UIADD3.64 UR6, UR10, 0x2, URZ ;  /* 0x000000020a067897 */ /* 0x000fe2000fffe03f */
[----:B------:R-:W-:Y:S01]  /*ed50*/  MOV R219, UR4 ;  /* 0x0000000400db7c02 */ /* 0x000fe20008000f00 */
[----:B------:R-:W-:-:S02]  /*ed60*/  UIADD3.64 UR52, UR8, 0x100, URZ ;  /* 0x0000010008347897 */ /* 0x000fc4000fffe03f */
[----:B------:R-:W-:Y:S01]  /*ed70*/  UIADD3.64 UR54, UR10, 0x4, URZ ;  /* 0x000000040a367897 */ /* 0x000fe2000fffe03f */
[----:B0-----:R-:W2:Y:S01]  /*ed80*/  LDL.LU R2, [R1+0xbbc] ;  /* 0x000bbc0001027983 */ /* 0x001ea20000300800 */
[----:B-1----:R-:W-:Y:S01]  /*ed90*/  BAR.SYNC.DEFER_BLOCKING 0x0 ;  /* 0x0000000000007b1d */ /* 0x002fe20000010000 */
[----:B------:R-:W-:Y:S02]  /*eda0*/  UIADD3.64 UR4, UR8, 0x80, URZ ;  /* 0x0000008008047897 */ /* 0x000fe4000fffe03f */
[----:B------:R-:W-:Y:S02]  /*edb0*/  UIADD3.64 UR48, UR8, 0x180, URZ ;  /* 0x0000018008307897 */ /* 0x000fe4000fffe03f */
[----:B------:R-:W-:Y:S02]  /*edc0*/  UIADD3.64 UR50, UR10, 0x3fe, URZ ;  /* 0x000003fe0a327897 */ /* 0x000fe4000fffe03f */
[----:B------:R-:W-:Y:S01]  /*edd0*/  UIADD3.64 UR44, UR8, 0x200, URZ ;  /* 0x00000200082c7897 */ /* 0x000fe2000fffe03f */
[----:B------:R-:W3:Y:S01]  /*ede0*/  LDL.LU R221, [R1+0x27c] ;  /* 0x00027c0001dd7983 */ /* 0x000ee20000300800 */
[----:B------:R-:W-:-:S03]  /*edf0*/  UIADD3.64 UR46, UR10, 0x400, URZ ;  /* 0x000004000a2e7897 */ /* 0x000fc6000fffe03f */
[----:B------:R-:W4:Y:S04]  /*ee00*/  LDL.LU R231, [R1+0x278] ;  /* 0x0002780001e77983 */ /* 0x000f280000300800 */
[----:B------:R-:W2:Y:S04]  /*ee10*/  LDL.LU R247, [R1+0x274] ;  /* 0x0002740001f77983 */ /* 0x000ea80000300800 */
[----:B------:R-:W2:Y:S01]  /*ee20*/  LDL.LU R223, [R1+0x270] ;  /* 0x0002700001df7983 */ /* 0x000ea20000300800 */
[----:B------:R-:W-:-:S03]  /*ee30*/  WARPGROUP.ARRIVE ;  /* 0x00000000000079c5 */ /* 0x000fc60000000000 */
[----:B------:R-:W2:Y:S04]  /*ee40*/  LDL.LU R233, [R1+0x26c] ;  /* 0x00026c0001e97983 */ /* 0x000ea80000300800 */
[----:B------:R-:W2:Y:S01]  /*ee50*/  LDL.LU R248, [R1+0x268] ;  /* 0x0002680001f87983 */ /* 0x000ea20000300800 */
[----:B------:R-:W-:Y:S03]  /*ee60*/  HGMMA.64x64x16.F32 R184, gdesc[UR56].tnspA, RZ, !UPT ;  /* 0x20e0000038b879f0 */ /* 0x000fe6000c7008ff */
[----:B------:R-:W2:Y:S04]  /*ee70*/  LDL.LU R3, [R1+0x264] ;  /* 0x0002640001037983 */ /* 0x000ea80000300800 */
[----:B------:R-:W2:Y:S04]  /*ee80*/  LDL.LU R217, [R1+0x260] ;  /* 0x0002600001d97983 */ /* 0x000ea80000300800 */
[----:B------:R-:W2:Y:S04]  /*ee90*/  LDL.LU R216, [R1+0x25c] ;  /* 0x00025c0001d87983 */ /* 0x000ea80000300800 */
[----:B------:R-:W2:Y:S04]  /*eea0*/  LDL.LU R241, [R1+0x258] ;  /* 0x0002580001f17983 */ /* 0x000ea80000300800 */
[----:B------:R-:W2:Y:S01]  /*eeb0*/  LDL.LU R243, [R1+0x254] ;  /* 0x0002540001f37983 */ /* 0x000ea20000300800 */
[----:B------:R-:W-:Y:S04]  /*eec0*/  HGMMA.64x64x16.F32 R184, gdesc[UR8].tnspA, R184 ;  /* 0x20e0000008b879f0 */ /* 0x000fe800087008b8 */
[----:B------:R-:W-:Y:S04]  /*eed0*/  HGMMA.64x64x16.F32 R184, gdesc[UR4].tnspA, R184 ;  /* 0x20e0000004b879f0 */ /* 0x000fe800087008b8 */
[----:B------:R-:W-:Y:S04]  /*eee0*/  HGMMA.64x64x16.F32 R184, gdesc[UR52].tnspA, R184 ;  /* 0x20e0000034b879f0 */ /* 0x000fe800087008b8 */
[----:B------:R-:W-:Y:S01]  /*eef0*/  HGMMA.64x64x16.F32 R184, gdesc[UR48].tnspA, R184 ;  /* 0x20e0000030b879f0 */ /* 0x000fe200087008b8 */
[----:B------:R-:W-:-:S02]  /*ef00*/  UIADD3.64 UR4, UR8, 0x280, URZ ;  /* 0x0000028008047897 */ /* 0x000fc4000fffe03f */
[----:B------:R-:W-:Y:S01]  /*ef10*/  UIADD3.64 UR6, UR10, 0x402, URZ ;  /* 0x000004020a067897 */ /* 0x000fe2000fffe03f */
[----:B------:R-:W-:Y:S01]  /*ef20*/  HGMMA.64x64x16.F32 R184, gdesc[UR44].tnspA, R184 ;  /* 0x20e000002cb879f0 */ /* 0x000fe200087008b8 */
[----:B------:R-:W-:Y:S02]  /*ef30*/  UIADD3.64 UR52, UR8, 0x300, URZ ;  /* 0x0000030008347897 */ /* 0x000fe4000fffe03f */
[----:B------:R-:W-:-:S05]  /*ef40*/  UIADD3.64 UR54, UR10, 0x404, URZ ;  /* 0x000004040a367897 */ /* 0x000fca000fffe03f */
[----:B------:R-:W-:Y:S01]  /*ef50*/  HGMMA.64x64x16.F32 R184, gdesc[UR4].tnspA, R184 ;  /* 0x20e0000004b879f0 */ /* 0x000fe200087008b8 */
[----:B------:R-:W-:Y:S02]  /*ef60*/  UIADD3.64 UR48, UR8, 0x380, URZ ;  /* 0x0000038008307897 */ /* 0x000fe4000fffe03f */
        /* <DEDUP_REMOVED lines=16> */
[----:B------:R-:W-:Y:S04]  /*f070*/  HGMMA.64x64x16.F32 R184, gdesc[UR48].tnspA, R184 ;  /* 0x20e0000030b879f0 */ /* 0x000fe800087008b8 */
[----:B------:R-:W-:Y:S01]  /*f080*/  HGMMA.64x64x16.F32 R184, gdesc[UR44].tnspA, R184 ;  /* 0x20e000002cb879f0 */ /* 0x000fe200087008b8 */
[----:B------:R-:W-:Y:S02]  /*f090*/  UIADD3.64 UR44, UR8, 0x680, URZ ;  /* 0x00000680082c7897 */ /* 0x000fe4000fffe03f */
[----:B------:R-:W-:Y:S02]  /*f0a0*/  UIADD3.64 UR46, UR10, 0xc02, URZ ;  /* 0x00000c020a2e7897 */ /* 0x000fe4000fffe03f */
        /* <DEDUP_REMOVED lines=12> */
[----:B------:R-:W-:Y:S01]  /*f170*/  UMOV UR60, UR48 ;  /* 0x00000030003c7c82 */ /* 0x000fe20008000000 */
[----:B------:R-:W-:Y:S01]  /*f180*/  UMOV UR61, UR49 ;  /* 0x00000031003d7c82 */ /* 0x000fe20008000000 */
[----:B------:R-:W-:Y:S02]  /*f190*/  UIADD3.64 UR48, UR8, 0x900, URZ ;  /* 0x0000090008307897 */ /* 0x000fe4000fffe03f */
[----:B------:R-:W-:-:S03]  /*f1a0*/  UIADD3.64 UR50, UR10, 0x1004, URZ ;  /* 0x000010040a327897 */ /* 0x000fc6000fffe03f */
[----:B------:R-:W-:Y:S01]  /*f1b0*/  HGMMA.64x64x16.F32 R184, gdesc[UR4].tnspA, R184 ;  /* 0x20e0000004b879f0 */ /* 0x000fe200087008b8 */
[----:B------:R-:W-:Y:S02]  /*f1c0*/  UIADD3.64 UR52, UR8, 0x980, URZ ;  /* 0x0000098008347897 */ /* 0x000fe4000fffe03f */
[----:B------:R-:W-:-:S03]  /*f1d0*/  UIADD3.64 UR54, UR10, 0x13fe, URZ ;  /* 0x000013fe0a367897 */ /* 0x000fc6000fffe03f */
[----:B------:R-:W-:Y:S06]  /*f1e0*/  HGMMA.64x64x16.F32 R184, gdesc[UR48].tnspA, R184 ;  /* 0x20e0000030b879f0 */ /* 0x000fec00087008b8 */
[----:B------:R-:W-:Y:S04]  /*f1f0*/  HGMMA.64x64x16.F32 R184, gdesc[UR52].tnspA, R184 ;  /* 0x20e0000034b879f0 */ /* 0x000fe800087008b8 */
[----:B------:R-:W-:Y:S04]  /*f200*/  HGMMA.64x64x16.F32 R184, gdesc[UR12].tnspA, R184 ;  /* 0x20e000000cb879f0 */ /* 0x000fe800087008b8 */
[----:B------:R-:W-:Y:S04]  /*f210*/  HGMMA.64x64x16.F32 R184, gdesc[UR16].tnspA, R184 ;  /* 0x20e0000010b879f0 */ /* 0x000fe800087008b8 */
[----:B------:R-:W-:Y:S04]  /*f220*/  HGMMA.64x64x16.F32 R184, gdesc[UR20].tnspA, R184 ;  /* 0x20e0000014b879f0 */ /* 0x000fe800087008b8 */
[----:B------:R-:W-:Y:S04]  /*f230*/  HGMMA.64x64x16.F32 R184, gdesc[UR24].tnspA, R184 ;  /* 0x20e0000018b879f0 */ /* 0x000fe800087008b8 */
[----:B------:R-:W-:Y:S04]  /*f240*/  HGMMA.64x64x16.F32 R184, gdesc[UR28].tnspA, R184 ;  /* 0x20e000001cb879f0 */ /* 0x000fe800087008b8 */
[----:B------:R-:W-:Y:S04]  /*f250*/  HGMMA.64x64x16.F32 R184, gdesc[UR32].tnspA, R184 ;  /* 0x20e0000020b879f0 */ /* 0x000fe800087008b8 */
[----:B------:R-:W-:Y:S01]  /*f260*/  HGMMA.64x64x16.F32 R184, gdesc[UR36].tnspA, R184 ;  /* 0x20e0000024b879f0 */ /* 0x000fe200087008b8 */
[----:B---3--:R-:W-:-:S02]  /*f270*/  R2UR UR47, R221 ;  /* 0x00000000dd2f72ca */ /* 0x008fc400000e0000 */
[----:B----4-:R-:W-:Y:S02]  /*f280*/  R2UR UR46, R231 ;  /* 0x00000000e72e72ca */ /* 0x010fe400000e0000 */
[----:B--2---:R-:W-:Y:S02]  /*f290*/  R2UR UR45, R247 ;  /* 0x00000000f72d72ca */ /* 0x004fe400000e0000 */
[----:B------:R-:W-:Y:S01]  /*f2a0*/  R2UR UR44, R223 ;  /* 0x00000000df2c72ca */ /* 0x000fe200000e0000 */
[----:B------:R-:W-:Y:S01]  /*f2b0*/  HGMMA.64x64x16.F32 R184, gdesc[UR40].tnspA, R184 ;  /* 0x20e0000028b879f0 */ /* 0x000fe200087008b8 */
[----:B------:R-:W-:Y:S01]  /*f2c0*/  UMOV UR58, UR48 ;  /* 0x00000030003a7c82 */ /* 0x000fe20008000000 */
[----:B------:R-:W-:Y:S01]  /*f2d0*/  UMOV UR59, UR49 ;  /* 0x00000031003b7c82 */ /* 0x000fe20008000000 */
[----:B------:R-:W-:Y:S02]  /*f2e0*/  R2UR UR51, R233 ;  /* 0x00000000e93372ca */ /* 0x000fe400000e0000 */
[----:B------:R-:W-:-:S02]  /*f2f0*/  R2UR UR50, R248 ;  /* 0x00000000f83272ca */ /* 0x000fc400000e0000 */
[----:B------:R-:W-:Y:S02]  /*f300*/  R2UR UR49, R3 ;  /* 0x00000000033172ca */ /* 0x000fe400000e0000 */
[----:B------:R-:W-:-:S03]  /*f310*/  R2UR UR48, R217 ;  /* 0x00000000d93072ca */ /* 0x000fc600000e0000 */
[----:B------:R-:W-:Y:S01]  /*f320*/  HGMMA.64x64x16.F32 R184, gdesc[UR44].tnspA, R184 ;  /* 0x20e000002cb879f0 */ /* 0x000fe200087008b8 */
[----:B------:R-:W-:Y:S01]  /*f330*/  UMOV UR6, UR4 ;  /* 0x0000000400067c82 */ /* 0x000fe20008000000 */
[----:B------:R-:W-:Y:S01]  /*f340*/  UMOV UR7, UR5 ;  /* 0x0000000500077c82 */ /* 0x000fe20008000000 */
[----:B------:R-:W-:Y:S01]  /*f350*/  UMOV UR4, UR52 ;  /* 0x0000003400047c82 */ /* 0x000fe20008000000 */
[----:B------:R-:W-:Y:S01]  /*f360*/  UMOV UR5, UR53 ;  /* 0x0000003500057c82 */ /* 0x000fe20008000000 */
[----:B------:R-:W-:Y:S02]  /*f370*/  R2UR UR55, R216 ;  /* 0x00000000d83772ca */ /* 0x000fe400000e0000 */
[----:B------:R-:W-:Y:S02]  /*f380*/  R2UR UR54, R241 ;  /* 0x00000000f13672ca */ /* 0x000fe400000e0000 */
[----:B------:R-:W-:Y:S02]  /*f390*/  R2UR UR53, R243 ;  /* 0x00000000f33572ca */ /* 0x000fe400000e0000 */
[----:B------:R-:W-:Y:S01]  /*f3a0*/  R2UR UR52, R2 ;  /* 0x00000000023472ca */ /* 0x000fe200000e0000 */
[----:B------:R-:W-:Y:S01]  /*f3b0*/  HGMMA.64x64x16.F32 R184, gdesc[UR48].tnspA, R184 ;  /* 0x20e0000030b879f0 */ /* 0x000fe200087008b8 */
[----:B------:R-:W-:Y:S01]  /*f3c0*/  MOV R12, UR51 ;  /* 0x00000033000c7c02 */ /* 0x000fe20008000f00 */
[----:B------:R-:W2:Y:S01]  /*f3d0*/  LDL.LU R2, [R1+0xbb8] ;  /* 0x000bb80001027983 */ /* 0x000ea20000300800 */
[----:B------:R-:W-:Y:S01]  /*f3e0*/  MOV R13, UR50 ;  /* 0x00000032000d7c02 */ /* 0x000fe20008000f00 */
[----:B------:R-:W-:Y:S01]  /*f3f0*/  UIADD3.64 UR50, UR10, 0x1fe, URZ ;  /* 0x000001fe0a327897 */ /* 0x000fe2000fffe03f */
[----:B------:R-:W-:Y:S01]  /*f400*/  MOV R14, UR49 ;  /* 0x00000031000e7c02 */ /* 0x000fe20008000f00 */
[----:B------:R-:W-:Y:S01]  /*f410*/  UMOV UR49, UR57 ;  /* 0x0000003900317c82 */ /* 0x000fe20008000000 */
[----:B------:R-:W-:Y:S01]  /*f420*/  MOV R15, UR48 ;  /* 0x00000030000f7c02 */ /* 0x000fe20008000f00 */
[----:B------:R-:W-:Y:S01]  /*f430*/  UMOV UR48, UR56 ;  /* 0x0000003800307c82 */ /* 0x000fe20008000000 */
[----:B------:R-:W-:Y:S01]  /*f440*/  MOV R8, UR15 ;  /* 0x0000000f00087c02 */ /* 0x000fe20008000f00 */
[----:B------:R-:W2:Y:S01]  /*f450*/  LDL.64 R20, [R1+0xb48] ;  /* 0x000b480001147983 */ /* 0x000ea20000100a00 */
[----:B------:R-:W-:Y:S01]  /*f460*/  MOV R9, UR14 ;  /* 0x0000000e00097c02 */ /* 0x000fe20008000f00 */
[----:B------:R-:W-:Y:S01]  /*f470*/  HGMMA.64x64x16.F32 R184, gdesc[UR52].tnspA, R184 ;  /* 0x20e0000034b879f0 */ /* 0x000fe200087008b8 */
[----:B------:R-:W-:Y:S01]  /*f480*/  MOV R10, UR13 ;  /* 0x0000000d000a7c02 */ /* 0x000fe20008000f00 */
[----:B------:R-:W3:Y:S02]  /*f490*/  LDL.64 R222, [R1+0xb40] ;  /* 0x000b400001de7983 */ /* 0x000ee40000100a00 */
[----:B------:R-:W-:Y:S01]  /*f4a0*/  HGMMA.64x64x16.F32 R152, gdesc[UR48].tnspA, RZ, !UPT ;  /* 0x20e00000309879f0 */ /* 0x000fe2000c7008ff */
[----:B------:R-:W-:Y:S01]  /*f4b0*/  UIADD3.64 UR14, UR10, 0x200, URZ ;  /* 0x000002000a0e7897 */ /* 0x000fe2000fffe03f */
[----:B------:R-:W-:Y:S01]  /*f4c0*/  MOV R11, UR12 ;  /* 0x0000000c000b7c02 */ /* 0x000fe20008000f00 */
[----:B------:R-:W-:Y:S01]  /*f4d0*/  UMOV UR12, UR8 ;  /* 0x00000008000c7c82 */ /* 0x000fe20008000000 */
[----:B------:R-:W-:Y:S01]  /*f4e0*/  UMOV UR13, UR9 ;  /* 0x00000009000d7c82 */ /* 0x000fe20008000000 */
[----:B------:R-:W-:Y:S01]  /*f4f0*/  MOV R4, UR7 ;  /* 0x0000000700047c02 */ /* 0x000fe20008000f00 */
[----:B------:R-:W4:Y:S01]  /*f500*/  LDL.64 R22, [R1+0xb38] ;  /* 0x000b380001167983 */ /* 0x000f220000100a00 */
[----:B------:R-:W-:Y:S01]  /*f510*/  MOV R5, UR6 ;  /* 0x0000000600057c02 */ /* 0x000fe20008000f00 */
[----:B------:R-:W-:Y:S01]  /*f520*/  UIADD3.64 UR6, UR8, 0x80, URZ ;  /* 0x0000008008067897 */ /* 0x000fe2000fffe03f */
[----:B------:R-:W-:Y:S01]  /*f530*/  MOV R16, UR55 ;  /* 0x0000003700107c02 */ /* 0x000fe20008000f00 */
[----:B------:R-:W3:Y:S01]  /*f540*/  LDL.64 R232, [R1+0xb30] ;  /* 0x000b300001e87983 */ /* 0x000ee20000100a00 */
[----:B------:R-:W-:-:S02]  /*f550*/  MOV R17, UR54 ;  /* 0x0000003600117c02 */ /* 0x000fc40008000f00 */
[----:B------:R-:W-:Y:S01]  /*f560*/  MOV R18, UR53 ;  /* 0x0000003500127c02 */ /* 0x000fe20008000f00 */
[----:B------:R-:W3:Y:S01]  /*f570*/  LDL.64 R228, [R1+0xb28] ;  /* 0x000b280001e47983 */ /* 0x000ee20000100a00 */
[----:B------:R-:W-:Y:S02]  /*f580*/  MOV R19, UR52 ;  /* 0x0000003400137c02 */ /* 0x000fe40008000f00 */
[----:B------:R-:W-:Y:S01]  /*f590*/  MOV R6, UR5 ;  /* 0x0000000500067c02 */ /* 0x000fe20008000f00 */
[----:B------:R-:W3:Y:S01]  /*f5a0*/  LDL.64 R226, [R1+0xb20] ;  /* 0x000b200001e27983 */ /* 0x000ee20000100a00 */
[----:B------:R-:W-:-:S03]  /*f5b0*/  MOV R7, UR4 ;  /* 0x0000000400077c02 */ /* 0x000fc60008000f00 */
[----:B------:R-:W3:Y:S04]  /*f5c0*/  LDL.64 R216, [R1+0xb18] ;  /* 0x000b180001d87983 */ /* 0x000ee80000100a00 */
[----:B------:R-:W3:Y:S04]  /*f5d0*/  LDL.64 R224, [R1+0xb10] ;  /* 0x000b100001e07983 */ /* 0x000ee80000100a00 */
[----:B------:R-:W3:Y:S04]  /*f5e0*/  LDL.64 R220, [R1+0xb08] ;  /* 0x000b080001dc7983 */ /* 0x000ee80000100a00 */
[----:B------:R-:W3:Y:S01]  /*f5f0*/  LDL.64 R230, [R1+0xb00] ;  /* 0x000b000001e67983 */ /* 0x000ee20000100a00 */
[----:B------:R-:W-:Y:S01]  /*f600*/  HGMMA.64x64x16.F32 R152, gdesc[UR12].tnspA, R152 ;  /* 0x20e000000c9879f0 */ /* 0x000fe20008700898 */
[----:B------:R-:W-:Y:S01]  /*f610*/  UIADD3.64 UR54, UR10, 0x202, URZ ;  /* 0x000002020a367897 */ /* 0x000fe2000fffe03f */
[----:B------:R-:W-:Y:S01]  /*f620*/  UMOV UR52, UR6 ;  /* 0x0000000600347c82 */ /* 0x000fe20008000000 */
[----:B------:R-:W-:Y:S01]  /*f630*/  UMOV UR53, UR7 ;  /* 0x0000000700357c82 */ /* 0x000fe20008000000 */
[----:B------:R-:W-:-:S02]  /*f640*/  UIADD3.64 UR14, UR10, 0x204, URZ ;  /* 0x000002040a0e7897 */ /* 0x000fc4000fffe03f */
[----:B------:R-:W-:-:S04]  /*f650*/  UIADD3.64 UR4, UR8, 0x100, URZ ;  /* 0x0000010008047897 */ /* 0x000fc8000fffe03f */
[----:B------:R-:W-:Y:S03]  /*f660*/  HGMMA.64x64x16.F32 R152, gdesc[UR52].tnspA, R152 ;  /* 0x20e00000349879f0 */ /* 0x000fe60008700898 */
[----:B------:R-:W-:Y:S01]  /*f670*/  UMOV UR12, UR4 ;  /* 0x00000004000c7c82 */ /* 0x000fe20008000000 */
[----:B------:R-:W-:Y:S01]  /*f680*/  UMOV UR13, UR5 ;  /* 0x00000005000d7c82 */ /* 0x000fe20008000000 */
[----:B------:R-:W-:Y:S02]  /*f690*/  UIADD3.64 UR50, UR10, 0x5fe, URZ ;  /* 0x000005fe0a327897 */ /* 0x000fe4000fffe03f */
[----:B------:R-:W-:Y:S01]  /*f6a0*/  UIADD3.64 UR6, UR8, 0x180, URZ ;  /* 0x0000018008067897 */ /* 0x000fe2000fffe03f */
[----:B------:R-:W-:Y:S06]  /*f6b0*/  HGMMA.64x64x16.F32 R152, gdesc[UR12].tnspA, R152 ;  /* 0x20e000000c9879f0 */ /* 0x000fec0008700898 */
[----:B------:R-:W-:Y:S01]  /*f6c0*/  UMOV UR48, UR6 ;  /* 0x0000000600307c82 */ /* 0x000fe20008000000 */
[----:B------:R-:W-:Y:S01]  /*f6d0*/  UMOV UR49, UR7 ;  /* 0x0000000700317c82 */ /* 0x000fe20008000000 */
[----:B------:R-:W-:-:S02]  /*f6e0*/  UIADD3.64 UR14, UR10, 0x600, URZ ;  /* 0x000006000a0e7897 */ /* 0x000fc4000fffe03f */
[----:B------:R-:W-:Y:S01]  /*f6f0*/  UIADD3.64 UR4, UR8, 0x200, URZ ;  /* 0x0000020008047897 */ /* 0x000fe2000fffe03f */
[----:B------:R-:W-:Y:S06]  /*f700*/  HGMMA.64x64x16.F32 R152, gdesc[UR48].tnspA, R152 ;  /* 0x20e00000309879f0 */ /* 0x000fec0008700898 */
        /* <DEDUP_REMOVED lines=49> */
[----:B------:R-:W-:Y:S01]  /*fa20*/  HGMMA.64x64x16.F32 R152, gdesc[UR48].tnspA, R152 ;  /* 0x20e00000309879f0 */ /* 0x000fe20008700898 */
[----:B------:R-:W-:Y:S02]  /*fa30*/  UIADD3.64 UR54, UR10, 0x11fe, URZ ;  /* 0x000011fe0a367897 */ /* 0x000fe4000fffe03f */
[----:B------:R-:W-:-:S05]  /*fa40*/  UIADD3.64 UR48, UR8, 0x780, URZ ;  /* 0x0000078008307897 */ /* 0x000fca000fffe03f */
[----:B------:R-:W-:Y:S02]  /*fa50*/  HGMMA.64x64x16.F32 R152, gdesc[UR4].tnspA, R152 ;  /* 0x20e00000049879f0 */ /* 0x000fe40008700898 */
[----:B------:R-:W-:Y:S01]  /*fa60*/  UMOV UR52, UR48 ;  /* 0x0000003000347c82 */ /* 0x000fe20008000000 */
[----:B------:R-:W-:Y:S01]  /*fa70*/  UMOV UR53, UR49 ;  /* 0x0000003100357c82 */ /* 0x000fe20008000000 */
[----:B------:R-:W-:Y:S01]  /*fa80*/  UIADD3.64 UR50, UR10, 0x1200, URZ ;  /* 0x000012000a327897 */ /* 0x000fe2000fffe03f */
[----:B------:R-:W-:Y:S01]  /*fa90*/  HGMMA.64x64x16.F32 R152, gdesc[UR52].tnspA, R152 ;  /* 0x20e00000349879f0 */ /* 0x000fe20008700898 */
[----:B------:R-:W-:Y:S01]  /*faa0*/  UMOV UR48, UR60 ;  /* 0x0000003c00307c82 */ /* 0x000fe20008000000 */
[----:B------:R-:W-:Y:S01]  /*fab0*/  UMOV UR49, UR61 ;  /* 0x0000003d00317c82 */ /* 0x000fe20008000000 */
[----:B------:R-:W-:Y:S02]  /*fac0*/  R2UR UR7, R4 ;  /* 0x00000000040772ca */ /* 0x000fe400000e0000 */
[----:B------:R-:W-:Y:S01]  /*fad0*/  R2UR UR6, R5 ;  /* 0x00000000050672ca */ /* 0x000fe200000e0000 */
[----:B------:R-:W-:-:S02]  /*fae0*/  UIADD3.64 UR54, UR10, 0x1202, URZ ;  /* 0x000012020a367897 */ /* 0x000fc4000fffe03f */
[----:B------:R-:W-:Y:S10]  /*faf0*/  HGMMA.64x64x16.F32 R152, gdesc[UR48].tnspA, R152 ;  /* 0x20e00000309879f0 */ /* 0x000ff40008700898 */
[----:B------:R-:W-:Y:S01]  /*fb00*/  UMOV UR52, UR6 ;  /* 0x0000000600347c82 */ /* 0x000fe20008000000 */
[----:B------:R-:W-:Y:S01]  /*fb10*/  UMOV UR53, UR7 ;  /* 0x0000000700357c82 */ /* 0x000fe20008000000 */
[----:B------:R-:W-:Y:S01]  /*fb20*/  UIADD3.64 UR50, UR10, 0x1204, URZ ;  /* 0x000012040a327897 */ /* 0x000fe2000fffe03f */
[----:B------:R-:W-:Y:S01]  /*fb30*/  HGMMA.64x64x16.F32 R152, gdesc[UR52].tnspA, R152 ;  /* 0x20e00000349879f0 */ /* 0x000fe20008700898 */
[----:B------:R-:W-:Y:S01]  /*fb40*/  UMOV UR48, UR58 ;  /* 0x0000003a00307c82 */ /* 0x000fe20008000000 */
[----:B------:R-:W-:Y:S01]  /*fb50*/  UMOV UR49, UR59 ;  /* 0x0000003b00317c82 */ /* 0x000fe20008000000 */
[----:B------:R-:W-:-:S02]  /*fb60*/  R2UR UR5, R6 ;  /* 0x00000000060572ca */ /* 0x000fc400000e0000 */
[----:B------:R-:W-:Y:S01]  /*fb70*/  R2UR UR4, R7 ;  /* 0x00000000070472ca */ /* 0x000fe200000e0000 */
[----:B------:R-:W-:Y:S02]  /*fb80*/  UIADD3.64 UR6, UR10, 0x15fe, URZ ;  /* 0x000015fe0a067897 */ /* 0x000fe4000fffe03f */
[----:B------:R-:W-:Y:S01]  /*fb90*/  HGMMA.64x64x16.F32 R152, gdesc[UR48].tnspA, R152 ;  /* 0x20e00000309879f0 */ /* 0x000fe20008700898 */
[----:B------:R-:W-:Y:S02]  /*fba0*/  R2UR UR13, R10 ;  /* 0x000000000a0d72ca */ /* 0x000fe400000e0000 */
[----:B------:R-:W-:Y:S01]  /*fbb0*/  R2UR UR12, R11 ;  /* 0x000000000b0c72ca */ /* 0x000fe200000e0000 */
[----:B------:R-:W-:-:S06]  /*fbc0*/  UIADD3.64 UR50, UR10, 0x1600, URZ ;  /* 0x000016000a327897 */ /* 0x000fcc000fffe03f */
[----:B------:R-:W-:Y:S06]  /*fbd0*/  HGMMA.64x64x16.F32 R152, gdesc[UR4].tnspA, R152 ;  /* 0x20e00000049879f0 */ /* 0x000fec0008700898 */
[----:B------:R-:W-:Y:S01]  /*fbe0*/  UMOV UR48, UR12 ;  /* 0x0000000c00307c82 */ /* 0x000fe20008000000 */
[----:B------:R-:W-:Y:S01]  /*fbf0*/  UMOV UR49, UR13 ;  /* 0x0000000d00317c82 */ /* 0x000fe20008000000 */
[----:B------:R-:W-:Y:S01]  /*fc00*/  UIADD3.64 UR6, UR10, 0x1602, URZ ;  /* 0x000016020a067897 */ /* 0x000fe2000fffe03f */
[----:B------:R-:W-:Y:S01]  /*fc10*/  HGMMA.64x64x16.F32 R152, gdesc[UR48].tnspA, R152 ;  /* 0x20e00000309879f0 */ /* 0x000fe20008700898 */
[----:B------:R-:W-:Y:S01]  /*fc20*/  UMOV UR4, UR16 ;  /* 0x0000001000047c82 */ /* 0x000fe20008000000 */
[----:B------:R-:W-:Y:S01]  /*fc30*/  UMOV UR5, UR17 ;  /* 0x0000001100057c82 */ /* 0x000fe20008000000 */
[----:B------:R-:W-:-:S05]  /*fc40*/  UIADD3.64 UR50, UR10, 0x1604, URZ ;  /* 0x000016040a327897 */ /* 0x000fca000fffe03f */
[----:B------:R-:W-:Y:S01]  /*fc50*/  HGMMA.64x64x16.F32 R152, gdesc[UR4].tnspA, R152 ;  /* 0x20e00000049879f0 */ /* 0x000fe20008700898 */
        /* <DEDUP_REMOVED lines=28> */
[----:B------:R-:W-:Y:S02]  /*fe20*/  R2UR UR49, R14 ;  /* 0x000000000e3172ca */ /* 0x000fe400000e0000 */
[----:B------:R-:W-:Y:S01]  /*fe30*/  R2UR UR48, R15 ;  /* 0x000000000f3072ca */ /* 0x000fe200000e0000 */
[----:B------:R-:W-:Y:S01]  /*fe40*/  UIADD3.64 UR6, UR10, 0x1e04, URZ ;  /* 0x00001e040a067897 */ /* 0x000fe2000fffe03f */
[----:B--2---:R-:W-:Y:S01]  /*fe50*/  IMAD.WIDE R10, R2, 0x2, R20 ;  /* 0x00000002020a7825 */ /* 0x004fe200078e0214 */
[----:B------:R-:W-:Y:S01]  /*fe60*/  R2UR UR15, R8 ;  /* 0x00000000080f72ca */ /* 0x000fe200000e0000 */
[----:B------:R-:W2:Y:S01]  /*fe70*/  LDL.64 R20, [R1+0xaf8] ;  /* 0x000af80001147983 */ /* 0x000ea20000100a00 */
[----:B------:R-:W-:Y:S01]  /*fe80*/  R2UR UR14, R9 ;  /* 0x00000000090e72ca */ /* 0x000fe200000e0000 */
[----:B----4-:R-:W-:-:S02]  /*fe90*/  IMAD.WIDE R6, R2, 0x2, R22 ;  /* 0x0000000202067825 */ /* 0x010fc400078e0216 */
[----:B------:R-:W4:Y:S03]  /*fea0*/  LDL.64 R22, [R1+0xae0] ;  /* 0x000ae00001167983 */ /* 0x000f260000100a00 */
[----:B------:R-:W-:Y:S01]  /*feb0*/  UMOV UR53, UR49 ;  /* 0x0000003100357c82 */ /* 0x000fe20008000000 */
[----:B---3--:R-:W-:Y:S01]  /*fec0*/  IMAD.WIDE R4, R2, 0x2, R232 ;  /* 0x0000000202047825 */ /* 0x008fe200078e02e8 */
[----:B------:R-:W-:Y:S01]  /*fed0*/  UMOV UR52, UR48 ;  /* 0x0000003000347c82 */ /* 0x000fe20008000000 */
[----:B------:R-:W-:Y:S01]  /*fee0*/  R2UR UR51, R12 ;  /* 0x000000000c3372ca */ /* 0x000fe200000e0000 */
[----:B------:R-:W3:Y:S01]  /*fef0*/  LDL.64 R14, [R1+0xab8] ;  /* 0x000ab800010e7983 */ /* 0x000ee20000100a00 */
[----:B------:R-:W-:Y:S01]  /*ff00*/  HGMMA.64x64x16.F32 R152, gdesc[UR52].tnspA, R152 ;  /* 0x20e00000349879f0 */ /* 0x000fe20008700898 */
[----:B------:R-:W-:Y:S02]  /*ff10*/  R2UR UR53, R18 ;  /* 0x00000000123572ca */ /* 0x000fe400000e0000 */
[----:B------:R-:W-:Y:S01]  /*ff20*/  R2UR UR52, R19 ;  /* 0x00000000133472ca */ /* 0x000fe200000e0000 */
[----:B------:R-:W-:Y:S01]  /*ff30*/  IMAD.WIDE R8, R2, 0x2, R222 ;  /* 0x0000000202087825 */ /* 0x000fe200078e02de */
[----:B------:R-:W3:Y:S04]  /*ff40*/  LDL.64 R18, [R1+0xaf0] ;  /* 0x000af00001127983 */ /* 0x000ee80000100a00 */
[----:B------:R-:W3:Y:S05]  /*ff50*/  LDL.64 R222, [R1+0xae8] ;  /* 0x000ae80001de7983 */ /* 0x000eea0000100a00 */
[----:B------:R-:W-:-:S02]  /*ff60*/  UMOV UR5, UR53 ;  /* 0x0000003500057c82 */ /* 0x000fc40008000000 */
[----:B------:R-:W-:Y:S01]  /*ff70*/  UMOV UR4, UR52 ;  /* 0x0000003400047c82 */ /* 0x000fe20008000000 */
[----:B------:R-:W-:Y:S01]  /*ff80*/  R2UR UR50, R13 ;  /* 0x000000000d3272ca */ /* 0x000fe200000e0000 */
[----:B------:R-:W-:Y:S01]  /*ff90*/  IMAD.WIDE R12, R2, 0x2, R228 ;  /* 0x00000002020c7825 */ /* 0x000fe200078e02e4 */
[----:B------:R-:W-:Y:S01]  /*ffa0*/  R2UR UR55, R16 ;  /* 0x00000000103772ca */ /* 0x000fe200000e0000 */
[----:B------:R-:W3:Y:S01]  /*ffb0*/  LDL.64 R228, [R1+0xad0] ;  /* 0x000ad00001e47983 */ /* 0x000ee20000100a00 */
[----:B------:R-:W-:-:S03]  /*ffc0*/  R2UR UR54, R17 ;  /* 0x00000000113672ca */ /* 0x000fc600000e0000 */
[----:B------:R-:W3:Y:S01]  /*ffd0*/  LDL.64 R16, [R1+0xad8] ;  /* 0x000ad80001107983 */ /* 0x000ee20000100a00 */
[----:B------:R-:W-:Y:S01]  /*ffe0*/  HGMMA.64x64x16.F32 R152, gdesc[UR4].tnspA, R152, gsb0 ;  /* 0x20e00000049879f0 */ /* 0x000fe20008000898 */
[----:B------:R-:W-:Y:S02]  /*fff0*/  R2UR UR5, R218 ;  /* 0x00000000da0572ca */ /* 0x000fe400000e0000 */
[----:B------:R-:W-:Y:S02]  /*10000*/  R2UR UR4, R219 ;  /* 0x00000000db0472ca */ /* 0x000fe400000e0000 */
[----:B------:R-:W3:Y:S11]  /*10010*/  LDL.64 R218, [R1+0xaa0] ;  /* 0x000aa00001da7983 */ /* 0x000ef60000100a00 */
[----:B------:R0:W3:Y:S04]  /*10020*/  LDG.E.U16 R3, desc[UR4][R10.64] ;  /* 0x000000040a037981 */ /* 0x0000e8000c1e1500 */
[----:B------:R1:W3:Y:S04]  /*10030*/  LDG.E.U16 R238, desc[UR4][R8.64] ;  /* 0x0000000408ee7981 */ /* 0x0002e8000c1e1500 */
[----:B------:R1:W3:Y:S04]  /*10040*/  LDG.E.U16 R235, desc[UR4][R6.64] ;  /* 0x0000000406eb7981 */ /* 0x0002e8000c1e1500 */
[----:B------:R1:W3:Y:S01]  /*10050*/  LDG.E.U16 R234, desc[UR4][R4.64] ;  /* 0x0000000404ea7981 */ /* 0x0002e2000c1e1500 */
[----:B0-----:R-:W-:-:S03]  /*10060*/  IMAD.WIDE R10, R2, 0x2, R226 ;  /* 0x00000002020a7825 */ /* 0x001fc600078e02e2 */
[----:B------:R-:W3:Y:S01]  /*10070*/  LDL.64 R226, [R1+0xac8] ;  /* 0x000ac80001e27983 */ /* 0x000ee20000100a00 */
[----:B-1----:R-:W-:-:S03]  /*10080*/  IMAD.WIDE R8, R2, 0x2, R216 ;  /* 0x0000000202087825 */ /* 0x002fc600078e02d8 */
[----:B------:R-:W3:Y:S04]  /*10090*/  LDL.64 R216, [R1+0xac0] ;  /* 0x000ac00001d87983 */ /* 0x000ee80000100a00 */
[----:B------:R0:W3:Y:S04]  /*100a0*/  LDG.E.U16 R237, desc[UR4][R12.64] ;  /* 0x000000040ced7981 */ /* 0x0000e8000c1e1500 */
[----:B------:R2:W3:Y:S01]  /*100b0*/  LDG.E.U16 R236, desc[UR4][R10.64] ;  /* 0x000000040aec7981 */ /* 0x0004e2000c1e1500 */
[----:B------:R-:W-:-:S03]  /*100c0*/  IMAD.WIDE R6, R2, 0x2, R224 ;  /* 0x0000000202067825 */ /* 0x000fc600078e02e0 */
[----:B------:R-:W3:Y:S01]  /*100d0*/  LDG.E.U16 R240, desc[UR4][R8.64] ;  /* 0x0000000408f07981 */ /* 0x000ee2000c1e1500 */
[----:B------:R-:W-:-:S03]  /*100e0*/  IMAD.WIDE R4, R2, 0x2, R220 ;  /* 0x0000000202047825 */ /* 0x000fc600078e02dc */
[----:B------:R-:W3:Y:S01]  /*100f0*/  LDG.E.U16 R233, desc[UR4][R6.64] ;  /* 0x0000000406e97981 */ /* 0x000ee2000c1e1500 */
[----:B0-----:R-:W-:-:S03]  /*10100*/  IMAD.WIDE R12, R2, 0x2, R230 ;  /* 0x00000002020c7825 */ /* 0x001fc600078e02e6 */
[----:B------:R4:W3:Y:S04]  /*10110*/  LDG.E.U16 R232, desc[UR4][R4.64] ;  /* 0x0000000404e87981 */ /* 0x0008e8000c1e1500 */
[----:B------:R-:W3:Y:S04]  /*10120*/  LDL.64 R224, [R1+0xab0] ;  /* 0x000ab00001e07983 */ /* 0x000ee80000100a00 */
[----:B------:R-:W3:Y:S04]  /*10130*/  LDL.64 R220, [R1+0xaa8] ;  /* 0x000aa80001dc7983 */ /* 0x000ee80000100a00 */
[----:B------:R-:W3:Y:S01]  /*10140*/  LDG.E.U16 R0, desc[UR4][R12.64] ;  /* 0x000000040c007981 */ /* 0x000ee2000c1e1500 */
[----:B--2---:R-:W-:-:S03]  /*10150*/  IMAD.WIDE R10, R2, 0x2, R20 ;  /* 0x00000002020a7825 */ /* 0x004fc600078e0214 */
[----:B------:R-:W2:Y:S01]  /*10160*/  LDL.64 R20, [R1+0xa98] ;  /* 0x000a980001147983 */ /* 0x000ea20000100a00 */
[----:B----4-:R-:W-:-:S03]  /*10170*/  IMAD.WIDE R4, R2, 0x2, R22 ;  /* 0x0000000202047825 */ /* 0x010fc600078e0216 */
[----:B------:R0:W4:Y:S01]  /*10180*/  LDG.E.U16 R239, desc[UR4][R10.64] ;  /* 0x000000040aef7981 */ /* 0x000122000c1e1500 */
[----:B---3--:R-:W-:-:S03]  /*10190*/  IMAD.WIDE R8, R2, 0x2, R18 ;  /* 0x0000000202087825 */ /* 0x008fc600078e0212 */
[----:B------:R-:W3:Y:S01]  /*101a0*/  LDL.64 R18, [R1+0xa90] ;  /* 0x000a900001127983 */ /* 0x000ee20000100a00 */
[----:B------:R-:W-:-:S04]  /*101b0*/  IMAD.WIDE R6, R2, 0x2, R222 ;  /* 0x0000000202067825 */ /* 0x000fc800078e02de */
[----:B0-----:R-:W-:-:S04]  /*101c0*/  IMAD.WIDE R10, R2, 0x2, R228 ;  /* 0x00000002020a7825 */ /* 0x001fc800078e02e4 */
[C---:B------:R-:W-:Y:S01]  /*101d0*/  IMAD.WIDE R12, R2.reuse, 0x2, R16 ;  /* 0x00000002020c7825 */ /* 0x040fe200078e0210 */
[----:B------:R0:W-:Y:S04]  /*101e0*/  STL [R1+0xc], R3 ;  /* 0x00000c0301007387 */ /* 0x0001e80000100800 */
[----:B------:R1:W-:Y:S04]  /*101f0*/  STL [R1+0x20c], R238 ;  /* 0x00020cee01007387 */ /* 0x0003e80000100800 */
[----:B------:R1:W-:Y:S04]  /*10200*/  STL [R1+0x2d4], R235 ;  /* 0x0002d4eb01007387 */ /* 0x0003e80000100800 */
[----:B0-----:R0:W3:Y:S04]  /*10210*/  LDG.E.U16 R3, desc[UR4][R8.64] ;  /* 0x0000000408037981 */ /* 0x0010e8000c1e1500 */
[----:B-1----:R1:W3:Y:S04]  /*10220*/  LDG.E.U16 R238, desc[UR4][R6.64] ;  /* 0x0000000406ee7981 */ /* 0x0022e8000c1e1500 */
[----:B------:R1:W-:Y:S04]  /*10230*/  STL [R1+0x318], R234 ;  /* 0x000318ea01007387 */ /* 0x0003e80000100800 */
[----:B------:R1:W3:Y:S04]  /*10240*/  LDG.E.U16 R235, desc[UR4][R4.64] ;  /* 0x0000000404eb7981 */ /* 0x0002e8000c1e1500 */
[----:B------:R-:W3:Y:S01]  /*10250*/  LDL.64 R222, [R1+0xa88] ;  /* 0x000a880001de7983 */ /* 0x000ee20000100a00 */
[----:B0-----:R-:W-:-:S03]  /*10260*/  IMAD.WIDE R8, R2, 0x2, R226 ;  /* 0x0000000202087825 */ /* 0x001fc600078e02e2 */
[----:B------:R-:W3:Y:S01]  /*10270*/  LDL.64 R22, [R1+0xa80] ;  /* 0x000a800001167983 */ /* 0x000ee20000100a00 */
[----:B-1----:R-:W-:-:S03]  /*10280*/  IMAD.WIDE R6, R2, 0x2, R216 ;  /* 0x0000000202067825 */ /* 0x002fc600078e02d8 */
[----:B------:R-:W3:Y:S01]  /*10290*/  LDL.64 R16, [R1+0xa78] ;  /* 0x000a780001107983 */ /* 0x000ee20000100a00 */
[----:B------:R-:W-:-:S03]  /*102a0*/  IMAD.WIDE R4, R2, 0x2, R14 ;  /* 0x0000000202047825 */ /* 0x000fc600078e020e */
[----:B------:R-:W3:Y:S04]  /*102b0*/  LDL.64 R216, [R1+0xa70] ;  /* 0x000a700001d87983 */ /* 0x000ee80000100a00 */
[----:B------:R-:W3:Y:S04]  /*102c0*/  LDL.64 R14, [R1+0xa68] ;  /* 0x000a6800010e7983 */ /* 0x000ee80000100a00 */
[----:B------:R0:W3:Y:S04]  /*102d0*/  LDG.E.U16 R234, desc[UR4][R12.64] ;  /* 0x000000040cea7981 */ /* 0x0000e8000c1e1500 */
[----:B------:R1:W-:Y:S04]  /*102e0*/  STL [R1+0x8], R237 ;  /* 0x000008ed01007387 */ /* 0x0003e80000100800 */
[----:B------:R0:W-:Y:S04]  /*102f0*/  STL [R1+0x1f4], R236 ;  /* 0x0001f4ec01007387 */ /* 0x0001e80000100800 */
[----:B-1----:R1:W3:Y:S04]  /*10300*/  LDG.E.U16 R237, desc[UR4][R10.64] ;  /* 0x000000040aed7981 */ /* 0x0022e8000c1e1500 */
[----:B0-----:R0:W3:Y:S04]  /*10310*/  LDG.E.U16 R236, desc[UR4][R8.64] ;  /* 0x0000000408ec7981 */ /* 0x0010e8000c1e1500 */
[----:B------:R0:W-:Y:S01]  /*10320*/  STL [R1+0x2d0], R240 ;  /* 0x0002d0f001007387 */ /* 0x0001e20000100800 */
[----:B------:R-:W-:-:S03]  /*10330*/  IMAD.WIDE R12, R2, 0x2, R224 ;  /* 0x00000002020c7825 */ /* 0x000fc600078e02e0 */
[----:B------:R0:W-:Y:S01]  /*10340*/  STL [R1+0x328], R233 ;  /* 0x000328e901007387 */ /* 0x0001e20000100800 */
[----:B-1----:R-:W-:-:S03]  /*10350*/  IMAD.WIDE R10, R2, 0x2, R220 ;  /* 0x00000002020a7825 */ /* 0x002fc600078e02dc */
[----:B------:R1:W-:Y:S04]  /*10360*/  STL [R1+0x4], R232 ;  /* 0x000004e801007387 */ /* 0x0003e80000100800 */
[----:B0-----:R2:W3:Y:S01]  /*10370*/  LDG.E.U16 R240, desc[UR4][R6.64] ;  /* 0x0000000406f07981 */ /* 0x0014e2000c1e1500 */
[----:B------:R-:W-:-:S03]  /*10380*/  IMAD.WIDE R8, R2, 0x2, R218 ;  /* 0x0000000202087825 */ /* 0x000fc600078e02da */
[----:B------:R3:W3:Y:S04]  /*10390*/  LDG.E.U16 R233, desc[UR4][R4.64] ;  /* 0x0000000404e97981 */ /* 0x0006e8000c1e1500 */
[----:B------:R-:W3:Y:S04]  /*103a0*/  LDL.64 R230, [R1+0xa60] ;  /* 0x000a600001e67983 */ /* 0x000ee80000100a00 */
[----:B------:R-:W3:Y:S04]  /*103b0*/  LDL.64 R220, [R1+0xa58] ;  /* 0x000a580001dc7983 */ /* 0x000ee80000100a00 */
[----:B------:R-:W3:Y:S04]  /*103c0*/  LDL.64 R218, [R1+0xa50] ;  /* 0x000a500001da7983 */ /* 0x000ee80000100a00 */
[----:B------:R-:W3:Y:S04]  /*103d0*/  LDL.64 R224, [R1+0xa48] ;  /* 0x000a480001e07983 */ /* 0x000ee80000100a00 */
[----:B-1----:R0:W3:Y:S01]  /*103e0*/  LDG.E.U16 R232, desc[UR4][R12.64] ;  /* 0x000000040ce87981 */ /* 0x0020e2000c1e1500 */
[----:B--2---:R-:W-:-:S03]  /*103f0*/  IMAD.WIDE R6, R2, 0x2, R20 ;  /* 0x0000000202067825 */ /* 0x004fc600078e0214 */
[----:B------:R-:W2:Y:S04]  /*10400*/  LDL.64 R20, [R1+0xa40] ;  /* 0x000a400001147983 */ /* 0x000ea80000100a00 */
[----:B------:R1:W-:Y:S04]  /*10410*/  STL [R1+0x23c], R0 ;  /* 0x00023c0001007387 */ /* 0x0003e80000100800 */
[----:B----4-:R4:W-:Y:S04]  /*10420*/  STL [R1+0x2e8], R239 ;  /* 0x0002e8ef01007387 */ /* 0x0109e80000100800 */
[----:B-1----:R1:W2:Y:S04]  /*10430*/  LDG.E.U16 R0, desc[UR4][R10.64] ;  /* 0x000000040a007981 */ /* 0x0022a8000c1e1500 */
[----:B----4-:R4:W2:Y:S01]  /*10440*/  LDG.E.U16 R239, desc[UR4][R8.64] ;  /* 0x0000000408ef7981 */ /* 0x0108a2000c1e1500 */
[----:B---3--:R-:W-:-:S03]  /*10450*/  IMAD.WIDE R4, R2, 0x2, R18 ;  /* 0x0000000202047825 */ /* 0x008fc600078e0212 */
[----:B------:R3:W-:Y:S04]  /*10460*/  STL [R1+0x324], R3 ;  /* 0x0003240301007387 */ /* 0x0007e80000100800 */
[----:B------:R0:W-:Y:S04]  /*10470*/  STL [R1+0xc4], R238 ;  /* 0x0000c4ee01007387 */ /* 0x0001e80000100800 */
[----:B------:R-:W2:Y:S04]  /*10480*/  LDL.64 R18, [R1+0xa38] ;  /* 0x000a380001127983 */ /* 0x000ea80000100a00 */
[----:B---3--:R3:W2:Y:S04]  /*10490*/  LDG.E.U16 R3, desc[UR4][R6.64] ;  /* 0x0000000406037981 */ /* 0x0086a8000c1e1500 */
[----:B0-----:R0:W2:Y:S01]  /*104a0*/  LDG.E.U16 R238, desc[UR4][R4.64] ;  /* 0x0000000404ee7981 */ /* 0x0010a2000c1e1500 */
[----:B------:R-:W-:-:S03]  /*104b0*/  IMAD.WIDE R12, R2, 0x2, R222 ;  /* 0x00000002020c7825 */ /* 0x000fc600078e02de */
[----:B------:R0:W-:Y:S01]  /*104c0*/  STL [R1+0x228], R235 ;  /* 0x000228eb01007387 */ /* 0x0001e20000100800 */
[----:B-1----:R-:W-:-:S03]  /*104d0*/  IMAD.WIDE R10, R2, 0x2, R22 ;  /* 0x00000002020a7825 */ /* 0x002fc600078e0216 */
[----:B------:R-:W2:Y:S01]  /*104e0*/  LDL.64 R228, [R1+0xa30] ;  /* 0x000a300001e47983 */ /* 0x000ea20000100a00 */
[----:B----4-:R-:W-:-:S03]  /*104f0*/  IMAD.WIDE R8, R2, 0x2, R16 ;  /* 0x0000000202087825 */ /* 0x010fc600078e0210 */
[----:B------:R-:W4:Y:S01]  /*10500*/  LDL.64 R226, [R1+0xa28] ;  /* 0x000a280001e27983 */ /* 0x000f220000100a00 */
[----:B---3--:R-:W-:-:S03]  /*10510*/  IMAD.WIDE R6, R2, 0x2, R216 ;  /* 0x0000000202067825 */ /* 0x008fc600078e02d8 */
[----:B------:R-:W3:Y:S04]  /*10520*/  LDL.64 R22, [R1+0xa20] ;  /* 0x000a200001167983 */ /* 0x000ee80000100a00 */
[----:B------:R-:W3:Y:S04]  /*10530*/  LDL.64 R16, [R1+0xa18] ;  /* 0x000a180001107983 */ /* 0x000ee80000100a00 */
[----:B0-----:R0:W3:Y:S04]  /*10540*/  LDG.E.U16 R235, desc[UR4][R12.64] ;  /* 0x000000040ceb7981 */ /* 0x0010e8000c1e1500 */
[----:B------:R1:W-:Y:S04]  /*10550*/  STL [R1+0x2e4], R234 ;  /* 0x0002e4ea01007387 */ /* 0x0003e80000100800 */
[----:B------:R0:W-:Y:S04]  /*10560*/  STL [R1+0x31c], R237 ;  /* 0x00031ced01007387 */ /* 0x0001e80000100800 */
[----:B-1----:R1:W3:Y:S04]  /*10570*/  LDG.E.U16 R234, desc[UR4][R10.64] ;  /* 0x000000040aea7981 */ /* 0x0022e8000c1e1500 */
[----:B------:R1:W-:Y:S04]  /*10580*/  STL [R1+0xb8], R236 ;  /* 0x0000b8ec01007387 */ /* 0x0003e80000100800 */
[----:B0-----:R-:W3:Y:S04]  /*10590*/  LDG.E.U16 R237, desc[UR4][R8.64] ;  /* 0x0000000408ed7981 */ /* 0x001ee8000c1e1500 */
[----:B-1----:R0:W3:Y:S01]  /*105a0*/  LDG.E.U16 R236, desc[UR4][R6.64] ;  /* 0x0000000406ec7981 */ /* 0x0020e2000c1e1500 */
[----:B------:R-:W-:-:S03]  /*105b0*/  IMAD.WIDE R4, R2, 0x2, R14 ;  /* 0x0000000202047825 */ /* 0x000fc600078e020e */
[----:B------:R1:W-:Y:S04]  /*105c0*/  STL [R1+0x224], R240 ;  /* 0x000224f001007387 */ /* 0x0003e80000100800 */
[----:B------:R-:W3:Y:S01]  /*105d0*/  LDL.64 R222, [R1+0xa10] ;  /* 0x000a100001de7983 */ /* 0x000ee20000100a00 */
[----:B------:R-:W-:-:S03]  /*105e0*/  IMAD.WIDE R12, R2, 0x2, R230 ;  /* 0x00000002020c7825 */ /* 0x000fc600078e02e6 */
[----:B------:R0:W-:Y:S01]  /*105f0*/  STL [R1+0x2e0], R233 ;  /* 0x0002e0e901007387 */ /* 0x0001e20000100800 */
[----:B------:R-:W-:-:S03]  /*10600*/  IMAD.WIDE R10, R2, 0x2, R220 ;  /* 0x00000002020a7825 */ /* 0x000fc600078e02dc */
[----:B-1----:R2:W3:Y:S01]  /*10610*/  LDG.E.U16 R240, desc[UR4][R4.64] ;  /* 0x0000000404f07981 */ /* 0x0024e2000c1e1500 */
[----:B0-----:R-:W-:-:S03]  /*10620*/  IMAD.WIDE R6, R2, 0x2, R218 ;  /* 0x0000000202067825 */ /* 0x001fc600078e02da */
[----:B------:R-:W3:Y:S01]  /*10630*/  LDL.64 R216, [R1+0xa08] ;  /* 0x000a080001d87983 */ /* 0x000ee20000100a00 */
[----:B------:R-:W-:-:S03]  /*10640*/  IMAD.WIDE R8, R2, 0x2, R224 ;  /* 0x0000000202087825 */ /* 0x000fc600078e02e0 */
[----:B------:R-:W3:Y:S04]  /*10650*/  LDL.64 R14, [R1+0xa00] ;  /* 0x000a0000010e7983 */ /* 0x000ee80000100a00 */
[----:B------:R-:W3:Y:S04]  /*10660*/  LDL.64 R220, [R1+0x9f8] ;  /* 0x0009f80001dc7983 */ /* 0x000ee80000100a00 */
[----:B------:R-:W3:Y:S04]  /*10670*/  LDL.64 R218, [R1+0x9f0] ;  /* 0x0009f00001da7983 */ /* 0x000ee80000100a00 */
[----:B------:R-:W3:Y:S04]  /*10680*/  LDG.E.U16 R233, desc[UR4][R12.64] ;  /* 0x000000040ce97981 */ /* 0x000ee8000c1e1500 */
[----:B------:R0:W-:Y:S04]  /*10690*/  STL [R1+0x330], R232 ;  /* 0x000330e801007387 */ /* 0x0001e80000100800 */
[----:B0-----:R-:W3:Y:S01]  /*106a0*/  LDG.E.U16 R232, desc[UR4][R10.64] ;  /* 0x000000040ae87981 */ /* 0x001ee2000c1e1500 */
[----:B--2---:R-:W-:-:S03]  /*106b0*/  IMAD.WIDE R4, R2, 0x2, R20 ;  /* 0x0000000202047825 */ /* 0x004fc600078e0214 */
[----:B------:R0:W-:Y:S04]  /*106c0*/  STL [R1+0x48], R0 ;  /* 0x0000480001007387 */ /* 0x0001e80000100800 */
[----:B------:R1:W-:Y:S04]  /*106d0*/  STL [R1+0x264], R239 ;  /* 0x000264ef01007387 */ /* 0x0003e80000100800 */
[----:B0-----:R-:W2:Y:S04]  /*106e0*/  LDG.E.U16 R0, desc[UR4][R6.64] ;  /* 0x0000000406007981 */ /* 0x001ea8000c1e1500 */
[----:B-1----:R0:W2:Y:S02]  /*106f0*/  LDG.E.U16 R239, desc[UR4][R8.64] ;  /* 0x0000000408ef7981 */ /* 0x0020a4000c1e1500 */
[----:B0-----:R-:W-:-:S02]  /*10700*/  IMAD.WIDE R8, R2, 0x2, R18 ;  /* 0x0000000202087825 */ /* 0x001fc400078e0212 */
[----:B------:R0:W-:Y:S04]  /*10710*/  STL [R1+0x300], R3 ;  /* 0x0003000301007387 */ /* 0x0001e80000100800 */
[----:B------:R1:W-:Y:S04]  /*10720*/  STL [R1+0x32c], R238 ;  /* 0x00032cee01007387 */ /* 0x0003e80000100800 */
[----:B------:R-:W2:Y:S04]  /*10730*/  LDL.64 R224, [R1+0x9e8] ;  /* 0x0009e80001e07983 */ /* 0x000ea80000100a00 */
[----:B0-----:R0:W2:Y:S01]  /*10740*/  LDG.E.U16 R3, desc[UR4][R4.64] ;  /* 0x0000000404037981 */ /* 0x0010a2000c1e1500 */
[----:B------:R-:W-:-:S03]  /*10750*/  IMAD.WIDE R10, R2, 0x2, R228 ;  /* 0x00000002020a7825 */ /* 0x000fc600078e02e4 */
[----:B------:R-:W2:Y:S01]  /*10760*/  LDL.64 R20, [R1+0x9e0] ;  /* 0x0009e00001147983 */ /* 0x000ea20000100a00 */
[----:B----4-:R-:W-:-:S03]  /*10770*/  IMAD.WIDE R12, R2, 0x2, R226 ;  /* 0x00000002020c7825 */ /* 0x010fc600078e02e2 */
[----:B------:R-:W4:Y:S01]  /*10780*/  LDL.64 R18, [R1+0x9d8] ;  /* 0x0009d80001127983 */ /* 0x000f220000100a00 */
[----:B---3--:R-:W-:-:S03]  /*10790*/  IMAD.WIDE R6, R2, 0x2, R22 ;  /* 0x0000000202067825 */ /* 0x008fc600078e0216 */
[----:B------:R-:W3:Y:S01]  /*107a0*/  LDL.64 R22, [R1+0x9d0] ;  /* 0x0009d00001167983 */ /* 0x000ee20000100a00 */
[----:B0-----:R-:W-:-:S03]  /*107b0*/  IMAD.WIDE R4, R2, 0x2, R16 ;  /* 0x0000000202047825 */ /* 0x001fc600078e0210 */
[----:B------:R-:W4:Y:S04]  /*107c0*/  LDL.64 R16, [R1+0x9c8] ;  /* 0x0009c80001107983 */ /* 0x000f280000100a00 */
[----:B-1----:R-:W4:Y:S04]  /*107d0*/  LDG.E.U16 R238, desc[UR4][R8.64] ;  /* 0x0000000408ee7981 */ /* 0x002f28000c1e1500 */
[----:B------:R0:W-:Y:S04]  /*107e0*/  STL [R1+0x44], R235 ;  /* 0x000044eb01007387 */ /* 0x0001e80000100800 */
[----:B------:R1:W-:Y:S04]  /*107f0*/  STL [R1+0x24c], R234 ;  /* 0x00024cea01007387 */ /* 0x0003e80000100800 */
[----:B0-----:R0:W4:Y:S04]  /*10800*/  LDG.E.U16 R235, desc[UR4][R10.64] ;  /* 0x000000040aeb7981 */ /* 0x001128000c1e1500 */
[----:B------:R0:W-:Y:S04]  /*10810*/  STL [R1+0x2fc], R237 ;  /* 0x0002fced01007387 */ /* 0x0001e80000100800 */
[----:B-1----:R1:W4:Y:S04]  /*10820*/  LDG.E.U16 R234, desc[UR4][R12.64] ;  /* 0x000000040cea7981 */ /* 0x002328000c1e1500 */
[----:B------:R1:W-:Y:S04]  /*10830*/  STL [R1+0x320], R236 ;  /* 0x000320ec01007387 */ /* 0x0003e80000100800 */
[----:B0-----:R0:W4:Y:S04]  /*10840*/  LDG.E.U16 R237, desc[UR4][R6.64] ;  /* 0x0000000406ed7981 */ /* 0x001128000c1e1500 */
[----:B-1----:R1:W4:Y:S01]  /*10850*/  LDG.E.U16 R236, desc[UR4][R4.64] ;  /* 0x0000000404ec7981 */ /* 0x002322000c1e1500 */
[----:B------:R-:W-:-:S03]  /*10860*/  IMAD.WIDE R10, R2, 0x2, R222 ;  /* 0x00000002020a7825 */ /* 0x000fc600078e02de */
[----:B------:R1:W-:Y:S01]  /*10870*/  STL [R1+0x40], R240 ;  /* 0x000040f001007387 */ /* 0x0003e20000100800 */
[----:B------:R-:W-:-:S03]  /*10880*/  IMAD.WIDE R12, R2, 0x2, R216 ;  /* 0x00000002020c7825 */ /* 0x000fc600078e02d8 */
[----:B------:R-:W4:Y:S01]  /*10890*/  LDL.64 R230, [R1+0x9c0] ;  /* 0x0009c00001e67983 */ /* 0x000f220000100a00 */
[----:B------:R-:W-:-:S03]  /*108a0*/  IMAD.WIDE R8, R2, 0x2, R14 ;  /* 0x0000000202087825 */ /* 0x000fc600078e020e */
[----:B------:R-:W4:Y:S01]  /*108b0*/  LDL.64 R216, [R1+0x9b8] ;  /* 0x0009b80001d87983 */ /* 0x000f220000100a00 */
[----:B0-----:R-:W-:-:S03]  /*108c0*/  IMAD.WIDE R6, R2, 0x2, R220 ;  /* 0x0000000202067825 */ /* 0x001fc600078e02dc */
[----:B------:R-:W4:Y:S04]  /*108d0*/  LDL.64 R14, [R1+0x9b0] ;  /* 0x0009b000010e7983 */ /* 0x000f280000100a00 */
[----:B------:R-:W4:Y:S01]  /*108e0*/  LDL.64 R222, [R1+0x9a8] ;  /* 0x0009a80001de7983 */ /* 0x000f220000100a00 */
[----:B-1----:R-:W-:-:S03]  /*108f0*/  IMAD.WIDE R4, R2, 0x2, R218 ;  /* 0x0000000202047825 */ /* 0x002fc600078e02da */
[----:B------:R-:W4:Y:S04]  /*10900*/  LDL.64 R220, [R1+0x9a0] ;  /* 0x0009a00001dc7983 */ /* 0x000f280000100a00 */
[----:B------:R-:W4:Y:S04]  /*10910*/  LDG.E.U16 R240, desc[UR4][R10.64] ;  /* 0x000000040af07981 */ /* 0x000f28000c1e1500 */
[----:B------:R0:W-:Y:S04]  /*10920*/  STL [R1+0x294], R233 ;  /* 0x000294e901007387 */ /* 0x0001e80000100800 */
[----:B------:R1:W-:Y:S04]  /*10930*/  STL [R1+0x2f4], R232 ;  /* 0x0002f4e801007387 */ /* 0x0003e80000100800 */
[----:B0-----:R0:W4:Y:S04]  /*10940*/  LDG.E.U16 R233, desc[UR4][R12.64] ;  /* 0x000000040ce97981 */ /* 0x001128000c1e1500 */
[----:B-1----:R-:W4:Y:S04]  /*10950*/  LDG.E.U16 R232, desc[UR4][R8.64] ;  /* 0x0000000408e87981 */ /* 0x002f28000c1e1500 */
[----:B--2---:R1:W-:Y:S04]  /*10960*/  STL [R1+0x314], R0 ;  /* 0x0003140001007387 */ /* 0x0043e80000100800 */
[----:B------:R-:W-:Y:S04]  /*10970*/  STL [R1+0x3c], R239 ;  /* 0x00003cef01007387 */ /* 0x000fe80000100800 */
[----:B------:R-:W2:Y:S04]  /*10980*/  LDL.64 R218, [R1+0x998] ;  /* 0x0009980001da7983 */ /* 0x000ea80000100a00 */
[----:B-1----:R3:W2:Y:S01]  /*10990*/  LDG.E.U16 R0, desc[UR4][R6.64] ;  /* 0x0000000406007981 */ /* 0x0026a2000c1e1500 */
[----:B0-----:R-:W-:-:S03]  /*109a0*/  IMAD.WIDE R12, R2, 0x2, R224 ;  /* 0x00000002020c7825 */ /* 0x001fc600078e02e0 */
[----:B------:R0:W-:Y:S01]  /*109b0*/  STL [R1+0x27c], R3 ;  /* 0x00027c0301007387 */ /* 0x0001e20000100800 */
[----:B------:R-:W-:-:S03]  /*109c0*/  IMAD.WIDE R10, R2, 0x2, R20 ;  /* 0x00000002020a7825 */ /* 0x000fc600078e0214 */
[----:B------:R-:W2:Y:S04]  /*109d0*/  LDL.64 R228, [R1+0x990] ;  /* 0x0009900001e47983 */ /* 0x000ea80000100a00 */
[----:B------:R-:W2:Y:S04]  /*109e0*/  LDL.64 R226, [R1+0x988] ;  /* 0x0009880001e27983 */ /* 0x000ea80000100a00 */
[----:B0-----:R0:W2:Y:S01]  /*109f0*/  LDG.E.U16 R3, desc[UR4][R4.64] ;  /* 0x0000000404037981 */ /* 0x0010a2000c1e1500 */
[----:B---3--:R-:W-:-:S03]  /*10a00*/  IMAD.WIDE R6, R2, 0x2, R22 ;  /* 0x0000000202067825 */ /* 0x008fc600078e0216 */
[----:B------:R-:W3:Y:S01]  /*10a10*/  LDL.64 R20, [R1+0x980] ;  /* 0x0009800001147983 */ /* 0x000ee20000100a00 */
[----:B----4-:R-:W-:-:S03]  /*10a20*/  IMAD.WIDE R8, R2, 0x2, R16 ;  /* 0x0000000202087825 */ /* 0x010fc600078e0210 */
[----:B------:R-:W4:Y:S01]  /*10a30*/  LDG.E.U16 R239, desc[UR4][R12.64] ;  /* 0x000000040cef7981 */ /* 0x000f22000c1e1500 */
[----:B0-----:R-:W-:-:S03]  /*10a40*/  IMAD.WIDE R4, R2, 0x2, R18 ;  /* 0x0000000202047825 */ /* 0x001fc600078e0212 */
[----:B------:R-:W4:Y:S04]  /*10a50*/  LDL.64 R18, [R1+0x978] ;  /* 0x0009780001127983 */ /* 0x000f280000100a00 */
[----:B------:R0:W-:Y:S04]  /*10a60*/  STL [R1+0x2ec], R238 ;  /* 0x0002ecee01007387 */ /* 0x0001e80000100800 */
[----:B------:R1:W-:Y:S04]  /*10a70*/  STL [R1+0x310], R235 ;  /* 0x000310eb01007387 */ /* 0x0003e80000100800 */
[----:B0-----:R-:W4:Y:S04]  /*10a80*/  LDG.E.U16 R238, desc[UR4][R10.64] ;  /* 0x000000040aee7981 */ /* 0x001f28000c1e1500 */
[----:B------:R0:W-:Y:S04]  /*10a90*/  STL [R1+0x38], R234 ;  /* 0x000038ea01007387 */ /* 0x0001e80000100800 */
[----:B-1----:R-:W4:Y:S04]  /*10aa0*/  LDG.E.U16 R235, desc[UR4][R4.64] ;  /* 0x0000000404eb7981 */ /* 0x002f28000c1e1500 */
[----:B------:R1:W-:Y:S04]  /*10ab0*/  STL [R1+0x278], R237 ;  /* 0x000278ed01007387 */ /* 0x0003e80000100800 */
[----:B0-----:R0:W4:Y:S04]  /*10ac0*/  LDG.E.U16 R234, desc[UR4][R6.64] ;  /* 0x0000000406ea7981 */ /* 0x001128000c1e1500 */
[----:B------:R-:W4:Y:S04]  /*10ad0*/  LDL.64 R224, [R1+0x970] ;  /* 0x0009700001e07983 */ /* 0x000f280000100a00 */
[----:B-1----:R1:W4:Y:S04]  /*10ae0*/  LDG.E.U16 R237, desc[UR4][R8.64] ;  /* 0x0000000408ed7981 */ /* 0x002328000c1e1500 */
[----:B------:R1:W-:Y:S04]  /*10af0*/  STL [R1+0x2d8], R236 ;  /* 0x0002d8ec01007387 */ /* 0x0003e80000100800 */
[----:B------:R-:W4:Y:S04]  /*10b00*/  LDL.64 R22, [R1+0x968] ;  /* 0x0009680001167983 */ /* 0x000f280000100a00 */
[----:B------:R-:W4:Y:S01]  /*10b10*/  LDL.64 R16, [R1+0x960] ;  /* 0x0009600001107983 */ /* 0x000f220000100a00 */
[----:B0-----:R-:W-:-:S04]  /*10b20*/  IMAD.WIDE R6, R2, 0x2, R230 ;  /* 0x0000000202067825 */ /* 0x001fc800078e02e6 */
[C---:B-1----:R-:W-:Y:S01]  /*10b30*/  IMAD.WIDE R8, R2.reuse, 0x2, R216 ;  /* 0x0000000202087825 */ /* 0x042fe200078e02d8 */
[----:B------:R-:W4:Y:S03]  /*10b40*/  LDG.E.U16 R236, desc[UR4][R6.64] ;  /* 0x0000000406ec7981 */ /* 0x000f26000c1e1500 */
[C---:B------:R-:W-:Y:S01]  /*10b50*/  IMAD.WIDE R10, R2.reuse, 0x2, R14 ;  /* 0x00000002020a7825 */ /* 0x040fe200078e020e */
[----:B------:R-:W4:Y:S03]  /*10b60*/  LDL.64 R216, [R1+0x958] ;  /* 0x0009580001d87983 */ /* 0x000f260000100a00 */
[C---:B------:R-:W-:Y:S01]  /*10b70*/  IMAD.WIDE R12, R2.reuse, 0x2, R222 ;  /* 0x00000002020c7825 */ /* 0x040fe200078e02de */
[----:B------:R-:W4:Y:S03]  /*10b80*/  LDL.64 R14, [R1+0x950] ;  /* 0x00095000010e7983 */ /* 0x000f260000100a00 */
[C---:B------:R-:W-:Y:S01]  /*10b90*/  IMAD.WIDE R4, R2.reuse, 0x2, R220 ;  /* 0x0000000202047825 */ /* 0x040fe200078e02dc */
[----:B------:R0:W-:Y:S04]  /*10ba0*/  STL [R1+0x30c], R240 ;  /* 0x00030cf001007387 */ /* 0x0001e80000100800 */
[----:B------:R1:W-:Y:S04]  /*10bb0*/  STL [R1+0x34], R233 ;  /* 0x000034e901007387 */ /* 0x0003e80000100800 */
[----:B0-----:R2:W4:Y:S04]  /*10bc0*/  LDG.E.U16 R240, desc[UR4][R8.64] ;  /* 0x0000000408f07981 */ /* 0x001528000c1e1500 */
[----:B------:R0:W-:Y:S04]  /*10bd0*/  STL [R1+0x298], R232 ;  /* 0x000298e801007387 */ /* 0x0001e80000100800 */
[----:B-1----:R1:W4:Y:S04]  /*10be0*/  LDG.E.U16 R233, desc[UR4][R10.64] ;  /* 0x000000040ae97981 */ /* 0x002328000c1e1500 */
[----:B0-----:R0:W4:Y:S01]  /*10bf0*/  LDG.E.U16 R232, desc[UR4][R12.64] ;  /* 0x000000040ce87981 */ /* 0x001122000c1e1500 */
[----:B--2---:R-:W-:-:S03]  /*10c00*/  IMAD.WIDE R8, R2, 0x2, R218 ;  /* 0x0000000202087825 */ /* 0x004fc600078e02da */
[----:B------:R2:W-:Y:S04]  /*10c10*/  STL [R1+0x2cc], R0 ;  /* 0x0002cc0001007387 */ /* 0x0005e80000100800 */
[----:B--2---:R4:W2:Y:S01]  /*10c20*/  LDG.E.U16 R0, desc[UR4][R4.64] ;  /* 0x0000000404007981 */ /* 0x0048a2000c1e1500 */
[----:B-1----:R-:W-:-:S04]  /*10c30*/  IMAD.WIDE R10, R2, 0x2, R228 ;  /* 0x00000002020a7825 */ /* 0x002fc800078e02e4 */
[C---:B0-----:R-:W-:Y:S01]  /*10c40*/  IMAD.WIDE R12, R2.reuse, 0x2, R226 ;  /* 0x00000002020c7825 */ /* 0x041fe200078e02e2 */
[----:B------:R0:W-:Y:S04]  /*10c50*/  STL [R1+0x308], R3 ;  /* 0x0003080301007387 */ /* 0x0001e80000100800 */
[----:B------:R-:W2:Y:S01]  /*10c60*/  LDL.64 R222, [R1+0x948] ;  /* 0x0009480001de7983 */ /* 0x000ea20000100a00 */
[----:B---3--:R-:W-:-:S03]  /*10c70*/  IMAD.WIDE R6, R2, 0x2, R20 ;  /* 0x0000000202067825 */ /* 0x008fc600078e0214 */
[----:B------:R-:W3:Y:S04]  /*10c80*/  LDL.64 R220, [R1+0x940] ;  /* 0x0009400001dc7983 */ /* 0x000ee80000100a00 */
[----:B------:R-:W3:Y:S01]  /*10c90*/  LDL.64 R218, [R1+0x938] ;  /* 0x0009380001da7983 */ /* 0x000ee20000100a00 */
[----:B----4-:R-:W-:-:S03]  /*10ca0*/  IMAD.WIDE R4, R2, 0x2, R18 ;  /* 0x0000000202047825 */ /* 0x010fc600078e0212 */
[----:B------:R-:W4:Y:S04]  /*10cb0*/  LDL.64 R20, [R1+0x930] ;  /* 0x0009300001147983 */ /* 0x000f280000100a00 */
[----:B------:R-:W4:Y:S04]  /*10cc0*/  LDL.64 R18, [R1+0x928] ;  /* 0x0009280001127983 */ /* 0x000f280000100a00 */
[----:B0-----:R-:W4:Y:S04]  /*10cd0*/  LDG.E.U16 R3, desc[UR4][R8.64] ;  /* 0x0000000408037981 */ /* 0x001f28000c1e1500 */
[----:B------:R0:W-:Y:S04]  /*10ce0*/  STL [R1+0x30], R239 ;  /* 0x000030ef01007387 */ /* 0x0001e80000100800 */
[----:B------:R1:W-:Y:S04]  /*10cf0*/  STL [R1+0x280], R238 ;  /* 0x000280ee01007387 */ /* 0x0003e80000100800 */
[----:B------:R1:W-:Y:S04]  /*10d00*/  STL [R1+0x2c4], R235 ;  /* 0x0002c4eb01007387 */ /* 0x0003e80000100800 */
[----:B0-----:R0:W4:Y:S04]  /*10d10*/  LDG.E.U16 R239, desc[UR4][R10.64] ;  /* 0x000000040aef7981 */ /* 0x001128000c1e1500 */
[----:B-1----:R1:W4:Y:S04]  /*10d20*/  LDG.E.U16 R238, desc[UR4][R12.64] ;  /* 0x000000040cee7981 */ /* 0x002328000c1e1500 */
[----:B------:R-:W4:Y:S04]  /*10d30*/  LDG.E.U16 R235, desc[UR4][R6.64] ;  /* 0x0000000406eb7981 */ /* 0x000f28000c1e1500 */
[----:B------:R1:W-:Y:S01]  /*10d40*/  STL [R1+0x304], R234 ;  /* 0x000304ea01007387 */ /* 0x0003e20000100800 */
[----:B0-----:R-:W-:-:S03]  /*10d50*/  IMAD.WIDE R10, R2, 0x2, R224 ;  /* 0x00000002020a7825 */ /* 0x001fc600078e02e0 */
[----:B------:R0:W-:Y:S01]  /*10d60*/  STL [R1+0x2c], R237 ;  /* 0x00002ced01007387 */ /* 0x0001e20000100800 */
[----:B-1----:R-:W-:-:S03]  /*10d70*/  IMAD.WIDE R12, R2, 0x2, R22 ;  /* 0x00000002020c7825 */ /* 0x002fc600078e0216 */
[----:B------:R-:W4:Y:S04]  /*10d80*/  LDL.64 R230, [R1+0x920] ;  /* 0x0009200001e67983 */ /* 0x000f280000100a00 */
[----:B------:R1:W4:Y:S04]  /*10d90*/  LDG.E.U16 R234, desc[UR4][R4.64] ;  /* 0x0000000404ea7981 */ /* 0x000328000c1e1500 */
[----:B------:R-:W4:Y:S04]  /*10da0*/  LDL.64 R22, [R1+0x918] ;  /* 0x0009180001167983 */ /* 0x000f280000100a00 */
[----:B0-----:R-:W4:Y:S01]  /*10db0*/  LDG.E.U16 R237, desc[UR4][R10.64] ;  /* 0x000000040aed7981 */ /* 0x001f22000c1e1500 */
[----:B-1----:R-:W-:-:S03]  /*10dc0*/  IMAD.WIDE R4, R2, 0x2, R16 ;  /* 0x0000000202047825 */ /* 0x002fc600078e0210 */
[----:B------:R-:W4:Y:S01]  /*10dd0*/  LDL.64 R16, [R1+0x910] ;  /* 0x0009100001107983 */ /* 0x000f220000100a00 */
[----:B------:R-:W-:-:S03]  /*10de0*/  IMAD.WIDE R6, R2, 0x2, R216 ;  /* 0x0000000202067825 */ /* 0x000fc600078e02d8 */
[----:B------:R-:W4:Y:S04]  /*10df0*/  LDL.64 R224, [R1+0x908] ;  /* 0x0009080001e07983 */ /* 0x000f280000100a00 */
[----:B------:R-:W4:Y:S01]  /*10e00*/  LDL.64 R216, [R1+0x900] ;  /* 0x0009000001d87983 */ /* 0x000f220000100a00 */
[----:B------:R-:W-:-:S03]  /*10e10*/  IMAD.WIDE R8, R2, 0x2, R14 ;  /* 0x0000000202087825 */ /* 0x000fc600078e020e */
[----:B------:R0:W-:Y:S04]  /*10e20*/  STL [R1+0x288], R236 ;  /* 0x000288ec01007387 */ /* 0x0001e80000100800 */
[----:B------:R1:W-:Y:S04]  /*10e30*/  STL [R1+0x2bc], R240 ;  /* 0x0002bcf001007387 */ /* 0x0003e80000100800 */
[----:B0-----:R0:W4:Y:S04]  /*10e40*/  LDG.E.U16 R236, desc[UR4][R12.64] ;  /* 0x000000040cec7981 */ /* 0x001128000c1e1500 */
[----:B-1----:R3:W4:Y:S04]  /*10e50*/  LDG.E.U16 R240, desc[UR4][R4.64] ;  /* 0x0000000404f07981 */ /* 0x002728000c1e1500 */
[----:B------:R1:W-:Y:S04]  /*10e60*/  STL [R1+0x2f8], R233 ;  /* 0x0002f8e901007387 */ /* 0x0003e80000100800 */
[----:B------:R-:W-:Y:S04]  /*10e70*/  STL [R1+0x28], R232 ;  /* 0x000028e801007387 */ /* 0x000fe80000100800 */
[----:B------:R-:W4:Y:S04]  /*10e80*/  LDL.64 R14, [R1+0x8f8] ;  /* 0x0008f800010e7983 */ /* 0x000f280000100a00 */
[----:B-1----:R1:W4:Y:S04]  /*10e90*/  LDG.E.U16 R233, desc[UR4][R6.64] ;  /* 0x0000000406e97981 */ /* 0x002328000c1e1500 */
[----:B--2---:R2:W-:Y:S04]  /*10ea0*/  STL [R1+0x270], R0 ;  /* 0x0002700001007387 */ /* 0x0045e80000100800 */
[----:B------:R-:W4:Y:S04]  /*10eb0*/  LDL.64 R228, [R1+0x8f0] ;  /* 0x0008f00001e47983 */ /* 0x000f280000100a00 */
[----:B------:R-:W4:Y:S04]  /*10ec0*/  LDL.64 R226, [R1+0x8e8] ;  /* 0x0008e80001e27983 */ /* 0x000f280000100a00 */
[----:B--2---:R4:W2:Y:S01]  /*10ed0*/  LDG.E.U16 R0, desc[UR4][R8.64] ;  /* 0x0000000408007981 */ /* 0x0048a2000c1e1500 */
[----:B0-----:R-:W-:-:S04]  /*10ee0*/  IMAD.WIDE R12, R2, 0x2, R222 ;  /* 0x00000002020c7825 */ /* 0x001fc800078e02de */
[C---:B---3--:R-:W-:Y:S01]  /*10ef0*/  IMAD.WIDE R4, R2.reuse, 0x2, R220 ;  /* 0x0000000202047825 */ /* 0x048fe200078e02dc */
[----:B------:R-:W3:Y:S03]  /*10f00*/  LDG.E.U16 R232, desc[UR4][R12.64] ;  /* 0x000000040ce87981 */ /* 0x000ee6000c1e1500 */
[C---:B-1----:R-:W-:Y:S01]  /*10f10*/  IMAD.WIDE R6, R2.reuse, 0x2, R218 ;  /* 0x0000000202067825 */ /* 0x042fe200078e02da */
[----:B------:R-:W3:Y:S03]  /*10f20*/  LDL.64 R220, [R1+0x8e0] ;  /* 0x0008e00001dc7983 */ /* 0x000ee60000100a00 */
[C---:B----4-:R-:W-:Y:S01]  /*10f30*/  IMAD.WIDE R8, R2.reuse, 0x2, R20 ;  /* 0x0000000202087825 */ /* 0x050fe200078e0214 */
[----:B------:R-:W4:Y:S03]  /*10f40*/  LDL.64 R218, [R1+0x8d8] ;  /* 0x0008d80001da7983 */ /* 0x000f260000100a00 */
[C---:B------:R-:W-:Y:S01]  /*10f50*/  IMAD.WIDE R10, R2.reuse, 0x2, R18 ;  /* 0x00000002020a7825 */ /* 0x040fe200078e0212 */
[----:B------:R0:W-:Y:S04]  /*10f60*/  STL [R1+0x2b4], R3 ;  /* 0x0002b40301007387 */ /* 0x0001e80000100800 */
[----:B0-----:R-:W4:Y:S04]  /*10f70*/  LDG.E.U16 R3, desc[UR4][R4.64] ;  /* 0x0000000404037981 */ /* 0x001f28000c1e1500 */
[----:B------:R0:W-:Y:S04]  /*10f80*/  STL [R1+0x2f0], R239 ;  /* 0x0002f0ef01007387 */ /* 0x0001e80000100800 */
[----:B------:R1:W-:Y:S04]  /*10f90*/  STL [R1+0x24], R238 ;  /* 0x000024ee01007387 */ /* 0x0003e80000100800 */
[----:B------:R1:W-:Y:S04]  /*10fa0*/  STL [R1+0x25c], R235 ;  /* 0x00025ceb01007387 */ /* 0x0003e80000100800 */
[----:B0-----:R0:W4:Y:S04]  /*10fb0*/  LDG.E.U16 R239, desc[UR4][R6.64] ;  /* 0x0000000406ef7981 */ /* 0x001128000c1e1500 */
[----:B-1----:R1:W4:Y:S04]  /*10fc0*/  LDG.E.U16 R238, desc[UR4][R8.64] ;  /* 0x0000000408ee7981 */ /* 0x002328000c1e1500 */
[----:B------:R-:W4:Y:S01]  /*10fd0*/  LDL.64 R222, [R1+0x8d0] ;  /* 0x0008d00001de7983 */ /* 0x000f220000100a00 */
[----:B0-----:R-:W-:-:S03]  /*10fe0*/  IMAD.WIDE R6, R2, 0x2, R230 ;  /* 0x0000000202067825 */ /* 0x001fc600078e02e6 */
[----:B------:R0:W-:Y:S04]  /*10ff0*/  STL [R1+0x2ac], R234 ;  /* 0x0002acea01007387 */ /* 0x0001e80000100800 */
[----:B------:R0:W4:Y:S01]  /*11000*/  LDG.E.U16 R235, desc[UR4][R10.64] ;  /* 0x000000040aeb7981 */ /* 0x000122000c1e1500 */
[----:B-1----:R-:W-:-:S03]  /*11010*/  IMAD.WIDE R8, R2, 0x2, R22 ;  /* 0x0000000202087825 */ /* 0x002fc600078e0216 */
[----:B------:R-:W4:Y:S04]  /*11020*/  LDL.64 R20, [R1+0x8c8] ;  /* 0x0008c80001147983 */ /* 0x000f280000100a00 */
[----:B------:R-:W4:Y:S01]  /*11030*/  LDL.64 R18, [R1+0x8c0] ;  /* 0x0008c00001127983 */ /* 0x000f220000100a00 */
[----:B0-----:R-:W-:-:S03]  /*11040*/  IMAD.WIDE R10, R2, 0x2, R16 ;  /* 0x00000002020a7825 */ /* 0x001fc600078e0210 */
[----:B------:R-:W4:Y:S04]  /*11050*/  LDL.64 R22, [R1+0x8b8] ;  /* 0x0008b80001167983 */ /* 0x000f280000100a00 */
[----:B------:R-:W4:Y:S04]  /*11060*/  LDL.64 R16, [R1+0x8b0] ;  /* 0x0008b00001107983 */ /* 0x000f280000100a00 */
[----:B------:R-:W4:Y:S04]  /*11070*/  LDG.E.U16 R234, desc[UR4][R6.64] ;  /* 0x0000000406ea7981 */ /* 0x000f28000c1e1500 */
[----:B------:R0:W-:Y:S04]  /*11080*/  STL [R1+0x2dc], R237 ;  /* 0x0002dced01007387 */ /* 0x0001e80000100800 */
[----:B0-----:R0:W4:Y:S01]  /*11090*/  LDG.E.U16 R237, desc[UR4][R8.64] ;  /* 0x0000000408ed7981 */ /* 0x001122000c1e1500 */
[----:B------:R-:W-:-:S03]  /*110a0*/  IMAD.WIDE R12, R2, 0x2, R224 ;  /* 0x00000002020c7825 */ /* 0x000fc600078e02e0 */
[----:B------:R1:W-:Y:S01]  /*110b0*/  STL [R1+0x20], R236 ;  /* 0x000020ec01007387 */ /* 0x0003e20000100800 */
[----:B------:R-:W-:-:S03]  /*110c0*/  IMAD.WIDE R4, R2, 0x2, R216 ;  /* 0x0000000202047825 */ /* 0x000fc600078e02d8 */
[----:B------:R0:W-:Y:S04]  /*110d0*/  STL [R1+0x258], R240 ;  /* 0x000258f001007387 */ /* 0x0001e80000100800 */
[----:B-1----:R1:W4:Y:S04]  /*110e0*/  LDG.E.U16 R236, desc[UR4][R10.64] ;  /* 0x000000040aec7981 */ /* 0x002328000c1e1500 */
[----:B0-----:R0:W4:Y:S01]  /*110f0*/  LDG.E.U16 R240, desc[UR4][R12.64] ;  /* 0x000000040cf07981 */ /* 0x001122000c1e1500 */
[----:B------:R-:W-:-:S03]  /*11100*/  IMAD.WIDE R8, R2, 0x2, R14 ;  /* 0x0000000202087825 */ /* 0x000fc600078e020e */
[----:B------:R1:W-:Y:S04]  /*11110*/  STL [R1+0x2a4], R233 ;  /* 0x0002a4e901007387 */ /* 0x0003e80000100800 */
[----:B-1----:R3:W4:Y:S01]  /*11120*/  LDG.E.U16 R233, desc[UR4][R4.64] ;  /* 0x0000000404e97981 */ /* 0x002722000c1e1500 */
[----:B------:R-:W-:-:S04]  /*11130*/  IMAD.WIDE R10, R2, 0x2, R228 ;  /* 0x00000002020a7825 */ /* 0x000fc800078e02e4 */
[C---:B0-----:R-:W-:Y:S01]  /*11140*/  IMAD.WIDE R12, R2.reuse, 0x2, R226 ;  /* 0x00000002020c7825 */ /* 0x041fe200078e02e2 */
[----:B--2---:R0:W-:Y:S04]  /*11150*/  STL [R1+0x2c8], R0 ;  /* 0x0002c80001007387 */ /* 0x0041e80000100800 */
[----:B------:R-:W2:Y:S04]  /*11160*/  LDL.64 R216, [R1+0x8a0] ;  /* 0x0008a00001d87983 */ /* 0x000ea80000100a00 */
[----:B------:R-:W2:Y:S04]  /*11170*/  LDL.64 R14, [R1+0x898] ;  /* 0x00089800010e7983 */ /* 0x000ea80000100a00 */
[----:B------:R-:W2:Y:S04]  /*11180*/  LDL.64 R224, [R1+0x8a8] ;  /* 0x0008a80001e07983 */ /* 0x000ea80000100a00 */
[----:B0-----:R-:W2:Y:S01]  /*11190*/  LDG.E.U16 R0, desc[UR4][R8.64] ;  /* 0x0000000408007981 */ /* 0x001ea2000c1e1500 */
[----:B---3--:R-:W-:-:S03]  /*111a0*/  IMAD.WIDE R4, R2, 0x2, R220 ;  /* 0x0000000202047825 */ /* 0x008fc600078e02dc */
[----:B------:R-:W3:Y:S01]  /*111b0*/  LDL.64 R220, [R1+0x890] ;  /* 0x0008900001dc7983 */ /* 0x000ee20000100a00 */
[----:B----4-:R-:W-:-:S03]  /*111c0*/  IMAD.WIDE R6, R2, 0x2, R218 ;  /* 0x0000000202067825 */ /* 0x010fc600078e02da */
[----:B------:R-:W4:Y:S04]  /*111d0*/  LDL.64 R218, [R1+0x888] ;  /* 0x0008880001da7983 */ /* 0x000f280000100a00 */
[----:B------:R0:W-:Y:S04]  /*111e0*/  STL [R1+0x1c], R232 ;  /* 0x00001ce801007387 */ /* 0x0001e80000100800 */
[----:B0-----:R0:W4:Y:S04]  /*111f0*/  LDG.E.U16 R232, desc[UR4][R10.64] ;  /* 0x000000040ae87981 */ /* 0x001128000c1e1500 */
[----:B------:R1:W-:Y:S04]  /*11200*/  STL [R1+0x248], R3 ;  /* 0x0002480301007387 */ /* 0x0003e80000100800 */
[----:B-1----:R1:W4:Y:S04]  /*11210*/  LDG.E.U16 R3, desc[UR4][R12.64] ;  /* 0x000000040c037981 */ /* 0x002328000c1e1500 */
[----:B------:R1:W-:Y:S04]  /*11220*/  STL [R1+0x2a0], R239 ;  /* 0x0002a0ef01007387 */ /* 0x0003e80000100800 */
[----:B------:R1:W-:Y:S01]  /*11230*/  STL [R1+0x2c0], R238 ;  /* 0x0002c0ee01007387 */ /* 0x0003e20000100800 */
[----:B0-----:R-:W-:-:S03]  /*11240*/  IMAD.WIDE R10, R2, 0x2, R222 ;  /* 0x00000002020a7825 */ /* 0x001fc600078e02de */
[----:B-1----:R0:W4:Y:S04]  /*11250*/  LDG.E.U16 R239, desc[UR4][R4.64] ;  /* 0x0000000404ef7981 */ /* 0x002128000c1e1500 */
[----:B------:R1:W4:Y:S04]  /*11260*/  LDG.E.U16 R238, desc[UR4][R6.64] ;  /* 0x0000000406ee7981 */ /* 0x000328000c1e1500 */
[----:B------:R1:W-:Y:S01]  /*11270*/  STL [R1+0x18], R235 ;  /* 0x000018eb01007387 */ /* 0x0003e20000100800 */
[----:B------:R-:W-:-:S03]  /*11280*/  IMAD.WIDE R12, R2, 0x2, R20 ;  /* 0x00000002020c7825 */ /* 0x000fc600078e0214 */
[----:B------:R-:W4:Y:S01]  /*11290*/  LDL.64 R230, [R1+0x880] ;  /* 0x0008800001e67983 */ /* 0x000f220000100a00 */
[----:B0-----:R-:W-:-:S03]  /*112a0*/  IMAD.WIDE R4, R2, 0x2, R18 ;  /* 0x0000000202047825 */ /* 0x001fc600078e0212 */
[----:B------:R-:W4:Y:S01]  /*112b0*/  LDL.64 R20, [R1+0x878] ;  /* 0x0008780001147983 */ /* 0x000f220000100a00 */
[----:B-1----:R-:W-:-:S03]  /*112c0*/  IMAD.WIDE R6, R2, 0x2, R22 ;  /* 0x0000000202067825 */ /* 0x002fc600078e0216 */
[----:B------:R-:W4:Y:S04]  /*112d0*/  LDL.64 R18, [R1+0x870] ;  /* 0x0008700001127983 */ /* 0x000f280000100a00 */
[----:B------:R-:W4:Y:S04]  /*112e0*/  LDL.64 R222, [R1+0x868] ;  /* 0x0008680001de7983 */ /* 0x000f280000100a00 */
[----:B------:R-:W4:Y:S04]  /*112f0*/  LDL.64 R22, [R1+0x860] ;  /* 0x0008600001167983 */ /* 0x000f280000100a00 */
[----:B------:R-:W4:Y:S04]  /*11300*/  LDG.E.U16 R235, desc[UR4][R10.64] ;  /* 0x000000040aeb7981 */ /* 0x000f28000c1e1500 */
[----:B------:R0:W-:Y:S04]  /*11310*/  STL [R1+0x238], R234 ;  /* 0x000238ea01007387 */ /* 0x0001e80000100800 */
[----:B------:R1:W-:Y:S04]  /*11320*/  STL [R1+0x290], R237 ;  /* 0x000290ed01007387 */ /* 0x0003e80000100800 */
[----:B0-----:R-:W4:Y:S04]  /*11330*/  LDG.E.U16 R234, desc[UR4][R12.64] ;  /* 0x000000040cea7981 */ /* 0x001f28000c1e1500 */
[----:B-1----:R2:W4:Y:S01]  /*11340*/  LDG.E.U16 R237, desc[UR4][R4.64] ;  /* 0x0000000404ed7981 */ /* 0x002522000c1e1500 */
[----:B------:R-:W-:-:S03]  /*11350*/  IMAD.WIDE R8, R2, 0x2, R16 ;  /* 0x0000000202087825 */ /* 0x000fc600078e0210 */
[----:B------:R0:W-:Y:S04]  /*11360*/  STL [R1+0x2b8], R236 ;  /* 0x0002b8ec01007387 */ /* 0x0001e80000100800 */
[----:B------:R-:W-:Y:S04]  /*11370*/  STL [R1+0x14], R240 ;  /* 0x000014f001007387 */ /* 0x000fe80000100800 */
[----:B------:R-:W4:Y:S04]  /*11380*/  LDL.64 R16, [R1+0x858] ;  /* 0x0008580001107983 */ /* 0x000f280000100a00 */
[----:B0-----:R0:W4:Y:S04]  /*11390*/  LDG.E.U16 R236, desc[UR4][R6.64] ;  /* 0x0000000406ec7981 */ /* 0x001128000c1e1500 */
[----:B------:R1:W-:Y:S04]  /*113a0*/  STL [R1+0x22c], R233 ;  /* 0x00022ce901007387 */ /* 0x0003e80000100800 */
[----:B------:R-:W4:Y:S04]  /*113b0*/  LDL.64 R228, [R1+0x850] ;  /* 0x0008500001e47983 */ /* 0x000f280000100a00 */
[----:B------:R-:W4:Y:S04]  /*113c0*/  LDL.64 R226, [R1+0x848] ;  /* 0x0008480001e27983 */ /* 0x000f280000100a00 */
[----:B-1----:R3:W4:Y:S01]  /*113d0*/  LDG.E.U16 R233, desc[UR4][R8.64] ;  /* 0x0000000408e97981 */ /* 0x002722000c1e1500 */
[----:B--2---:R-:W-:-:S03]  /*113e0*/  IMAD.WIDE R4, R2, 0x2, R216 ;  /* 0x0000000202047825 */ /* 0x004fc600078e02d8 */
[----:B------:R-:W2:Y:S01]  /*113f0*/  LDL.64 R216, [R1+0x840] ;  /* 0x0008400001d87983 */ /* 0x000ea20000100a00 */
[----:B0-----:R-:W-:-:S03]  /*11400*/  IMAD.WIDE R6, R2, 0x2, R14 ;  /* 0x0000000202067825 */ /* 0x001fc600078e020e */
[----:B------:R-:W2:Y:S01]  /*11410*/  LDL.64 R14, [R1+0x838] ;  /* 0x00083800010e7983 */ /* 0x000ea20000100a00 */
[----:B------:R-:W-:-:S03]  /*11420*/  IMAD.WIDE R12, R2, 0x2, R224 ;  /* 0x00000002020c7825 */ /* 0x000fc600078e02e0 */
[----:B------:R0:W-:Y:S04]  /*11430*/  STL [R1+0x284], R0 ;  /* 0x0002840001007387 */ /* 0x0001e80000100800 */
[----:B------:R-:W2:Y:S04]  /*11440*/  LDG.E.U16 R249, desc[UR4][R12.64] ;  /* 0x000000040cf97981 */ /* 0x000ea8000c1e1500 */
[----:B0-----:R0:W2:Y:S01]  /*11450*/  LDG.E.U16 R0, desc[UR4][R4.64] ;  /* 0x0000000404007981 */ /* 0x0010a2000c1e1500 */
[----:B---3--:R-:W-:-:S04]  /*11460*/  IMAD.WIDE R8, R2, 0x2, R220 ;  /* 0x0000000202087825 */ /* 0x008fc800078e02dc */
[----:B----4-:R-:W-:-:S05]  /*11470*/  IMAD.WIDE R10, R2, 0x2, R218 ;  /* 0x00000002020a7825 */ /* 0x010fca00078e02da */
[----:B------:R-:W3:Y:S04]  /*11480*/  LDG.E.U16 R240, desc[UR4][R10.64] ;  /* 0x000000040af07981 */ /* 0x000ee8000c1e1500 */
[----:B------:R1:W-:Y:S04]  /*11490*/  STL [R1+0x2b0], R232 ;  /* 0x0002b0e801007387 */ /* 0x0003e80000100800 */
[----:B-1----:R1:W4:Y:S04]  /*114a0*/  LDG.E.U16 R232, desc[UR4][R6.64] ;  /* 0x0000000406e87981 */ /* 0x002328000c1e1500 */
[----:B------:R0:W-:Y:S04]  /*114b0*/  STL [R1+0x10], R3 ;  /* 0x0000100301007387 */ /* 0x0001e80000100800 */
[----:B0-----:R0:W3:Y:S04]  /*114c0*/  LDG.E.U16 R3, desc[UR4][R8.64] ;  /* 0x0000000408037981 */ /* 0x0010e8000c1e1500 */
[----:B------:R0:W-:Y:S04]  /*114d0*/  STL [R1+0x218], R239 ;  /* 0x000218ef01007387 */ /* 0x0001e80000100800 */
[----:B------:R0:W-:Y:S04]  /*114e0*/  STL [R1+0x26c], R238 ;  /* 0x00026cee01007387 */ /* 0x0001e80000100800 */
[----:B------:R-:W3:Y:S04]  /*114f0*/  LDL.64 R224, [R1+0x830] ;  /* 0x0008300001e07983 */ /* 0x000ee80000100a00 */
[----:B------:R-:W3:Y:S01]  /*11500*/  LDL.64 R220, [R1+0x828] ;  /* 0x0008280001dc7983 */ /* 0x000ee20000100a00 */
[----:B------:R-:W-:-:S03]  /*11510*/  IMAD.WIDE R4, R2, 0x2, R230 ;  /* 0x0000000202047825 */ /* 0x000fc600078e02e6 */
[----:B------:R-:W3:Y:S01]  /*11520*/  LDL.64 R218, [R1+0x820] ;  /* 0x0008200001da7983 */ /* 0x000ee20000100a00 */
[----:B-1----:R-:W-:-:S03]  /*11530*/  IMAD.WIDE R6, R2, 0x2, R20 ;  /* 0x0000000202067825 */ /* 0x002fc600078e0214 */
[----:B------:R-:W3:Y:S01]  /*11540*/  LDL.64 R20, [R1+0x818] ;  /* 0x0008180001147983 */ /* 0x000ee20000100a00 */
[----:B0-----:R-:W-:-:S03]  /*11550*/  IMAD.WIDE R8, R2, 0x2, R18 ;  /* 0x0000000202087825 */ /* 0x001fc600078e0212 */
[----:B------:R-:W3:Y:S01]  /*11560*/  LDL.64 R18, [R1+0x810] ;  /* 0x0008100001127983 */ /* 0x000ee20000100a00 */
[----:B------:R-:W-:-:S03]  /*11570*/  IMAD.WIDE R10, R2, 0x2, R222 ;  /* 0x00000002020a7825 */ /* 0x000fc600078e02de */
[----:B------:R0:W3:Y:S01]  /*11580*/  LDG.E.U16 R239, desc[UR4][R4.64] ;  /* 0x0000000404ef7981 */ /* 0x0000e2000c1e1500 */
[----:B------:R-:W-:-:S03]  /*11590*/  IMAD.WIDE R12, R2, 0x2, R22 ;  /* 0x00000002020c7825 */ /* 0x000fc600078e0216 */
[----:B------:R1:W-:Y:S04]  /*115a0*/  STL [R1+0x2a8], R235 ;  /* 0x0002a8eb01007387 */ /* 0x0003e80000100800 */
[----:B------:R-:W3:Y:S04]  /*115b0*/  LDG.E.U16 R238, desc[UR4][R10.64] ;  /* 0x000000040aee7981 */ /* 0x000ee8000c1e1500 */
[----:B-1----:R1:W3:Y:S04]  /*115c0*/  LDG.E.U16 R235, desc[UR4][R6.64] ;  /* 0x0000000406eb7981 */ /* 0x0022e8000c1e1500 */
[----:B------:R0:W-:Y:S04]  /*115d0*/  STL [R1], R234 ;  /* 0x000000ea01007387 */ /* 0x0001e80000100800 */
[----:B------:R1:W-:Y:S04]  /*115e0*/  STL [R1+0x208], R237 ;  /* 0x000208ed01007387 */ /* 0x0003e80000100800 */
[----:B0-----:R0:W3:Y:S04]  /*115f0*/  LDG.E.U16 R234, desc[UR4][R8.64] ;  /* 0x0000000408ea7981 */ /* 0x0010e8000c1e1500 */
[----:B-1----:R1:W3:Y:S01]  /*11600*/  LDG.E.U16 R237, desc[UR4][R12.64] ;  /* 0x000000040ced7981 */ /* 0x0022e2000c1e1500 */
[----:B------:R-:W-:-:S03]  /*11610*/  IMAD.WIDE R4, R2, 0x2, R16 ;  /* 0x0000000202047825 */ /* 0x000fc600078e0210 */
[----:B------:R0:W-:Y:S01]  /*11620*/  STL [R1+0x260], R236 ;  /* 0x000260ec01007387 */ /* 0x0001e20000100800 */
[----:B------:R-:W-:-:S03]  /*11630*/  IMAD.WIDE R6, R2, 0x2, R228 ;  /* 0x0000000202067825 */ /* 0x000fc600078e02e4 */
[----:B0-----:R0:W3:Y:S01]  /*11640*/  LDG.E.U16 R236, desc[UR4][R4.64] ;  /* 0x0000000404ec7981 */ /* 0x0010e2000c1e1500 */
[----:B------:R-:W-:-:S03]  /*11650*/  IMAD.WIDE R8, R2, 0x2, R226 ;  /* 0x0000000202087825 */ /* 0x000fc600078e02e2 */
[----:B------:R0:W-:Y:S04]  /*11660*/  STL [R1+0x29c], R233 ;  /* 0x00029ce901007387 */ /* 0x0001e80000100800 */
[----:B------:R-:W3:Y:S04]  /*11670*/  LDL.64 R222, [R1+0x808] ;  /* 0x0008080001de7983 */ /* 0x000ee80000100a00 */
[----:B------:R-:W3:Y:S04]  /*11680*/  LDL.64 R22, [R1+0x800] ;  /* 0x0008000001167983 */ /* 0x000ee80000100a00 */
[----:B------:R-:W3:Y:S01]  /*11690*/  LDL.64 R16, [R1+0x7f8] ;  /* 0x0007f80001107983 */ /* 0x000ee20000100a00 */
[----:B--2---:R-:W-:-:S03]  /*116a0*/  IMAD.WIDE R10, R2, 0x2, R216 ;  /* 0x00000002020a7825 */ /* 0x004fc600078e02d8 */
[----:B------:R-:W2:Y:S01]  /*116b0*/  LDL.64 R216, [R1+0x7f0] ;  /* 0x0007f00001d87983 */ /* 0x000ea20000100a00 */
[----:B-1----:R-:W-:-:S03]  /*116c0*/  IMAD.WIDE R12, R2, 0x2, R14 ;  /* 0x00000002020c7825 */ /* 0x002fc600078e020e */
[----:B------:R-:W2:Y:S04]  /*116d0*/  LDL.64 R14, [R1+0x7e8] ;  /* 0x0007e800010e7983 */ /* 0x000ea80000100a00 */
[----:B0-----:R0:W2:Y:S04]  /*116e0*/  LDG.E.U16 R233, desc[UR4][R6.64] ;  /* 0x0000000406e97981 */ /* 0x0010a8000c1e1500 */
[----:B------:R1:W-:Y:S04]  /*116f0*/  STL [R1+0x1fc], R0 ;  /* 0x0001fc0001007387 */ /* 0x0003e80000100800 */
[----:B-1----:R1:W2:Y:S04]  /*11700*/  LDG.E.U16 R0, desc[UR4][R8.64] ;  /* 0x0000000408007981 */ /* 0x0022a8000c1e1500 */
[----:B----4-:R4:W-:Y:S04]  /*11710*/  STL [R1+0x250], R232 ;  /* 0x000250e801007387 */ /* 0x0109e80000100800 */
[----:B----4-:R4:W2:Y:S04]  /*11720*/  LDG.E.U16 R232, desc[UR4][R10.64] ;  /* 0x000000040ae87981 */ /* 0x0108a8000c1e1500 */
[----:B---3--:R3:W-:Y:S04]  /*11730*/  STL [R1+0x28c], R3 ;  /* 0x00028c0301007387 */ /* 0x0087e80000100800 */
[----:B------:R4:W-:Y:S04]  /*11740*/  STL [R1+0x104], R240 ;  /* 0x000104f001007387 */ /* 0x0009e80000100800 */
[----:B------:R-:W2:Y:S04]  /*11750*/  LDL.64 R230, [R1+0x7e0] ;  /* 0x0007e00001e67983 */ /* 0x000ea80000100a00 */
[----:B---3--:R3:W2:Y:S01]  /*11760*/  LDG.E.U16 R3, desc[UR4][R12.64] ;  /* 0x000000040c037981 */ /* 0x0086a2000c1e1500 */
[----:B------:R-:W-:-:S03]  /*11770*/  IMAD.WIDE R4, R2, 0x2, R224 ;  /* 0x0000000202047825 */ /* 0x000fc600078e02e0 */
[----:B------:R-:W2:Y:S01]  /*11780*/  LDL.64 R224, [R1+0x7c8] ;  /* 0x0007c80001e07983 */ /* 0x000ea20000100a00 */
[----:B0-----:R-:W-:-:S03]  /*11790*/  IMAD.WIDE R6, R2, 0x2, R220 ;  /* 0x0000000202067825 */ /* 0x001fc600078e02dc */
[----:B------:R-:W2:Y:S01]  /*117a0*/  LDL.64 R220, [R1+0x7d8] ;  /* 0x0007d80001dc7983 */ /* 0x000ea20000100a00 */
[----:B-1----:R-:W-:-:S03]  /*117b0*/  IMAD.WIDE R8, R2, 0x2, R218 ;  /* 0x0000000202087825 */ /* 0x002fc600078e02da */
[----:B------:R-:W2:Y:S01]  /*117c0*/  LDL.64 R218, [R1+0x7d0] ;  /* 0x0007d00001da7983 */ /* 0x000ea20000100a00 */
[----:B----4-:R-:W-:-:S03]  /*117d0*/  IMAD.WIDE R10, R2, 0x2, R20 ;  /* 0x00000002020a7825 */ /* 0x010fc600078e0214 */
[----:B------:R-:W4:Y:S01]  /*117e0*/  LDL.64 R20, [R1+0x7c0] ;  /* 0x0007c00001147983 */ /* 0x000f220000100a00 */
[----:B---3--:R-:W-:-:S03]  /*117f0*/  IMAD.WIDE R12, R2, 0x2, R18 ;  /* 0x00000002020c7825 */ /* 0x008fc600078e0212 */
[----:B------:R0:W3:Y:S04]  /*11800*/  LDG.E.U16 R240, desc[UR4][R4.64] ;  /* 0x0000000404f07981 */ /* 0x0000e8000c1e1500 */
[----:B------:R1:W-:Y:S04]  /*11810*/  STL [R1+0x1ec], R239 ;  /* 0x0001ecef01007387 */ /* 0x0003e80000100800 */
[----:B-1----:R1:W3:Y:S04]  /*11820*/  LDG.E.U16 R239, desc[UR4][R6.64] ;  /* 0x0000000406ef7981 */ /* 0x0022e8000c1e1500 */
[----:B------:R0:W-:Y:S04]  /*11830*/  STL [R1+0x244], R235 ;  /* 0x000244eb01007387 */ /* 0x0001e80000100800 */
[----:B0-----:R0:W3:Y:S04]  /*11840*/  LDG.E.U16 R235, desc[UR4][R8.64] ;  /* 0x0000000408eb7981 */ /* 0x0010e8000c1e1500 */
[----:B------:R1:W-:Y:S04]  /*11850*/  STL [R1+0x274], R234 ;  /* 0x000274ea01007387 */ /* 0x0003e80000100800 */
[----:B------:R0:W-:Y:S04]  /*11860*/  STL [R1+0xf4], R238 ;  /* 0x0000f4ee01007387 */ /* 0x0001e80000100800 */
[----:B------:R0:W-:Y:S04]  /*11870*/  STL [R1+0x1e0], R237 ;  /* 0x0001e0ed01007387 */ /* 0x0001e80000100800 */
[----:B-1----:R2:W3:Y:S04]  /*11880*/  LDG.E.U16 R234, desc[UR4][R10.64] ;  /* 0x000000040aea7981 */ /* 0x0024e8000c1e1500 */
[----:B0-----:R0:W3:Y:S04]  /*11890*/  LDG.E.U16 R238, desc[UR4][R12.64] ;  /* 0x000000040cee7981 */ /* 0x0010e8000c1e1500 */
[----:B------:R-:W3:Y:S04]  /*118a0*/  LDL.64 R18, [R1+0x7b8] ;  /* 0x0007b80001127983 */ /* 0x000ee80000100a00 */
[----:B------:R-:W3:Y:S04]  /*118b0*/  LDL.64 R228, [R1+0x7b0] ;  /* 0x0007b00001e47983 */ /* 0x000ee80000100a00 */
[----:B------:R-:W3:Y:S01]  /*118c0*/  LDL.64 R226, [R1+0x7a8] ;  /* 0x0007a80001e27983 */ /* 0x000ee20000100a00 */
[----:B------:R-:W-:-:S04]  /*118d0*/  IMAD.WIDE R4, R2, 0x2, R222 ;  /* 0x0000000202047825 */ /* 0x000fc800078e02de */
[C---:B------:R-:W-:Y:S01]  /*118e0*/  IMAD.WIDE R6, R2.reuse, 0x2, R22 ;  /* 0x0000000202067825 */ /* 0x040fe200078e0216 */
[----:B------:R1:W3:Y:S03]  /*118f0*/  LDG.E.U16 R237, desc[UR4][R4.64] ;  /* 0x0000000404ed7981 */ /* 0x0002e6000c1e1500 */
[C---:B------:R-:W-:Y:S01]  /*11900*/  IMAD.WIDE R8, R2.reuse, 0x2, R16 ;  /* 0x0000000202087825 */ /* 0x040fe200078e0210 */
[----:B------:R-:W3:Y:S03]  /*11910*/  LDL.64 R22, [R1+0x7a0] ;  /* 0x0007a00001167983 */ /* 0x000ee60000100a00 */
[C---:B--2---:R-:W-:Y:S01]  /*11920*/  IMAD.WIDE R10, R2.reuse, 0x2, R216 ;  /* 0x00000002020a7825 */ /* 0x044fe200078e02d8 */
[----:B------:R-:W2:Y:S03]  /*11930*/  LDL.64 R16, [R1+0x798] ;  /* 0x0007980001107983 */ /* 0x000ea60000100a00 */
[C---:B0-----:R-:W-:Y:S01]  /*11940*/  IMAD.WIDE R12, R2.reuse, 0x2, R14 ;  /* 0x00000002020c7825 */ /* 0x041fe200078e020e */
[----:B------:R0:W-:Y:S04]  /*11950*/  STL [R1+0x234], R236 ;  /* 0x000234ec01007387 */ /* 0x0001e80000100800 */
[----:B------:R1:W-:Y:S04]  /*11960*/  STL [R1+0x268], R233 ;  /* 0x000268e901007387 */ /* 0x0003e80000100800 */
[----:B0-----:R-:W2:Y:S04]  /*11970*/  LDG.E.U16 R236, desc[UR4][R6.64] ;  /* 0x0000000406ec7981 */ /* 0x001ea8000c1e1500 */
[----:B-1----:R-:W2:Y:S04]  /*11980*/  LDG.E.U16 R233, desc[UR4][R8.64] ;  /* 0x0000000408e97981 */ /* 0x002ea8000c1e1500 */
[----:B------:R0:W-:Y:S04]  /*11990*/  STL [R1+0xec], R0 ;  /* 0x0000ec0001007387 */ /* 0x0001e80000100800 */
[----:B0-----:R0:W2:Y:S04]  /*119a0*/  LDG.E.U16 R0, desc[UR4][R10.64] ;  /* 0x000000040a007981 */ /* 0x0010a8000c1e1500 */
[----:B------:R1:W-:Y:S04]  /*119b0*/  STL [R1+0x1d4], R232 ;  /* 0x0001d4e801007387 */ /* 0x0003e80000100800 */
[----:B-1----:R4:W2:Y:S01]  /*119c0*/  LDG.E.U16 R232, desc[UR4][R12.64] ;  /* 0x000000040ce87981 */ /* 0x0028a2000c1e1500 */
[----:B------:R-:W-:-:S03]  /*119d0*/  IMAD.WIDE R4, R2, 0x2, R230 ;  /* 0x0000000202047825 */ /* 0x000fc600078e02e6 */
[----:B------:R1:W-:Y:S04]  /*119e0*/  STL [R1+0x220], R3 ;  /* 0x0002200301007387 */ /* 0x0003e80000100800 */
[----:B------:R-:W2:Y:S01]  /*119f0*/  LDL.64 R222, [R1+0x790] ;  /* 0x0007900001de7983 */ /* 0x000ea20000100a00 */
[----:B0-----:R-:W-:-:S03]  /*11a00*/  IMAD.WIDE R10, R2, 0x2, R224 ;  /* 0x00000002020a7825 */ /* 0x001fc600078e02e0 */
[----:B------:R-:W2:Y:S01]  /*11a10*/  LDL.64 R216, [R1+0x788] ;  /* 0x0007880001d87983 */ /* 0x000ea20000100a00 */
[----:B------:R-:W-:-:S03]  /*11a20*/  IMAD.WIDE R6, R2, 0x2, R220 ;  /* 0x0000000202067825 */ /* 0x000fc600078e02dc */
[----:B------:R-:W2:Y:S01]  /*11a30*/  LDL.64 R14, [R1+0x780] ;  /* 0x00078000010e7983 */ /* 0x000ea20000100a00 */
[----:B------:R-:W-:-:S03]  /*11a40*/  IMAD.WIDE R8, R2, 0x2, R218 ;  /* 0x0000000202087825 */ /* 0x000fc600078e02da */
[----:B------:R-:W2:Y:S01]  /*11a50*/  LDL.64 R220, [R1+0x778] ;  /* 0x0007780001dc7983 */ /* 0x000ea20000100a00 */
[----:B----4-:R-:W-:-:S03]  /*11a60*/  IMAD.WIDE R12, R2, 0x2, R20 ;  /* 0x00000002020c7825 */ /* 0x010fc600078e0214 */
[----:B------:R-:W4:Y:S04]  /*11a70*/  LDL.64 R218, [R1+0x770] ;  /* 0x0007700001da7983 */ /* 0x000f280000100a00 */
[----:B-1----:R0:W4:Y:S04]  /*11a80*/  LDG.E.U16 R3, desc[UR4][R4.64] ;  /* 0x0000000404037981 */ /* 0x002128000c1e1500 */
[----:B---3--:R1:W-:Y:S04]  /*11a90*/  STL [R1+0x254], R240 ;  /* 0x000254f001007387 */ /* 0x0083e80000100800 */
[----:B------:R3:W-:Y:S04]  /*11aa0*/  STL [R1+0xe4], R239 ;  /* 0x0000e4ef01007387 */ /* 0x0007e80000100800 */
[----:B-1----:R1:W4:Y:S04]  /*11ab0*/  LDG.E.U16 R240, desc[UR4][R6.64] ;  /* 0x0000000406f07981 */ /* 0x002328000c1e1500 */
[----:B---3--:R3:W4:Y:S04]  /*11ac0*/  LDG.E.U16 R239, desc[UR4][R8.64] ;  /* 0x0000000408ef7981 */ /* 0x008728000c1e1500 */
[----:B------:R0:W-:Y:S04]  /*11ad0*/  STL [R1+0x1cc], R235 ;  /* 0x0001cceb01007387 */ /* 0x0001e80000100800 */
[----:B0-----:R0:W4:Y:S04]  /*11ae0*/  LDG.E.U16 R235, desc[UR4][R10.64] ;  /* 0x000000040aeb7981 */ /* 0x001128000c1e1500 */
[----:B------:R1:W-:Y:S04]  /*11af0*/  STL [R1+0x214], R234 ;  /* 0x000214ea01007387 */ /* 0x0003e80000100800 */
[----:B------:R0:W-:Y:S01]  /*11b00*/  STL [R1+0x240], R238 ;  /* 0x000240ee01007387 */ /* 0x0001e20000100800 */
[----:B------:R-:W-:-:S03]  /*11b10*/  IMAD.WIDE R4, R2, 0x2, R18 ;  /* 0x0000000202047825 */ /* 0x000fc600078e0212 */
[----:B------:R-:W4:Y:S04]  /*11b20*/  LDL.64 R224, [R1+0x768] ;  /* 0x0007680001e07983 */ /* 0x000f280000100a00 */
[----:B-1----:R2:W4:Y:S04]  /*11b30*/  LDG.E.U16 R234, desc[UR4][R12.64] ;  /* 0x000000040cea7981 */ /* 0x002528000c1e1500 */
[----:B------:R-:W4:Y:S04]  /*11b40*/  LDL.64 R20, [R1+0x760] ;  /* 0x0007600001147983 */ /* 0x000f280000100a00 */
[----:B------:R-:W4:Y:S04]  /*11b50*/  LDL.64 R18, [R1+0x758] ;  /* 0x0007580001127983 */ /* 0x000f280000100a00 */
[----:B0-----:R-:W4:Y:S01]  /*11b60*/  LDG.E.U16 R238, desc[UR4][R4.64] ;  /* 0x0000000404ee7981 */ /* 0x001f22000c1e1500 */
[----:B------:R-:W-:-:S04]  /*11b70*/  IMAD.WIDE R6, R2, 0x2, R228 ;  /* 0x0000000202067825 */ /* 0x000fc800078e02e4 */
[----:B---3--:R-:W-:-:S04]  /*11b80*/  IMAD.WIDE R8, R2, 0x2, R226 ;  /* 0x0000000202087825 */ /* 0x008fc800078e02e2 */
[C---:B------:R-:W-:Y:S02]  /*11b90*/  IMAD.WIDE R10, R2.reuse, 0x2, R22 ;  /* 0x00000002020a7825 */ /* 0x040fe400078e0216 */
[----:B------:R-:W3:Y:S02]  /*11ba0*/  LDL.64 R22, [R1+0x750] ;  /* 0x0007500001167983 */ /* 0x000ee40000100a00 */
[C---:B--2---:R-:W-:Y:S02]  /*11bb0*/  IMAD.WIDE R12, R2.reuse, 0x2, R16 ;  /* 0x00000002020c7825 */ /* 0x044fe400078e0210 */
[----:B------:R-:W2:Y:S04]  /*11bc0*/  LDL.64 R16, [R1+0x748] ;  /* 0x0007480001107983 */ /* 0x000ea80000100a00 */
[----:B------:R0:W-:Y:S04]  /*11bd0*/  STL [R1+0xe0], R237 ;  /* 0x0000e0ed01007387 */ /* 0x0001e80000100800 */
[----:B------:R1:W-:Y:S04]  /*11be0*/  STL [R1+0x1c0], R236 ;  /* 0x0001c0ec01007387 */ /* 0x0003e80000100800 */
[----:B------:R1:W-:Y:S04]  /*11bf0*/  STL [R1+0x204], R233 ;  /* 0x000204e901007387 */ /* 0x0003e80000100800 */
[----:B0-----:R-:W2:Y:S04]  /*11c00*/  LDG.E.U16 R237, desc[UR4][R6.64] ;  /* 0x0000000406ed7981 */ /* 0x001ea8000c1e1500 */
[----:B-1----:R-:W2:Y:S04]  /*11c10*/  LDG.E.U16 R236, desc[UR4][R8.64] ;  /* 0x0000000408ec7981 */ /* 0x002ea8000c1e1500 */
[----:B------:R0:W2:Y:S04]  /*11c20*/  LDG.E.U16 R233, desc[UR4][R10.64] ;  /* 0x000000040ae97981 */ /* 0x0000a8000c1e1500 */
[----:B------:R1:W-:Y:S04]  /*11c30*/  STL [R1+0x230], R0 ;  /* 0x0002300001007387 */ /* 0x0003e80000100800 */
[----:B-1----:R1:W2:Y:S04]  /*11c40*/  LDG.E.U16 R0, desc[UR4][R12.64] ;  /* 0x000000040c007981 */ /* 0x0022a8000c1e1500 */
[----:B------:R4:W-:Y:S04]  /*11c50*/  STL [R1+0xd8], R232 ;  /* 0x0000d8e801007387 */ /* 0x0009e80000100800 */
[----:B------:R-:W2:Y:S01]  /*11c60*/  LDL.64 R230, [R1+0x740] ;  /* 0x0007400001e67983 */ /* 0x000ea20000100a00 */
[----:B0-----:R-:W-:-:S03]  /*11c70*/  IMAD.WIDE R10, R2, 0x2, R222 ;  /* 0x00000002020a7825 */ /* 0x001fc600078e02de */
[----:B------:R-:W2:Y:S01]  /*11c80*/  LDL.64 R222, [R1+0x728] ;  /* 0x0007280001de7983 */ /* 0x000ea20000100a00 */
[----:B-1----:R-:W-:-:S03]  /*11c90*/  IMAD.WIDE R12, R2, 0x2, R216 ;  /* 0x00000002020c7825 */ /* 0x002fc600078e02d8 */
[----:B------:R-:W2:Y:S01]  /*11ca0*/  LDL.64 R216, [R1+0x738] ;  /* 0x0007380001d87983 */ /* 0x000ea20000100a00 */
[----:B------:R-:W-:-:S03]  /*11cb0*/  IMAD.WIDE R4, R2, 0x2, R14 ;  /* 0x0000000202047825 */ /* 0x000fc600078e020e */
[----:B------:R-:W2:Y:S01]  /*11cc0*/  LDL.64 R14, [R1+0x730] ;  /* 0x00073000010e7983 */ /* 0x000ea20000100a00 */
[----:B------:R-:W-:-:S03]  /*11cd0*/  IMAD.WIDE R6, R2, 0x2, R220 ;  /* 0x0000000202067825 */ /* 0x000fc600078e02dc */
[----:B------:R-:W2:Y:S01]  /*11ce0*/  LDL.64 R220, [R1+0x720] ;  /* 0x0007200001dc7983 */ /* 0x000ea20000100a00 */
[----:B----4-:R-:W-:-:S03]  /*11cf0*/  IMAD.WIDE R8, R2, 0x2, R218 ;  /* 0x0000000202087825 */ /* 0x010fc600078e02da */
[----:B------:R-:W4:Y:S04]  /*11d00*/  LDG.E.U16 R232, desc[UR4][R10.64] ;  /* 0x000000040ae87981 */ /* 0x000f28000c1e1500 */
[----:B------:R0:W-:Y:S04]  /*11d10*/  STL [R1+0x1b4], R3 ;  /* 0x0001b40301007387 */ /* 0x0001e80000100800 */
[----:B0-----:R0:W4:Y:S04]  /*11d20*/  LDG.E.U16 R3, desc[UR4][R12.64] ;  /* 0x000000040c037981 */ /* 0x001128000c1e1500 */
[----:B------:R1:W-:Y:S04]  /*11d30*/  STL [R1+0x1f8], R240 ;  /* 0x0001f8f001007387 */ /* 0x0003e80000100800 */
[----:B------:R0:W-:Y:S04]  /*11d40*/  STL [R1+0x21c], R239 ;  /* 0x00021cef01007387 */ /* 0x0001e80000100800 */
[----:B-1----:R1:W4:Y:S04]  /*11d50*/  LDG.E.U16 R240, desc[UR4][R4.64] ;  /* 0x0000000404f07981 */ /* 0x002328000c1e1500 */
[----:B0-----:R0:W4:Y:S04]  /*11d60*/  LDG.E.U16 R239, desc[UR4][R6.64] ;  /* 0x0000000406ef7981 */ /* 0x001128000c1e1500 */
[----:B------:R1:W-:Y:S04]  /*11d70*/  STL [R1+0xd0], R235 ;  /* 0x0000d0eb01007387 */ /* 0x0003e80000100800 */
[----:B-1----:R3:W4:Y:S01]  /*11d80*/  LDG.E.U16 R235, desc[UR4][R8.64] ;  /* 0x0000000408eb7981 */ /* 0x002722000c1e1500 */
[----:B------:R-:W-:-:S03]  /*11d90*/  IMAD.WIDE R12, R2, 0x2, R224 ;  /* 0x00000002020c7825 */ /* 0x000fc600078e02e0 */
[----:B------:R1:W-:Y:S04]  /*11da0*/  STL [R1+0x1a8], R234 ;  /* 0x0001a8ea01007387 */ /* 0x0003e80000100800 */
[----:B------:R-:W4:Y:S01]  /*11db0*/  LDL.64 R218, [R1+0x718] ;  /* 0x0007180001da7983 */ /* 0x000f220000100a00 */
[----:B------:R-:W-:-:S03]  /*11dc0*/  IMAD.WIDE R4, R2, 0x2, R20 ;  /* 0x0000000202047825 */ /* 0x000fc600078e0214 */
[----:B------:R-:W4:Y:S01]  /*11dd0*/  LDL.64 R228, [R1+0x710] ;  /* 0x0007100001e47983 */ /* 0x000f220000100a00 */
[----:B0-----:R-:W-:-:S03]  /*11de0*/  IMAD.WIDE R6, R2, 0x2, R18 ;  /* 0x0000000202067825 */ /* 0x001fc600078e0212 */
[----:B------:R-:W4:Y:S04]  /*11df0*/  LDL.64 R226, [R1+0x708] ;  /* 0x0007080001e27983 */ /* 0x000f280000100a00 */
[----:B------:R-:W4:Y:S04]  /*11e00*/  LDL.64 R20, [R1+0x700] ;  /* 0x0007000001147983 */ /* 0x000f280000100a00 */
[----:B------:R-:W4:Y:S04]  /*11e10*/  LDL.64 R18, [R1+0x6f8] ;  /* 0x0006f80001127983 */ /* 0x000f280000100a00 */
[----:B-1----:R-:W4:Y:S04]  /*11e20*/  LDG.E.U16 R234, desc[UR4][R12.64] ;  /* 0x000000040cea7981 */ /* 0x002f28000c1e1500 */
[----:B------:R0:W-:Y:S04]  /*11e30*/  STL [R1+0x1e8], R238 ;  /* 0x0001e8ee01007387 */ /* 0x0001e80000100800 */
[----:B0-----:R-:W4:Y:S01]  /*11e40*/  LDG.E.U16 R238, desc[UR4][R4.64] ;  /* 0x0000000404ee7981 */ /* 0x001f22000c1e1500 */
[----:B---3--:R-:W-:-:S04]  /*11e50*/  IMAD.WIDE R8, R2, 0x2, R22 ;  /* 0x0000000202087825 */ /* 0x008fc800078e0216 */
[C---:B--2---:R-:W-:Y:S01]  /*11e60*/  IMAD.WIDE R10, R2.reuse, 0x2, R16 ;  /* 0x00000002020a7825 */ /* 0x044fe200078e0210 */
[----:B------:R0:W-:Y:S04]  /*11e70*/  STL [R1+0x210], R237 ;  /* 0x000210ed01007387 */ /* 0x0001e80000100800 */
[----:B------:R1:W-:Y:S04]  /*11e80*/  STL [R1+0xc0], R236 ;  /* 0x0000c0ec01007387 */ /* 0x0003e80000100800 */
[----:B------:R2:W-:Y:S04]  /*11e90*/  STL [R1+0x19c], R233 ;  /* 0x00019ce901007387 */ /* 0x0005e80000100800 */
[----:B0-----:R0:W3:Y:S04]  /*11ea0*/  LDG.E.U16 R237, desc[UR4][R6.64] ;  /* 0x0000000406ed7981 */ /* 0x0010e8000c1e1500 */
[----:B-1----:R1:W3:Y:S04]  /*11eb0*/  LDG.E.U16 R236, desc[UR4][R8.64] ;  /* 0x0000000408ec7981 */ /* 0x0022e8000c1e1500 */
[----:B--2---:R2:W3:Y:S04]  /*11ec0*/  LDG.E.U16 R233, desc[UR4][R10.64] ;  /* 0x000000040ae97981 */ /* 0x0044e8000c1e1500 */
[----:B------:R1:W-:Y:S04]  /*11ed0*/  STL [R1+0x1dc], R0 ;  /* 0x0001dc0001007387 */ /* 0x0003e80000100800 */
[----:B------:R-:W3:Y:S04]  /*11ee0*/  LDL.64 R224, [R1+0x6f0] ;  /* 0x0006f00001e07983 */ /* 0x000ee80000100a00 */
[----:B------:R-:W3:Y:S04]  /*11ef0*/  LDL.64 R22, [R1+0x6e8] ;  /* 0x0006e80001167983 */ /* 0x000ee80000100a00 */
[----:B------:R-:W3:Y:S01]  /*11f00*/  LDL.64 R16, [R1+0x6e0] ;  /* 0x0006e00001107983 */ /* 0x000ee20000100a00 */
[----:B0-----:R-:W-:-:S05]  /*11f10*/  IMAD.WIDE R6, R2, 0x2, R230 ;  /* 0x0000000202067825 */ /* 0x001fca00078e02e6 */
[----:B-1----:R-:W3:Y:S01]  /*11f20*/  LDG.E.U16 R0, desc[UR4][R6.64] ;  /* 0x0000000406007981 */ /* 0x002ee2000c1e1500 */
[----:B------:R-:W-:-:S04]  /*11f30*/  IMAD.WIDE R12, R2, 0x2, R222 ;  /* 0x00000002020c7825 */ /* 0x000fc800078e02de */
[C---:B------:R-:W-:Y:S02]  /*11f40*/  IMAD.WIDE R8, R2.reuse, 0x2, R216 ;  /* 0x0000000202087825 */ /* 0x040fe400078e02d8 */
[----:B------:R-:W3:Y:S02]  /*11f50*/  LDL.64 R216, [R1+0x6d8] ;  /* 0x0006d80001d87983 */ /* 0x000ee40000100a00 */
[C---:B--2---:R-:W-:Y:S02]  /*11f60*/  IMAD.WIDE R10, R2.reuse, 0x2, R14 ;  /* 0x00000002020a7825 */ /* 0x044fe400078e020e */
[----:B------:R-:W2:Y:S02]  /*11f70*/  LDL.64 R14, [R1+0x6d0] ;  /* 0x0006d000010e7983 */ /* 0x000ea40000100a00 */
[C---:B------:R-:W-:Y:S02]  /*11f80*/  IMAD.WIDE R4, R2.reuse, 0x2, R220 ;  /* 0x0000000202047825 */ /* 0x040fe400078e02dc */
[----:B----4-:R0:W-:Y:S04]  /*11f90*/  STL [R1+0x200], R232 ;  /* 0x000200e801007387 */ /* 0x0101e80000100800 */
[----:B0-----:R0:W4:Y:S04]  /*11fa0*/  LDG.E.U16 R232, desc[UR4][R8.64] ;  /* 0x0000000408e87981 */ /* 0x001128000c1e1500 */
[----:B------:R1:W-:Y:S04]  /*11fb0*/  STL [R1+0xac], R3 ;  /* 0x0000ac0301007387 */ /* 0x0003e80000100800 */
[----:B-1----:R1:W4:Y:S04]  /*11fc0*/  LDG.E.U16 R3, desc[UR4][R10.64] ;  /* 0x000000040a037981 */ /* 0x002328000c1e1500 */
[----:B------:R0:W-:Y:S04]  /*11fd0*/  STL [R1+0x190], R240 ;  /* 0x000190f001007387 */ /* 0x0001e80000100800 */
[----:B------:R1:W-:Y:S04]  /*11fe0*/  STL [R1+0x1d0], R239 ;  /* 0x0001d0ef01007387 */ /* 0x0003e80000100800 */
[----:B0-----:R0:W4:Y:S04]  /*11ff0*/  LDG.E.U16 R240, desc[UR4][R12.64] ;  /* 0x000000040cf07981 */ /* 0x001128000c1e1500 */
[----:B-1----:R1:W4:Y:S04]  /*12000*/  LDG.E.U16 R239, desc[UR4][R4.64] ;  /* 0x0000000404ef7981 */ /* 0x002328000c1e1500 */
[----:B------:R0:W-:Y:S04]  /*12010*/  STL [R1+0x1f0], R235 ;  /* 0x0001f0eb01007387 */ /* 0x0001e80000100800 */
[----:B------:R-:W4:Y:S04]  /*12020*/  LDL.64 R222, [R1+0x6c8] ;  /* 0x0006c80001de7983 */ /* 0x000f280000100a00 */
[----:B------:R-:W4:Y:S01]  /*12030*/  LDL.64 R220, [R1+0x6c0] ;  /* 0x0006c00001dc7983 */ /* 0x000f220000100a00 */
[----:B------:R-:W-:-:S03]  /*12040*/  IMAD.WIDE R8, R2, 0x2, R218 ;  /* 0x0000000202087825 */ /* 0x000fc600078e02da */
[----:B------:R-:W4:Y:S01]  /*12050*/  LDL.64 R218, [R1+0x6b8] ;  /* 0x0006b80001da7983 */ /* 0x000f220000100a00 */
[----:B------:R-:W-:-:S03]  /*12060*/  IMAD.WIDE R10, R2, 0x2, R228 ;  /* 0x00000002020a7825 */ /* 0x000fc600078e02e4 */
[----:B0-----:R-:W4:Y:S01]  /*12070*/  LDG.E.U16 R235, desc[UR4][R8.64] ;  /* 0x0000000408eb7981 */ /* 0x001f22000c1e1500 */
[----:B------:R-:W-:-:S04]  /*12080*/  IMAD.WIDE R12, R2, 0x2, R226 ;  /* 0x00000002020c7825 */ /* 0x000fc800078e02e2 */
[C---:B-1----:R-:W-:Y:S02]  /*12090*/  IMAD.WIDE R4, R2.reuse, 0x2, R20 ;  /* 0x0000000202047825 */ /* 0x042fe400078e0214 */
[----:B------:R-:W4:Y:S02]  /*120a0*/  LDL.64 R20, [R1+0x6b0] ;  /* 0x0006b00001147983 */ /* 0x000f240000100a00 */
[C---:B------:R-:W-:Y:S02]  /*120b0*/  IMAD.WIDE R6, R2.reuse, 0x2, R18 ;  /* 0x0000000202067825 */ /* 0x040fe400078e0212 */
[----:B------:R-:W4:Y:S04]  /*120c0*/  LDL.64 R18, [R1+0x6a8] ;  /* 0x0006a80001127983 */ /* 0x000f280000100a00 */
[----:B------:R0:W-:Y:S04]  /*120d0*/  STL [R1+0xa8], R234 ;  /* 0x0000a8ea01007387 */ /* 0x0001e80000100800 */
[----:B0-----:R0:W4:Y:S04]  /*120e0*/  LDG.E.U16 R234, desc[UR4][R10.64] ;  /* 0x000000040aea7981 */ /* 0x001128000c1e1500 */
[----:B------:R1:W-:Y:S04]  /*120f0*/  STL [R1+0x188], R238 ;  /* 0x000188ee01007387 */ /* 0x0003e80000100800 */
[----:B-1----:R1:W4:Y:S04]  /*12100*/  LDG.E.U16 R238, desc[UR4][R12.64] ;  /* 0x000000040cee7981 */ /* 0x002328000c1e1500 */
[----:B---3--:R3:W-:Y:S04]  /*12110*/  STL [R1+0x1c4], R237 ;  /* 0x0001c4ed01007387 */ /* 0x0087e80000100800 */
[----:B------:R0:W-:Y:S04]  /*12120*/  STL [R1+0x1e4], R236 ;  /* 0x0001e4ec01007387 */ /* 0x0001e80000100800 */
[----:B------:R1:W-:Y:S04]  /*12130*/  STL [R1+0xa4], R233 ;  /* 0x0000a4e901007387 */ /* 0x0003e80000100800 */
[----:B---3--:R3:W4:Y:S04]  /*12140*/  LDG.E.U16 R237, desc[UR4][R4.64] ;  /* 0x0000000404ed7981 */ /* 0x008728000c1e1500 */
[----:B0-----:R0:W4:Y:S01]  /*12150*/  LDG.E.U16 R236, desc[UR4][R6.64] ;  /* 0x0000000406ec7981 */ /* 0x001122000c1e1500 */
[----:B------:R-:W-:-:S03]  /*12160*/  IMAD.WIDE R10, R2, 0x2, R224 ;  /* 0x00000002020a7825 */ /* 0x000fc600078e02e0 */
[----:B------:R-:W4:Y:S01]  /*12170*/  LDL.64 R230, [R1+0x6a0] ;  /* 0x0006a00001e67983 */ /* 0x000f220000100a00 */
[----:B-1----:R-:W-:-:S03]  /*12180*/  IMAD.WIDE R12, R2, 0x2, R22 ;  /* 0x00000002020c7825 */ /* 0x002fc600078e0216 */
[----:B------:R-:W4:Y:S01]  /*12190*/  LDL.64 R22, [R1+0x698] ;  /* 0x0006980001167983 */ /* 0x000f220000100a00 */
[----:B---3--:R-:W-:-:S03]  /*121a0*/  IMAD.WIDE R4, R2, 0x2, R16 ;  /* 0x0000000202047825 */ /* 0x008fc600078e0210 */
[----:B------:R-:W3:Y:S04]  /*121b0*/  LDL.64 R16, [R1+0x690] ;  /* 0x0006900001107983 */ /* 0x000ee80000100a00 */
[----:B------:R-:W3:Y:S04]  /*121c0*/  LDL.64 R224, [R1+0x688] ;  /* 0x0006880001e07983 */ /* 0x000ee80000100a00 */
[----:B------:R-:W3:Y:S01]  /*121d0*/  LDG.E.U16 R233, desc[UR4][R10.64] ;  /* 0x000000040ae97981 */ /* 0x000ee2000c1e1500 */
[----:B0-----:R-:W-:-:S03]  /*121e0*/  IMAD.WIDE R6, R2, 0x2, R216 ;  /* 0x0000000202067825 */ /* 0x001fc600078e02d8 */
[----:B------:R-:W3:Y:S01]  /*121f0*/  LDL.64 R216, [R1+0x680] ;  /* 0x0006800001d87983 */ /* 0x000ee20000100a00 */
[----:B--2---:R-:W-:-:S03]  /*12200*/  IMAD.WIDE R8, R2, 0x2, R14 ;  /* 0x0000000202087825 */ /* 0x004fc600078e020e */
[----:B------:R0:W-:Y:S04]  /*12210*/  STL [R1+0x17c], R0 ;  /* 0x00017c0001007387 */ /* 0x0001e80000100800 */
[----:B0-----:R0:W2:Y:S04]  /*12220*/  LDG.E.U16 R0, desc[UR4][R12.64] ;  /* 0x000000040c007981 */ /* 0x0010a8000c1e1500 */
[----:B----4-:R1:W-:Y:S04]  /*12230*/  STL [R1+0x1bc], R232 ;  /* 0x0001bce801007387 */ /* 0x0103e80000100800 */
[----:B-1----:R1:W4:Y:S04]  /*12240*/  LDG.E.U16 R232, desc[UR4][R4.64] ;  /* 0x0000000404e87981 */ /* 0x002328000c1e1500 */
[----:B------:R0:W-:Y:S04]  /*12250*/  STL [R1+0x1d8], R3 ;  /* 0x0001d80301007387 */ /* 0x0001e80000100800 */
[----:B0-----:R0:W4:Y:S04]  /*12260*/  LDG.E.U16 R3, desc[UR4][R6.64] ;  /* 0x0000000406037981 */ /* 0x001128000c1e1500 */
[----:B------:R0:W-:Y:S04]  /*12270*/  STL [R1+0xa0], R240 ;  /* 0x0000a0f001007387 */ /* 0x0001e80000100800 */
[----:B------:R0:W-:Y:S04]  /*12280*/  STL [R1+0x170], R239 ;  /* 0x000170ef01007387 */ /* 0x0001e80000100800 */
[----:B------:R-:W4:Y:S01]  /*12290*/  LDL.64 R14, [R1+0x678] ;  /* 0x00067800010e7983 */ /* 0x000f220000100a00 */
[----:B------:R-:W-:-:S03]  /*122a0*/  IMAD.WIDE R12, R2, 0x2, R222 ;  /* 0x00000002020c7825 */ /* 0x000fc600078e02de */
[----:B------:R-:W4:Y:S01]  /*122b0*/  LDL.64 R228, [R1+0x670] ;  /* 0x0006700001e47983 */ /* 0x000f220000100a00 */
[----:B-1----:R-:W-:-:S03]  /*122c0*/  IMAD.WIDE R4, R2, 0x2, R220 ;  /* 0x0000000202047825 */ /* 0x002fc600078e02dc */
[----:B0-----:R0:W4:Y:S04]  /*122d0*/  LDG.E.U16 R240, desc[UR4][R8.64] ;  /* 0x0000000408f07981 */ /* 0x001128000c1e1500 */
[----:B------:R-:W4:Y:S01]  /*122e0*/  LDL.64 R226, [R1+0x668] ;  /* 0x0006680001e27983 */ /* 0x000f220000100a00 */
[----:B------:R-:W-:-:S03]  /*122f0*/  IMAD.WIDE R6, R2, 0x2, R218 ;  /* 0x0000000202067825 */ /* 0x000fc600078e02da */
[----:B------:R-:W4:Y:S04]  /*12300*/  LDL.64 R222, [R1+0x660] ;  /* 0x0006600001de7983 */ /* 0x000f280000100a00 */
[----:B------:R-:W4:Y:S04]  /*12310*/  LDL.64 R220, [R1+0x658] ;  /* 0x0006580001dc7983 */ /* 0x000f280000100a00 */
[----:B------:R-:W4:Y:S01]  /*12320*/  LDG.E.U16 R239, desc[UR4][R12.64] ;  /* 0x000000040cef7981 */ /* 0x000f22000c1e1500 */
[----:B0-----:R-:W-:-:S03]  /*12330*/  IMAD.WIDE R8, R2, 0x2, R20 ;  /* 0x0000000202087825 */ /* 0x001fc600078e0214 */
[----:B------:R0:W-:Y:S04]  /*12340*/  STL [R1+0x1b0], R235 ;  /* 0x0001b0eb01007387 */ /* 0x0001e80000100800 */
[----:B0-----:R-:W4:Y:S04]  /*12350*/  LDG.E.U16 R235, desc[UR4][R4.64] ;  /* 0x0000000404eb7981 */ /* 0x001f28000c1e1500 */
[----:B------:R0:W-:Y:S04]  /*12360*/  STL [R1+0x1c8], R234 ;  /* 0x0001c8ea01007387 */ /* 0x0001e80000100800 */
[----:B0-----:R0:W4:Y:S04]  /*12370*/  LDG.E.U16 R234, desc[UR4][R6.64] ;  /* 0x0000000406ea7981 */ /* 0x001128000c1e1500 */
[----:B------:R1:W-:Y:S04]  /*12380*/  STL [R1+0x9c], R238 ;  /* 0x00009cee01007387 */ /* 0x0003e80000100800 */
[----:B-1----:R1:W4:Y:S01]  /*12390*/  LDG.E.U16 R238, desc[UR4][R8.64] ;  /* 0x0000000408ee7981 */ /* 0x002322000c1e1500 */
[----:B------:R-:W-:-:S03]  /*123a0*/  IMAD.WIDE R10, R2, 0x2, R18 ;  /* 0x00000002020a7825 */ /* 0x000fc600078e0212 */
[----:B------:R1:W-:Y:S04]  /*123b0*/  STL [R1+0x168], R237 ;  /* 0x000168ed01007387 */ /* 0x0003e80000100800 */
[----:B------:R3:W-:Y:S01]  /*123c0*/  STL [R1+0x1a4], R236 ;  /* 0x0001a4ec01007387 */ /* 0x0007e20000100800 */
[----:B0-----:R-:W-:-:S03]  /*123d0*/  IMAD.WIDE R6, R2, 0x2, R230 ;  /* 0x0000000202067825 */ /* 0x001fc600078e02e6 */
[----:B------:R-:W4:Y:S01]  /*123e0*/  LDL.64 R218, [R1+0x650] ;  /* 0x0006500001da7983 */ /* 0x000f220000100a00 */
[----:B-1----:R-:W-:-:S03]  /*123f0*/  IMAD.WIDE R8, R2, 0x2, R22 ;  /* 0x0000000202087825 */ /* 0x002fc600078e0216 */
[----:B------:R0:W4:Y:S04]  /*12400*/  LDG.E.U16 R237, desc[UR4][R10.64] ;  /* 0x000000040aed7981 */ /* 0x000128000c1e1500 */
[----:B------:R-:W4:Y:S01]  /*12410*/  LDL.64 R20, [R1+0x648] ;  /* 0x0006480001147983 */ /* 0x000f220000100a00 */
[----:B---3--:R-:W-:-:S03]  /*12420*/  IMAD.WIDE R12, R2, 0x2, R224 ;  /* 0x00000002020c7825 */ /* 0x008fc600078e02e0 */
[----:B------:R-:W3:Y:S01]  /*12430*/  LDL.64 R18, [R1+0x640] ;  /* 0x0006400001127983 */ /* 0x000ee20000100a00 */
[----:B0-----:R-:W-:-:S03]  /*12440*/  IMAD.WIDE R10, R2, 0x2, R16 ;  /* 0x00000002020a7825 */ /* 0x001fc600078e0210 */
[----:B------:R-:W3:Y:S04]  /*12450*/  LDL.64 R22, [R1+0x638] ;  /* 0x0006380001167983 */ /* 0x000ee80000100a00 */
[----:B------:R-:W3:Y:S04]  /*12460*/  LDL.64 R16, [R1+0x630] ;  /* 0x0006300001107983 */ /* 0x000ee80000100a00 */
[----:B------:R-:W3:Y:S04]  /*12470*/  LDG.E.U16 R236, desc[UR4][R6.64] ;  /* 0x0000000406ec7981 */ /* 0x000ee8000c1e1500 */
[----:B------:R0:W-:Y:S04]  /*12480*/  STL [R1+0x1b8], R233 ;  /* 0x0001b8e901007387 */ /* 0x0001e80000100800 */
[----:B0-----:R0:W3:Y:S01]  /*12490*/  LDG.E.U16 R233, desc[UR4][R8.64] ;  /* 0x0000000408e97981 */ /* 0x0010e2000c1e1500 */
[----:B------:R-:W-:-:S03]  /*124a0*/  IMAD.WIDE R4, R2, 0x2, R216 ;  /* 0x0000000202047825 */ /* 0x000fc600078e02d8 */
[----:B--2---:R1:W-:Y:S04]  /*124b0*/  STL [R1+0x98], R0 ;  /* 0x0000980001007387 */ /* 0x0043e80000100800 */
[----:B-1----:R1:W2:Y:S04]  /*124c0*/  LDG.E.U16 R0, desc[UR4][R10.64] ;  /* 0x000000040a007981 */ /* 0x0022a8000c1e1500 */
[----:B----4-:R4:W-:Y:S04]  /*124d0*/  STL [R1+0x164], R232 ;  /* 0x000164e801007387 */ /* 0x0109e80000100800 */
[----:B----4-:R4:W2:Y:S04]  /*124e0*/  LDG.E.U16 R232, desc[UR4][R12.64] ;  /* 0x000000040ce87981 */ /* 0x0108a8000c1e1500 */
[----:B------:R0:W-:Y:S04]  /*124f0*/  STL [R1+0x198], R3 ;  /* 0x0001980301007387 */ /* 0x0001e80000100800 */
[----:B0-----:R0:W2:Y:S01]  /*12500*/  LDG.E.U16 R3, desc[UR4][R4.64] ;  /* 0x0000000404037981 */ /* 0x0010a2000c1e1500 */
[----:B------:R-:W-:-:S04]  /*12510*/  IMAD.WIDE R8, R2, 0x2, R14 ;  /* 0x0000000202087825 */ /* 0x000fc800078e020e */
[C---:B-1----:R-:W-:Y:S01]  /*12520*/  IMAD.WIDE R10, R2.reuse, 0x2, R228 ;  /* 0x00000002020a7825 */ /* 0x042fe200078e02e4 */
[----:B------:R1:W-:Y:S03]  /*12530*/  STL [R1+0x1ac], R240 ;  /* 0x0001acf001007387 */ /* 0x0003e60000100800 */
[C---:B----4-:R-:W-:Y:S01]  /*12540*/  IMAD.WIDE R12, R2.reuse, 0x2, R226 ;  /* 0x00000002020c7825 */ /* 0x050fe200078e02e2 */
[----:B------:R-:W4:Y:S03]  /*12550*/  LDL.64 R216, [R1+0x620] ;  /* 0x0006200001d87983 */ /* 0x000f260000100a00 */
[C---:B0-----:R-:W-:Y:S01]  /*12560*/  IMAD.WIDE R4, R2.reuse, 0x2, R222 ;  /* 0x0000000202047825 */ /* 0x041fe200078e02de */
[----:B------:R-:W4:Y:S03]  /*12570*/  LDL.64 R14, [R1+0x618] ;  /* 0x00061800010e7983 */ /* 0x000f260000100a00 */
[C---:B------:R-:W-:Y:S01]  /*12580*/  IMAD.WIDE R6, R2.reuse, 0x2, R220 ;  /* 0x0000000202067825 */ /* 0x040fe200078e02dc */
[----:B------:R-:W4:Y:S04]  /*12590*/  LDL.64 R224, [R1+0x628] ;  /* 0x0006280001e07983 */ /* 0x000f280000100a00 */
[----:B------:R-:W4:Y:S04]  /*125a0*/  LDL.64 R222, [R1+0x610] ;  /* 0x0006100001de7983 */ /* 0x000f280000100a00 */
[----:B------:R-:W4:Y:S04]  /*125b0*/  LDL.64 R220, [R1+0x608] ;  /* 0x0006080001dc7983 */ /* 0x000f280000100a00 */
[----:B-1----:R-:W4:Y:S04]  /*125c0*/  LDG.E.U16 R240, desc[UR4][R8.64] ;  /* 0x0000000408f07981 */ /* 0x002f28000c1e1500 */
[----:B------:R0:W-:Y:S04]  /*125d0*/  STL [R1+0x94], R239 ;  /* 0x000094ef01007387 */ /* 0x0001e80000100800 */
[----:B------:R1:W-:Y:S04]  /*125e0*/  STL [R1+0x15c], R235 ;  /* 0x00015ceb01007387 */ /* 0x0003e80000100800 */
[----:B0-----:R0:W4:Y:S04]  /*125f0*/  LDG.E.U16 R239, desc[UR4][R10.64] ;  /* 0x000000040aef7981 */ /* 0x001128000c1e1500 */
[----:B-1----:R1:W4:Y:S04]  /*12600*/  LDG.E.U16 R235, desc[UR4][R12.64] ;  /* 0x000000040ceb7981 */ /* 0x002328000c1e1500 */
[----:B------:R0:W-:Y:S04]  /*12610*/  STL [R1+0x18c], R234 ;  /* 0x00018cea01007387 */ /* 0x0001e80000100800 */
[----:B0-----:R3:W4:Y:S04]  /*12620*/  LDG.E.U16 R234, desc[UR4][R4.64] ;  /* 0x0000000404ea7981 */ /* 0x001728000c1e1500 */
[----:B------:R0:W-:Y:S04]  /*12630*/  STL [R1+0x1a0], R238 ;  /* 0x0001a0ee01007387 */ /* 0x0001e80000100800 */
[----:B0-----:R0:W4:Y:S01]  /*12640*/  LDG.E.U16 R238, desc[UR4][R6.64] ;  /* 0x0000000406ee7981 */ /* 0x001122000c1e1500 */
[----:B------:R-:W-:-:S03]  /*12650*/  IMAD.WIDE R10, R2, 0x2, R218 ;  /* 0x00000002020a7825 */ /* 0x000fc600078e02da */
[----:B------:R0:W-:Y:S01]  /*12660*/  STL [R1+0x90], R237 ;  /* 0x000090ed01007387 */ /* 0x0001e20000100800 */
[----:B-1----:R-:W-:-:S03]  /*12670*/  IMAD.WIDE R12, R2, 0x2, R20 ;  /* 0x00000002020c7825 */ /* 0x002fc600078e0214 */
[----:B------:R-:W4:Y:S01]  /*12680*/  LDL.64 R230, [R1+0x600] ;  /* 0x0006000001e67983 */ /* 0x000f220000100a00 */
[----:B---3--:R-:W-:-:S03]  /*12690*/  IMAD.WIDE R4, R2, 0x2, R18 ;  /* 0x0000000202047825 */ /* 0x008fc600078e0212 */
[----:B------:R-:W3:Y:S01]  /*126a0*/  LDL.64 R20, [R1+0x5f8] ;  /* 0x0005f80001147983 */ /* 0x000ee20000100a00 */
[----:B0-----:R-:W-:-:S03]  /*126b0*/  IMAD.WIDE R6, R2, 0x2, R22 ;  /* 0x0000000202067825 */ /* 0x001fc600078e0216 */
[----:B------:R-:W3:Y:S04]  /*126c0*/  LDL.64 R18, [R1+0x5f0] ;  /* 0x0005f00001127983 */ /* 0x000ee80000100a00 */
[----:B------:R-:W3:Y:S04]  /*126d0*/  LDL.64 R218, [R1+0x5e8] ;  /* 0x0005e80001da7983 */ /* 0x000ee80000100a00 */
[----:B------:R-:W3:Y:S04]  /*126e0*/  LDL.64 R22, [R1+0x5e0] ;  /* 0x0005e00001167983 */ /* 0x000ee80000100a00 */
[----:B------:R0:W-:Y:S04]  /*126f0*/  STL [R1+0x150], R236 ;  /* 0x000150ec01007387 */ /* 0x0001e80000100800 */
[----:B------:R-:W3:Y:S04]  /*12700*/  LDG.E.U16 R237, desc[UR4][R10.64] ;  /* 0x000000040aed7981 */ /* 0x000ee8000c1e1500 */
[----:B------:R1:W-:Y:S04]  /*12710*/  STL [R1+0x180], R233 ;  /* 0x000180e901007387 */ /* 0x0003e80000100800 */
[----:B0-----:R-:W3:Y:S01]  /*12720*/  LDG.E.U16 R236, desc[UR4][R12.64] ;  /* 0x000000040cec7981 */ /* 0x001ee2000c1e1500 */
[----:B------:R-:W-:-:S03]  /*12730*/  IMAD.WIDE R8, R2, 0x2, R16 ;  /* 0x0000000202087825 */ /* 0x000fc600078e0210 */
[----:B-1----:R4:W3:Y:S04]  /*12740*/  LDG.E.U16 R233, desc[UR4][R4.64] ;  /* 0x0000000404e97981 */ /* 0x0028e8000c1e1500 */
[----:B--2---:R0:W-:Y:S04]  /*12750*/  STL [R1+0x194], R0 ;  /* 0x0001940001007387 */ /* 0x0041e80000100800 */
[----:B0-----:R0:W2:Y:S04]  /*12760*/  LDG.E.U16 R0, desc[UR4][R6.64] ;  /* 0x0000000406007981 */ /* 0x0010a8000c1e1500 */
[----:B------:R1:W-:Y:S04]  /*12770*/  STL [R1+0x8c], R232 ;  /* 0x00008ce801007387 */ /* 0x0003e80000100800 */
[----:B-1----:R1:W2:Y:S04]  /*12780*/  LDG.E.U16 R232, desc[UR4][R8.64] ;  /* 0x0000000408e87981 */ /* 0x0022a8000c1e1500 */
[----:B------:R1:W-:Y:S04]  /*12790*/  STL [R1+0x148], R3 ;  /* 0x0001480301007387 */ /* 0x0003e80000100800 */
[----:B------:R-:W2:Y:S04]  /*127a0*/  LDL.64 R226, [R1+0x5c8] ;  /* 0x0005c80001e27983 */ /* 0x000ea80000100a00 */
[----:B------:R-:W2:Y:S04]  /*127b0*/  LDL.64 R16, [R1+0x5d8] ;  /* 0x0005d80001107983 */ /* 0x000ea80000100a00 */
[----:B------:R-:W2:Y:S01]  /*127c0*/  LDL.64 R228, [R1+0x5d0] ;  /* 0x0005d00001e47983 */ /* 0x000ea20000100a00 */
[----:B----4-:R-:W-:-:S03]  /*127d0*/  IMAD.WIDE R4, R2, 0x2, R216 ;  /* 0x0000000202047825 */ /* 0x010fc600078e02d8 */
[----:B------:R-:W4:Y:S01]  /*127e0*/  LDL.64 R216, [R1+0x5c0] ;  /* 0x0005c00001d87983 */ /* 0x000f220000100a00 */
[----:B0-----:R-:W-:-:S03]  /*127f0*/  IMAD.WIDE R6, R2, 0x2, R14 ;  /* 0x0000000202067825 */ /* 0x001fc600078e020e */
[----:B------:R-:W4:Y:S01]  /*12800*/  LDL.64 R14, [R1+0x5b8] ;  /* 0x0005b800010e7983 */ /* 0x000f220000100a00 */
[----:B-1----:R-:W-:-:S03]  /*12810*/  IMAD.WIDE R8, R2, 0x2, R222 ;  /* 0x0000000202087825 */ /* 0x002fc600078e02de */
[----:B------:R0:W-:Y:S01]  /*12820*/  STL [R1+0x174], R240 ;  /* 0x000174f001007387 */ /* 0x0001e20000100800 */
[----:B------:R-:W-:-:S05]  /*12830*/  IMAD.WIDE R12, R2, 0x2, R224 ;  /* 0x00000002020c7825 */ /* 0x000fca00078e02e0 */
[----:B------:R-:W4:Y:S01]  /*12840*/  LDG.E.U16 R3, desc[UR4][R12.64] ;  /* 0x000000040c037981 */ /* 0x000f22000c1e1500 */
[----:B------:R-:W-:-:S03]  /*12850*/  IMAD.WIDE R10, R2, 0x2, R220 ;  /* 0x00000002020a7825 */ /* 0x000fc600078e02dc */
[----:B0-----:R-:W4:Y:S04]  /*12860*/  LDG.E.U16 R240, desc[UR4][R4.64] ;  /* 0x0000000404f07981 */ /* 0x001f28000c1e1500 */
[----:B------:R0:W-:Y:S04]  /*12870*/  STL [R1+0x184], R239 ;  /* 0x000184ef01007387 */ /* 0x0001e80000100800 */
[----:B------:R1:W-:Y:S04]  /*12880*/  STL [R1+0x88], R235 ;  /* 0x000088eb01007387 */ /* 0x0003e80000100800 */
[----:B0-----:R-:W4:Y:S04]  /*12890*/  LDG.E.U16 R239, desc[UR4][R6.64] ;  /* 0x0000000406ef7981 */ /* 0x001f28000c1e1500 */
[----:B-1----:R3:W4:Y:S04]  /*128a0*/  LDG.E.U16 R235, desc[UR4][R8.64] ;  /* 0x0000000408eb7981 */ /* 0x002728000c1e1500 */
[----:B------:R0:W-:Y:S04]  /*128b0*/  STL [R1+0x140], R234 ;  /* 0x000140ea01007387 */ /* 0x0001e80000100800 */
[----:B0-----:R0:W4:Y:S04]  /*128c0*/  LDG.E.U16 R234, desc[UR4][R10.64] ;  /* 0x000000040aea7981 */ /* 0x001128000c1e1500 */
[----:B------:R-:W-:Y:S04]  /*128d0*/  STL [R1+0x160], R238 ;  /* 0x000160ee01007387 */ /* 0x000fe80000100800 */
[----:B------:R-:W4:Y:S04]  /*128e0*/  LDL.64 R222, [R1+0x5a8] ;  /* 0x0005a80001de7983 */ /* 0x000f280000100a00 */
[----:B------:R-:W4:Y:S04]  /*128f0*/  LDL.64 R224, [R1+0x5b0] ;  /* 0x0005b00001e07983 */ /* 0x000f280000100a00 */
[----:B------:R-:W4:Y:S01]  /*12900*/  LDL.64 R220, [R1+0x5a0] ;  /* 0x0005a00001dc7983 */ /* 0x000f220000100a00 */
[----:B---3--:R-:W-:-:S03]  /*12910*/  IMAD.WIDE R8, R2, 0x2, R20 ;  /* 0x0000000202087825 */ /* 0x008fc600078e0214 */
[----:B------:R-:W3:Y:S01]  /*12920*/  LDL.64 R20, [R1+0x598] ;  /* 0x0005980001147983 */ /* 0x000ee20000100a00 */
[----:B0-----:R-:W-:-:S03]  /*12930*/  IMAD.WIDE R10, R2, 0x2, R18 ;  /* 0x00000002020a7825 */ /* 0x001fc600078e0212 */
[----:B------:R-:W3:Y:S01]  /*12940*/  LDL.64 R18, [R1+0x590] ;  /* 0x0005900001127983 */ /* 0x000ee20000100a00 */
[----:B------:R-:W-:-:S04]  /*12950*/  IMAD.WIDE R12, R2, 0x2, R218 ;  /* 0x00000002020c7825 */ /* 0x000fc800078e02da */
[C---:B------:R-:W-:Y:S01]  /*12960*/  IMAD.WIDE R4, R2.reuse, 0x2, R22 ;  /* 0x0000000202047825 */ /* 0x040fe200078e0216 */
[----:B------:R0:W-:Y:S04]  /*12970*/  STL [R1+0x178], R237 ;  /* 0x000178ed01007387 */ /* 0x0001e80000100800 */
[----:B------:R1:W-:Y:S01]  /*12980*/  STL [R1+0x84], R236 ;  /* 0x000084ec01007387 */ /* 0x0003e20000100800 */
[----:B------:R-:W-:-:S03]  /*12990*/  IMAD.WIDE R6, R2, 0x2, R230 ;  /* 0x0000000202067825 */ /* 0x000fc600078e02e6 */
[----:B0-----:R-:W3:Y:S04]  /*129a0*/  LDG.E.U16 R237, desc[UR4][R8.64] ;  /* 0x0000000408ed7981 */ /* 0x001ee8000c1e1500 */
[----:B------:R0:W-:Y:S04]  /*129b0*/  STL [R1+0x134], R233 ;  /* 0x000134e901007387 */ /* 0x0001e80000100800 */
[----:B------:R-:W3:Y:S04]  /*129c0*/  LDG.E.U16 R238, desc[UR4][R6.64] ;  /* 0x0000000406ee7981 */ /* 0x000ee8000c1e1500 */
[----:B-1----:R-:W3:Y:S04]  /*129d0*/  LDG.E.U16 R236, desc[UR4][R10.64] ;  /* 0x000000040aec7981 */ /* 0x002ee8000c1e1500 */
[----:B0-----:R0:W3:Y:S04]  /*129e0*/  LDG.E.U16 R233, desc[UR4][R12.64] ;  /* 0x000000040ce97981 */ /* 0x0010e8000c1e1500 */
[----:B--2---:R1:W-:Y:S04]  /*129f0*/  STL [R1+0x154], R0 ;  /* 0x0001540001007387 */ /* 0x0043e80000100800 */
[----:B-1----:R4:W2:Y:S01]  /*12a00*/  LDG.E.U16 R0, desc[UR4][R4.64] ;  /* 0x0000000404007981 */ /* 0x0028a2000c1e1500 */
[----:B0-----:R-:W-:-:S03]  /*12a10*/  IMAD.WIDE R12, R2, 0x2, R226 ;  /* 0x00000002020c7825 */ /* 0x001fc600078e02e2 */
[----:B------:R0:W-:Y:S01]  /*12a20*/  STL [R1+0x16c], R232 ;  /* 0x00016ce801007387 */ /* 0x0001e20000100800 */
[----:B------:R-:W-:-:S03]  /*12a30*/  IMAD.WIDE R8, R2, 0x2, R16 ;  /* 0x0000000202087825 */ /* 0x000fc600078e0210 */
[----:B------:R-:W2:Y:S01]  /*12a40*/  LDL.64 R218, [R1+0x588] ;  /* 0x0005880001da7983 */ /* 0x000ea20000100a00 */
[----:B------:R-:W-:-:S03]  /*12a50*/  IMAD.WIDE R10, R2, 0x2, R228 ;  /* 0x00000002020a7825 */ /* 0x000fc600078e02e4 */
[----:B------:R-:W2:Y:S04]  /*12a60*/  LDL.64 R22, [R1+0x580] ;  /* 0x0005800001167983 */ /* 0x000ea80000100a00 */
[----:B------:R-:W2:Y:S01]  /*12a70*/  LDL.64 R16, [R1+0x578] ;  /* 0x0005780001107983 */ /* 0x000ea20000100a00 */
[----:B----4-:R-:W-:-:S03]  /*12a80*/  IMAD.WIDE R4, R2, 0x2, R216 ;  /* 0x0000000202047825 */ /* 0x010fc600078e02d8 */
[----:B------:R1:W4:Y:S01]  /*12a90*/  LDG.E.U16 R217, desc[UR4][R12.64] ;  /* 0x000000040cd97981 */ /* 0x000322000c1e1500 */
[----:B------:R-:W-:-:S03]  /*12aa0*/  IMAD.WIDE R6, R2, 0x2, R14 ;  /* 0x0000000202067825 */ /* 0x000fc600078e020e */
[----:B0-----:R-:W4:Y:S04]  /*12ab0*/  LDG.E.U16 R232, desc[UR4][R8.64] ;  /* 0x0000000408e87981 */ /* 0x001f28000c1e1500 */
[----:B------:R-:W4:Y:S04]  /*12ac0*/  LDL.64 R230, [R1+0x570] ;  /* 0x0005700001e67983 */ /* 0x000f280000100a00 */
[----:B------:R-:W4:Y:S04]  /*12ad0*/  LDL.64 R14, [R1+0x568] ;  /* 0x00056800010e7983 */ /* 0x000f280000100a00 */
[----:B------:R0:W-:Y:S04]  /*12ae0*/  STL [R1+0x80], R3 ;  /* 0x0000800301007387 */ /* 0x0001e80000100800 */
[----:B0-----:R0:W4:Y:S01]  /*12af0*/  LDG.E.U16 R3, desc[UR4][R10.64] ;  /* 0x000000040a037981 */ /* 0x001122000c1e1500 */
[----:B-1----:R-:W-:-:S05]  /*12b00*/  IMAD.WIDE R12, R2, 0x2, R222 ;  /* 0x00000002020c7825 */ /* 0x002fca00078e02de */
[----:B------:R2:W4:Y:S04]  /*12b10*/  LDG.E.U16 R216, desc[UR4][R12.64] ;  /* 0x000000040cd87981 */ /* 0x000528000c1e1500 */
[----:B------:R-:W-:Y:S04]  /*12b20*/  STL [R1+0x12c], R240 ;  /* 0x00012cf001007387 */ /* 0x000fe80000100800 */
[----:B------:R-:W-:Y:S01]  /*12b30*/  STL [R1+0x144], R239 ;  /* 0x000144ef01007387 */ /* 0x000fe20000100800 */
[----:B0-----:R-:W-:-:S04]  /*12b40*/  IMAD.WIDE R10, R2, 0x2, R224 ;  /* 0x00000002020a7825 */ /* 0x001fc800078e02e0 */
[----:B---3--:R-:W-:-:S04]  /*12b50*/  IMAD.WIDE R8, R2, 0x2, R18 ;  /* 0x0000000202087825 */ /* 0x008fc800078e0212 */
[C---:B--2---:R-:W-:Y:S01]  /*12b60*/  IMAD.WIDE R12, R2.reuse, 0x2, R218 ;  /* 0x00000002020c7825 */ /* 0x044fe200078e02da */
[----:B----4-:R-:W-:Y:S04]  /*12b70*/  STL [R1+0xb94], R217 ;  /* 0x000b94d901007387 */ /* 0x010fe80000100800 */
[----:B------:R0:W-:Y:S04]  /*12b80*/  STL [R1+0x158], R235 ;  /* 0x000158eb01007387 */ /* 0x0001e80000100800 */
[----:B------:R1:W-:Y:S04]  /*12b90*/  STL [R1+0x7c], R234 ;  /* 0x00007cea01007387 */ /* 0x0003e80000100800 */
[----:B------:R-:W2:Y:S04]  /*12ba0*/  LDL.64 R228, [R1+0x560] ;  /* 0x0005600001e47983 */ /* 0x000ea80000100a00 */
[----:B0-----:R0:W3:Y:S04]  /*12bb0*/  LDG.E.U16 R235, desc[UR4][R4.64] ;  /* 0x0000000404eb7981 */ /* 0x0010e8000c1e1500 */
[----:B-1----:R1:W4:Y:S04]  /*12bc0*/  LDG.E.U16 R234, desc[UR4][R6.64] ;  /* 0x0000000406ea7981 */ /* 0x002328000c1e1500 */
[----:B------:R-:W2:Y:S01]  /*12bd0*/  LDL.64 R226, [R1+0x558] ;  /* 0x0005580001e27983 */ /* 0x000ea20000100a00 */
[----:B0-----:R-:W-:-:S03]  /*12be0*/  IMAD.WIDE R4, R2, 0x2, R220 ;  /* 0x0000000202047825 */ /* 0x001fc600078e02dc */
[----:B------:R-:W3:Y:S01]  /*12bf0*/  LDL.64 R220, [R1+0x550] ;  /* 0x0005500001dc7983 */ /* 0x000ee20000100a00 */
[----:B-1----:R-:W-:-:S03]  /*12c00*/  IMAD.WIDE R6, R2, 0x2, R20 ;  /* 0x0000000202067825 */ /* 0x002fc600078e0214 */
[----:B------:R-:W4:Y:S04]  /*12c10*/  LDL.64 R20, [R1+0x548] ;  /* 0x0005480001147983 */ /* 0x000f280000100a00 */
[----:B------:R-:W3:Y:S04]  /*12c20*/  LDL.64 R18, [R1+0x540] ;  /* 0x0005400001127983 */ /* 0x000ee80000100a00 */
[----:B------:R-:W-:Y:S04]  /*12c30*/  STL [R1+0x120], R238 ;  /* 0x000120ee01007387 */ /* 0x000fe80000100800 */
[----:B------:R-:W-:Y:S04]  /*12c40*/  STL [R1+0x138], R237 ;  /* 0x000138ed01007387 */ /* 0x000fe80000100800 */
[----:B------:R-:W-:Y:S04]  /*12c50*/  STL [R1+0x14c], R236 ;  /* 0x00014cec01007387 */ /* 0x000fe80000100800 */
[----:B------:R0:W3:Y:S02]  /*12c60*/  LDG.E.U16 R217, desc[UR4][R10.64] ;  /* 0x000000040ad97981 */ /* 0x0000e4000c1e1500 */
[----:B0-----:R-:W-:-:S05]  /*12c70*/  IMAD.WIDE R10, R2, 0x2, R14 ;  /* 0x00000002020a7825 */ /* 0x001fca00078e020e */
[----:B------:R-:W3:Y:S04]  /*12c80*/  LDG.E.U16 R247, desc[UR4][R10.64] ;  /* 0x000000040af77981 */ /* 0x000ee8000c1e1500 */
[----:B------:R0:W-:Y:S04]  /*12c90*/  STL [R1+0xb98], R216 ;  /* 0x000b98d801007387 */ /* 0x0001e80000100800 */
[----:B------:R1:W-:Y:S04]  /*12ca0*/  STL [R1+0x74], R233 ;  /* 0x000074e901007387 */ /* 0x0003e80000100800 */
[----:B------:R1:W-:Y:S04]  /*12cb0*/  STL [R1+0x118], R0 ;  /* 0x0001180001007387 */ /* 0x0003e80000100800 */
[----:B0-----:R0:W3:Y:S04]  /*12cc0*/  LDG.E.U16 R216, desc[UR4][R4.64] ;  /* 0x0000000404d87981 */ /* 0x0010e8000c1e1500 */
[----:B-1----:R1:W3:Y:S04]  /*12cd0*/  LDG.E.U16 R233, desc[UR4][R6.64] ;  /* 0x0000000406e97981 */ /* 0x0022e8000c1e1500 */
[----:B------:R-:W3:Y:S01]  /*12ce0*/  LDL.64 R224, [R1+0x538] ;  /* 0x0005380001e07983 */ /* 0x000ee20000100a00 */
[----:B0-----:R-:W-:-:S03]  /*12cf0*/  IMAD.WIDE R4, R2, 0x2, R22 ;  /* 0x0000000202047825 */ /* 0x001fc600078e0216 */
[----:B------:R-:W3:Y:S01]  /*12d00*/  LDL.64 R222, [R1+0x530] ;  /* 0x0005300001de7983 */ /* 0x000ee20000100a00 */
[----:B-1----:R-:W-:-:S03]  /*12d10*/  IMAD.WIDE R6, R2, 0x2, R16 ;  /* 0x0000000202067825 */ /* 0x002fc600078e0210 */
[----:B------:R-:W3:Y:S04]  /*12d20*/  LDL.64 R218, [R1+0x528] ;  /* 0x0005280001da7983 */ /* 0x000ee80000100a00 */
[----:B------:R-:W3:Y:S04]  /*12d30*/  LDL.64 R22, [R1+0x520] ;  /* 0x0005200001167983 */ /* 0x000ee80000100a00 */
[----:B------:R0:W-:Y:S04]  /*12d40*/  STL [R1+0x130], R232 ;  /* 0x000130e801007387 */ /* 0x0001e80000100800 */
[----:B------:R-:W3:Y:S04]  /*12d50*/  LDL.64 R16, [R1+0x518] ;  /* 0x0005180001107983 */ /* 0x000ee80000100a00 */
[----:B------:R1:W-:Y:S04]  /*12d60*/  STL [R1+0x13c], R3 ;  /* 0x00013c0301007387 */ /* 0x0003e80000100800 */
[----:B------:R1:W3:Y:S04]  /*12d70*/  LDG.E.U16 R0, desc[UR4][R8.64] ;  /* 0x0000000408007981 */ /* 0x0002e8000c1e1500 */
[----:B0-----:R-:W3:Y:S04]  /*12d80*/  LDG.E.U16 R232, desc[UR4][R4.64] ;  /* 0x0000000404e87981 */ /* 0x001ee8000c1e1500 */
[----:B-1----:R-:W3:Y:S01]  /*12d90*/  LDG.E.U16 R3, desc[UR4][R12.64] ;  /* 0x000000040c037981 */ /* 0x002ee2000c1e1500 */
[----:B------:R-:W-:-:S03]  /*12da0*/  IMAD.WIDE R8, R2, 0x2, R230 ;  /* 0x0000000202087825 */ /* 0x000fc600078e02e6 */
[----:B------:R-:W3:Y:S04]  /*12db0*/  LDG.E.U16 R231, desc[UR4][R6.64] ;  /* 0x0000000406e77981 */ /* 0x000ee8000c1e1500 */
[----:B------:R2:W3:Y:S02]  /*12dc0*/  LDG.E.U16 R230, desc[UR4][R8.64] ;  /* 0x0000000408e67981 */ /* 0x0004e4000c1e1500 */
[----:B--2---:R-:W-:-:S04]  /*12dd0*/  IMAD.WIDE R8, R2, 0x2, R226 ;  /* 0x0000000202087825 */ /* 0x004fc800078e02e2 */
[----:B----4-:R-:W-:-:S05]  /*12de0*/  IMAD.WIDE R12, R2, 0x2, R20 ;  /* 0x00000002020c7825 */ /* 0x010fca00078e0214 */
[----:B------:R0:W2:Y:S01]  /*12df0*/  LDG.E.U16 R245, desc[UR4][R12.64] ;  /* 0x000000040cf57981 */ /* 0x0000a2000c1e1500 */
[----:B---3--:R-:W-:-:S04]  /*12e00*/  IMAD.WIDE R10, R2, 0x2, R220 ;  /* 0x00000002020a7825 */ /* 0x008fc800078e02dc */
[----:B------:R-:W-:-:S04]  /*12e10*/  IMAD.WIDE R4, R2, 0x2, R18 ;  /* 0x0000000202047825 */ /* 0x000fc800078e0212 */
[----:B0-----:R-:W-:-:S05]  /*12e20*/  IMAD.WIDE R12, R2, 0x2, R218 ;  /* 0x00000002020c7825 */ /* 0x001fca00078e02da */
[----:B------:R-:W3:Y:S04]  /*12e30*/  LDG.E.U16 R243, desc[UR4][R12.64] ;  /* 0x000000040cf37981 */ /* 0x000ee8000c1e1500 */
[----:B------:R0:W-:Y:S04]  /*12e40*/  STL [R1+0xb9c], R3 ;  /* 0x000b9c0301007387 */ /* 0x0001e80000100800 */
[----:B------:R-:W-:Y:S04]  /*12e50*/  STL [R1+0x110], R235 ;  /* 0x000110eb01007387 */ /* 0x000fe80000100800 */
[----:B------:R-:W-:Y:S04]  /*12e60*/  STL [R1+0x124], R234 ;  /* 0x000124ea01007387 */ /* 0x000fe80000100800 */
[----:B------:R-:W4:Y:S04]  /*12e70*/  LDL.64 R14, [R1+0x510] ;  /* 0x00051000010e7983 */ /* 0x000f280000100a00 */
[----:B------:R-:W-:Y:S04]  /*12e80*/  STL [R1+0xba0], R247 ;  /* 0x000ba0f701007387 */ /* 0x000fe80000100800 */
[----:B------:R-:W4:Y:S04]  /*12e90*/  LDL.64 R226, [R1+0x508] ;  /* 0x0005080001e27983 */ /* 0x000f280000100a00 */
[----:B------:R-:W4:Y:S04]  /*12ea0*/  LDL.64 R220, [R1+0x500] ;  /* 0x0005000001dc7983 */ /* 0x000f280000100a00 */
[----:B------:R-:W-:Y:S04]  /*12eb0*/  STL [R1+0x128], R217 ;  /* 0x000128d901007387 */ /* 0x000fe80000100800 */
[----:B------:R1:W-:Y:S04]  /*12ec0*/  STL [R1+0x100], R216 ;  /* 0x000100d801007387 */ /* 0x0003e80000100800 */
[----:B0-----:R0:W4:Y:S04]  /*12ed0*/  LDG.E.U16 R3, desc[UR4][R8.64] ;  /* 0x0000000408037981 */ /* 0x001128000c1e1500 */
[----:B-1----:R-:W4:Y:S04]  /*12ee0*/  LDL.64 R216, [R1+0x4f8] ;  /* 0x0004f80001d87983 */ /* 0x002f280000100a00 */
[----:B------:R1:W-:Y:S04]  /*12ef0*/  STL [R1+0x114], R233 ;  /* 0x000114e901007387 */ /* 0x0003e80000100800 */
[----:B------:R-:W4:Y:S04]  /*12f00*/  LDL.64 R20, [R1+0x4f0] ;  /* 0x0004f00001147983 */ /* 0x000f280000100a00 */
[----:B------:R1:W-:Y:S04]  /*12f10*/  STL [R1+0x11c], R0 ;  /* 0x00011c0001007387 */ /* 0x0003e80000100800 */
[----:B------:R-:W4:Y:S01]  /*12f20*/  LDL.64 R18, [R1+0x4e8] ;  /* 0x0004e80001127983 */ /* 0x000f220000100a00 */
[----:B0-----:R-:W-:-:S04]  /*12f30*/  IMAD.WIDE R8, R2, 0x2, R224 ;  /* 0x0000000202087825 */ /* 0x001fc800078e02e0 */
[C---:B------:R-:W-:Y:S01]  /*12f40*/  IMAD.WIDE R6, R2.reuse, 0x2, R228 ;  /* 0x0000000202067825 */ /* 0x040fe200078e02e4 */
[----:B-1----:R-:W4:Y:S04]  /*12f50*/  LDG.E.U16 R233, desc[UR4][R8.64] ;  /* 0x0000000408e97981 */ /* 0x002f28000c1e1500 */
[----:B------:R0:W4:Y:S04]  /*12f60*/  LDG.E.U16 R234, desc[UR4][R6.64] ;  /* 0x0000000406ea7981 */ /* 0x000128000c1e1500 */
[----:B------:R-:W4:Y:S04]  /*12f70*/  LDG.E.U16 R229, desc[UR4][R10.64] ;  /* 0x000000040ae57981 */ /* 0x000f28000c1e1500 */
[----:B------:R1:W4:Y:S01]  /*12f80*/  LDG.E.U16 R0, desc[UR4][R4.64] ;  /* 0x0000000404007981 */ /* 0x000322000c1e1500 */
[----:B0-----:R-:W-:-:S04]  /*12f90*/  IMAD.WIDE R6, R2, 0x2, R16 ;  /* 0x0000000202067825 */ /* 0x001fc800078e0210 */
[----:B-1----:R-:W-:-:S04]  /*12fa0*/  IMAD.WIDE R4, R2, 0x2, R22 ;  /* 0x0000000202047825 */ /* 0x002fc800078e0216 */
[----:B------:R-:W-:-:S05]  /*12fb0*/  IMAD.WIDE R10, R2, 0x2, R222 ;  /* 0x00000002020a7825 */ /* 0x000fca00078e02de */
[----:B------:R-:W4:Y:S04]  /*12fc0*/  LDG.E.U16 R228, desc[UR4][R10.64] ;  /* 0x000000040ae47981 */ /* 0x000f28000c1e1500 */
[----:B--2---:R-:W-:Y:S04]  /*12fd0*/  STL [R1+0xba4], R245 ;  /* 0x000ba4f501007387 */ /* 0x004fe80000100800 */
[----:B------:R-:W2:Y:S04]  /*12fe0*/  LDL.64 R22, [R1+0x4d8] ;  /* 0x0004d80001167983 */ /* 0x000ea80000100a00 */
[----:B------:R-:W2:Y:S04]  /*12ff0*/  LDL.64 R218, [R1+0x4e0] ;  /* 0x0004e00001da7983 */ /* 0x000ea80000100a00 */
[----:B------:R-:W2:Y:S04]  /*13000*/  LDL.64 R16, [R1+0x4d0] ;  /* 0x0004d00001107983 */ /* 0x000ea80000100a00 */
[----:B------:R0:W-:Y:S04]  /*13010*/  STL [R1+0xf0], R232 ;  /* 0x0000f0e801007387 */ /* 0x0001e80000100800 */
[----:B------:R1:W-:Y:S04]  /*13020*/  STL [R1+0x108], R231 ;  /* 0x000108e701007387 */ /* 0x0003e80000100800 */
[----:B------:R4:W-:Y:S04]  /*13030*/  STL [R1+0x10c], R230 ;  /* 0x00010ce601007387 */ /* 0x0009e80000100800 */
[----:B0-----:R-:W2:Y:S04]  /*13040*/  LDG.E.U16 R232, desc[UR4][R4.64] ;  /* 0x0000000404e87981 */ /* 0x001ea8000c1e1500 */
[----:B-1----:R-:W2:Y:S04]  /*13050*/  LDG.E.U16 R231, desc[UR4][R6.64] ;  /* 0x0000000406e77981 */ /* 0x002ea8000c1e1500 */
[----:B---3--:R-:W-:Y:S04]  /*13060*/  STL [R1+0xba8], R243 ;  /* 0x000ba8f301007387 */ /* 0x008fe80000100800 */
[----:B------:R-:W3:Y:S04]  /*13070*/  LDL.64 R222, [R1+0x4c0] ;  /* 0x0004c00001de7983 */ /* 0x000ee80000100a00 */
[----:B------:R-:W3:Y:S01]  /*13080*/  LDL.64 R224, [R1+0x4c8] ;  /* 0x0004c80001e07983 */ /* 0x000ee20000100a00 */
[----:B----4-:R-:W-:-:S05]  /*13090*/  IMAD.WIDE R8, R2, 0x2, R226 ;  /* 0x0000000202087825 */ /* 0x010fca00078e02e2 */
[----:B------:R0:W4:Y:S02]  /*130a0*/  LDG.E.U16 R241, desc[UR4][R8.64] ;  /* 0x0000000408f17981 */ /* 0x000124000c1e1500 */
[----:B0-----:R-:W-:-:S05]  /*130b0*/  IMAD.WIDE R8, R2, 0x2, R18 ;  /* 0x0000000202087825 */ /* 0x001fca00078e0212 */
[----:B------:R-:W3:Y:S01]  /*130c0*/  LDG.E.U16 R239, desc[UR4][R8.64] ;  /* 0x0000000408ef7981 */ /* 0x000ee2000c1e1500 */
[----:B------:R-:W-:-:S03]  /*130d0*/  IMAD.WIDE R6, R2, 0x2, R14 ;  /* 0x0000000202067825 */ /* 0x000fc600078e020e */
[----:B------:R-:W3:Y:S01]  /*130e0*/  LDL.64 R14, [R1+0x4b8] ;  /* 0x0004b800010e7983 */ /* 0x000ee20000100a00 */
[----:B------:R-:W-:-:S03]  /*130f0*/  IMAD.WIDE R4, R2, 0x2, R220 ;  /* 0x0000000202047825 */ /* 0x000fc600078e02dc */
[----:B------:R-:W-:Y:S04]  /*13100*/  STL [R1+0xd4], R234 ;  /* 0x0000d4ea01007387 */ /* 0x000fe80000100800 */
[----:B------:R0:W3:Y:S02]  /*13110*/  LDG.E.U16 R230, desc[UR4][R6.64] ;  /* 0x0000000406e67981 */ /* 0x0000e4000c1e1500 */
[----:B0-----:R-:W-:-:S04]  /*13120*/  IMAD.WIDE R6, R2, 0x2, R20 ;  /* 0x0000000202067825 */ /* 0x001fc800078e0214 */
[----:B--2---:R-:W-:-:S05]  /*13130*/  IMAD.WIDE R8, R2, 0x2, R16 ;  /* 0x0000000202087825 */ /* 0x004fca00078e0210 */
[----:B------:R-:W2:Y:S04]  /*13140*/  LDG.E.U16 R226, desc[UR4][R8.64] ;  /* 0x0000000408e27981 */ /* 0x000ea8000c1e1500 */
[----:B----4-:R-:W-:Y:S04]  /*13150*/  STL [R1+0xbac], R241 ;  /* 0x000bacf101007387 */ /* 0x010fe80000100800 */
[----:B------:R0:W-:Y:S04]  /*13160*/  STL [R1+0xf8], R3 ;  /* 0x0000f80301007387 */ /* 0x0001e80000100800 */
[----:B------:R-:W-:Y:S04]  /*13170*/  STL [R1+0xfc], R229 ;  /* 0x0000fce501007387 */ /* 0x000fe80000100800 */
[----:B------:R-:W4:Y:S04]  /*13180*/  LDL.64 R12, [R1+0x4b0] ;  /* 0x0004b000010c7983 */ /* 0x000f280000100a00 */
[----:B0-----:R0:W2:Y:S04]  /*13190*/  LDG.E.U16 R3, desc[UR4][R4.64] ;  /* 0x0000000404037981 */ /* 0x0010a8000c1e1500 */
[----:B------:R-:W2:Y:S01]  /*131a0*/  LDL.64 R220, [R1+0x4a8] ;  /* 0x0004a80001dc7983 */ /* 0x000ea20000100a00 */
[----:B0-----:R-:W-:-:S03]  /*131b0*/  IMAD.WIDE R4, R2, 0x2, R216 ;  /* 0x0000000202047825 */ /* 0x001fc600078e02d8 */
[----:B------:R-:W2:Y:S04]  /*131c0*/  LDL.64 R216, [R1+0x4a0] ;  /* 0x0004a00001d87983 */ /* 0x000ea80000100a00 */
[----:B------:R0:W-:Y:S04]  /*131d0*/  STL [R1+0xbc], R0 ;  /* 0x0000bc0001007387 */ /* 0x0001e80000100800 */
[----:B------:R-:W2:Y:S04]  /*131e0*/  LDL.64 R20, [R1+0x498] ;  /* 0x0004980001147983 */ /* 0x000ea80000100a00 */
[----:B------:R-:W2:Y:S04]  /*131f0*/  LDL.64 R18, [R1+0x490] ;  /* 0x0004900001127983 */ /* 0x000ea80000100a00 */
[----:B0-----:R0:W2:Y:S04]  /*13200*/  LDG.E.U16 R0, desc[UR4][R6.64] ;  /* 0x0000000406007981 */ /* 0x0010a8000c1e1500 */
[----:B------:R-:W2:Y:S04]  /*13210*/  LDL.64 R10, [R1+0x488] ;  /* 0x00048800010a7983 */ /* 0x000ea80000100a00 */
[----:B------:R-:W2:Y:S01]  /*13220*/  LDG.E.U16 R229, desc[UR4][R4.64] ;  /* 0x0000000404e57981 */ /* 0x000ea2000c1e1500 */
[----:B0-----:R-:W-:-:S05]  /*13230*/  IMAD.WIDE R6, R2, 0x2, R22 ;  /* 0x0000000202067825 */ /* 0x001fca00078e0216 */
[----:B------:R3:W2:Y:S02]  /*13240*/  LDG.E.U16 R227, desc[UR4][R6.64] ;  /* 0x0000000406e37981 */ /* 0x0006a4000c1e1500 */
[----:B---3--:R-:W-:-:S05]  /*13250*/  IMAD.WIDE R6, R2, 0x2, R222 ;  /* 0x0000000202067825 */ /* 0x008fca00078e02de */
[----:B------:R-:W3:Y:S01]  /*13260*/  LDG.E.U16 R235, desc[UR4][R6.64] ;  /* 0x0000000406eb7981 */ /* 0x000ee2000c1e1500 */
[----:B------:R-:W-:-:S03]  /*13270*/  IMAD.WIDE R4, R2, 0x2, R218 ;  /* 0x0000000202047825 */ /* 0x000fc600078e02da */
[----:B------:R-:W-:Y:S04]  /*13280*/  STL [R1+0xe8], R233 ;  /* 0x0000e8e901007387 */ /* 0x000fe80000100800 */
[----:B------:R-:W-:Y:S04]  /*13290*/  STL [R1+0xbb0], R239 ;  /* 0x000bb0ef01007387 */ /* 0x000fe80000100800 */
[----:B------:R0:W-:Y:S04]  /*132a0*/  STL [R1+0xdc], R228 ;  /* 0x0000dce401007387 */ /* 0x0001e80000100800 */
[----:B------:R-:W3:Y:S04]  /*132b0*/  LDL.64 R218, [R1+0x480] ;  /* 0x0004800001da7983 */ /* 0x000ee80000100a00 */
[----:B------:R-:W-:Y:S04]  /*132c0*/  STL [R1+0x78], R232 ;  /* 0x000078e801007387 */ /* 0x000fe80000100800 */
[----:B------:R1:W-:Y:S04]  /*132d0*/  STL [R1+0xcc], R231 ;  /* 0x0000cce701007387 */ /* 0x0003e80000100800 */
[----:B------:R-:W3:Y:S04]  /*132e0*/  LDL.64 R22, [R1+0x478] ;  /* 0x0004780001167983 */ /* 0x000ee80000100a00 */
[----:B------:R-:W3:Y:S04]  /*132f0*/  LDL.64 R16, [R1+0x470] ;  /* 0x0004700001107983 */ /* 0x000ee80000100a00 */
[----:B0-----:R0:W3:Y:S01]  /*13300*/  LDG.E.U16 R228, desc[UR4][R4.64] ;  /* 0x0000000404e47981 */ /* 0x0010e2000c1e1500 */
[----:B------:R-:W-:-:S03]  /*13310*/  IMAD.WIDE R8, R2, 0x2, R224 ;  /* 0x0000000202087825 */ /* 0x000fc600078e02e0 */
[----:B------:R-:W-:Y:S04]  /*13320*/  STL [R1+0xc8], R230 ;  /* 0x0000c8e601007387 */ /* 0x000fe80000100800 */
[----:B------:R2:W3:Y:S01]  /*13330*/  LDG.E.U16 R237, desc[UR4][R8.64] ;  /* 0x0000000408ed7981 */ /* 0x0004e2000c1e1500 */
[----:B0-----:R-:W-:-:S05]  /*13340*/  IMAD.WIDE R4, R2, 0x2, R14 ;  /* 0x0000000202047825 */ /* 0x001fca00078e020e */
[----:B------:R0:W3:Y:S01]  /*13350*/  LDG.E.U16 R224, desc[UR4][R4.64] ;  /* 0x0000000404e07981 */ /* 0x0000e2000c1e1500 */
[----:B----4-:R-:W-:-:S04]  /*13360*/  IMAD.WIDE R6, R2, 0x2, R12 ;  /* 0x0000000202067825 */ /* 0x010fc800078e020c */
[----:B--2---:R-:W-:-:S05]  /*13370*/  IMAD.WIDE R8, R2, 0x2, R220 ;  /* 0x0000000202087825 */ /* 0x004fca00078e02dc */
[----:B------:R-:W2:Y:S01]  /*13380*/  LDG.E.U16 R233, desc[UR4][R8.64] ;  /* 0x0000000408e97981 */ /* 0x000ea2000c1e1500 */
[----:B0-----:R-:W-:-:S05]  /*13390*/  IMAD.WIDE R4, R2, 0x2, R216 ;  /* 0x0000000202047825 */ /* 0x001fca00078e02d8 */
[----:B-1----:R0:W4:Y:S02]  /*133a0*/  LDG.E.U16 R231, desc[UR4][R4.64] ;  /* 0x0000000404e77981 */ /* 0x002124000c1e1500 */
[C---:B0-----:R-:W-:Y:S02]  /*133b0*/  IMAD.WIDE R4, R2.reuse, 0x2, R20 ;  /* 0x0000000202047825 */ /* 0x041fe400078e0214 */
[----:B---3--:R-:W-:Y:S04]  /*133c0*/  STL [R1+0xb88], R235 ;  /* 0x000b88eb01007387 */ /* 0x008fe80000100800 */
[----:B------:R-:W3:Y:S04]  /*133d0*/  LDL.64 R222, [R1+0x468] ;  /* 0x0004680001de7983 */ /* 0x000ee80000100a00 */
[----:B------:R0:W-:Y:S04]  /*133e0*/  STL [R1+0x64], R3 ;  /* 0x0000640301007387 */ /* 0x0001e80000100800 */
[----:B------:R-:W2:Y:S04]  /*133f0*/  LDL.64 R14, [R1+0x460] ;  /* 0x00046000010e7983 */ /* 0x000ea80000100a00 */
[----:B------:R-:W3:Y:S04]  /*13400*/  LDL.64 R12, [R1+0x458] ;  /* 0x00045800010c7983 */ /* 0x000ee80000100a00 */
[----:B0-----:R0:W3:Y:S04]  /*13410*/  LDG.E.U16 R3, desc[UR4][R6.64] ;  /* 0x0000000406037981 */ /* 0x0010e8000c1e1500 */
[----:B------:R-:W-:Y:S01]  /*13420*/  STL [R1+0xb4], R229 ;  /* 0x0000b4e501007387 */ /* 0x000fe20000100800 */
[----:B0-----:R-:W-:-:S03]  /*13430*/  IMAD.WIDE R6, R2, 0x2, R18 ;  /* 0x0000000202067825 */ /* 0x001fc600078e0212 */
[----:B------:R0:W-:Y:S04]  /*13440*/  STL [R1+0xb0], R0 ;  /* 0x0000b00001007387 */ /* 0x0001e80000100800 */
[----:B------:R1:W3:Y:S01]  /*13450*/  LDG.E.U16 R230, desc[UR4][R6.64] ;  /* 0x0000000406e67981 */ /* 0x0002e2000c1e1500 */
[----:B------:R-:W-:-:S03]  /*13460*/  IMAD.WIDE R8, R2, 0x2, R16 ;  /* 0x0000000202087825 */ /* 0x000fc600078e0210 */
[----:B0-----:R0:W3:Y:S01]  /*13470*/  LDG.E.U16 R0, desc[UR4][R4.64] ;  /* 0x0000000404007981 */ /* 0x0010e2000c1e1500 */
[----:B-1----:R-:W-:-:S03]  /*13480*/  IMAD.WIDE R6, R2, 0x2, R218 ;  /* 0x0000000202067825 */ /* 0x002fc600078e02da */
[----:B------:R-:W3:Y:S01]  /*13490*/  LDG.E.U16 R8, desc[UR4][R8.64] ;  /* 0x0000000408087981 */ /* 0x000ee2000c1e1500 */
[----:B0-----:R-:W-:-:S03]  /*134a0*/  IMAD.WIDE R4, R2, 0x2, R22 ;  /* 0x0000000202047825 */ /* 0x001fc600078e0216 */
[----:B------:R-:W3:Y:S04]  /*134b0*/  LDG.E.U16 R23, desc[UR4][R6.64] ;  /* 0x0000000406177981 */ /* 0x000ee8000c1e1500 */
[----:B------:R2:W3:Y:S01]  /*134c0*/  LDG.E.U16 R17, desc[UR4][R4.64] ;  /* 0x0000000404117981 */ /* 0x0004e2000c1e1500 */
[----:B------:R-:W-:-:S06]  /*134d0*/  IMAD.WIDE R18, R2, 0x2, R10 ;  /* 0x0000000202127825 */ /* 0x000fcc00078e020a */
[----:B------:R-:W3:Y:S04]  /*134e0*/  LDG.E.U16 R18, desc[UR4][R18.64] ;  /* 0x0000000412127981 */ /* 0x000ee8000c1e1500 */
[----:B----4-:R-:W-:Y:S04]  /*134f0*/  STL [R1+0xb8c], R231 ;  /* 0x000b8ce701007387 */ /* 0x010fe80000100800 */
[----:B------:R-:W4:Y:S04]  /*13500*/  LDL.64 R216, [R1+0x450] ;  /* 0x0004500001d87983 */ /* 0x000f280000100a00 */
[----:B------:R-:W4:Y:S04]  /*13510*/  LDL.64 R20, [R1+0x448] ;  /* 0x0004480001147983 */ /* 0x000f280000100a00 */
[----:B------:R-:W4:Y:S04]  /*13520*/  LDL.64 R10, [R1+0x440] ;  /* 0x00044000010a7983 */ /* 0x000f280000100a00 */
[----:B------:R-:W-:Y:S01]  /*13530*/  STL [R1+0x54], R228 ;  /* 0x000054e401007387 */ /* 0x000fe20000100800 */
[----:B--2---:R-:W-:-:S04]  /*13540*/  IMAD.WIDE R4, R2, 0x2, R14 ;  /* 0x0000000202047825 */ /* 0x004fc800078e020e */
[C---:B---3--:R-:W-:Y:S01]  /*13550*/  IMAD.WIDE R14, R2.reuse, 0x2, R12 ;  /* 0x00000002020e7825 */ /* 0x048fe200078e020c */
[----:B------:R4:W2:Y:S05]  /*13560*/  LDG.E.U16 R22, desc[UR4][R4.64] ;  /* 0x0000000404167981 */ /* 0x0008aa000c1e1500 */
[----:B------:R-:W3:Y:S04]  /*13570*/  LDG.E.U16 R14, desc[UR4][R14.64] ;  /* 0x000000040e0e7981 */ /* 0x000ee8000c1e1500 */
[----:B------:R-:W-:Y:S04]  /*13580*/  STL [R1+0xb68], R230 ;  /* 0x000b68e601007387 */ /* 0x000fe80000100800 */
[----:B------:R-:W-:Y:S04]  /*13590*/  STL [R1+0x70], R227 ;  /* 0x000070e301007387 */ /* 0x000fe80000100800 */
[----:B------:R-:W-:Y:S04]  /*135a0*/  STL [R1+0x68], R226 ;  /* 0x000068e201007387 */ /* 0x000fe80000100800 */
[----:B------:R-:W2:Y:S04]  /*135b0*/  LDL.64 R220, [R1+0x438] ;  /* 0x0004380001dc7983 */ /* 0x000ea80000100a00 */
[----:B------:R-:W2:Y:S04]  /*135c0*/  LDL.64 R218, [R1+0x430] ;  /* 0x0004300001da7983 */ /* 0x000ea80000100a00 */
[----:B------:R-:W-:Y:S04]  /*135d0*/  STL [R1+0xb90], R23 ;  /* 0x000b901701007387 */ /* 0x000fe80000100800 */
[----:B------:R0:W-:Y:S04]  /*135e0*/  STL [R1+0xb74], R17 ;  /* 0x000b741101007387 */ /* 0x0001e80000100800 */
[----:B------:R-:W-:Y:S04]  /*135f0*/  STL [R1+0x5c], R224 ;  /* 0x00005ce001007387 */ /* 0x000fe80000100800 */
[----:B------:R-:W-:Y:S04]  /*13600*/  STL [R1+0xb6c], R8 ;  /* 0x000b6c0801007387 */ /* 0x000fe80000100800 */
[----:B0-----:R-:W2:Y:S04]  /*13610*/  LDL.64 R16, [R1+0x428] ;  /* 0x0004280001107983 */ /* 0x001ea80000100a00 */
[----:B------:R-:W2:Y:S01]  /*13620*/  LDL.64 R230, [R1+0x418] ;  /* 0x0004180001e67983 */ /* 0x000ea20000100a00 */
[----:B------:R-:W-:-:S03]  /*13630*/  IMAD.WIDE R6, R2, 0x2, R222 ;  /* 0x0000000202067825 */ /* 0x000fc600078e02de */
[----:B------:R-:W2:Y:S04]  /*13640*/  LDL.64 R234, [R1+0x420] ;  /* 0x0004200001ea7983 */ /* 0x000ea80000100a00 */
[----:B------:R0:W2:Y:S04]  /*13650*/  LDG.E.U16 R13, desc[UR4][R6.64] ;  /* 0x00000004060d7981 */ /* 0x0000a8000c1e1500 */
[----:B------:R-:W-:Y:S04]  /*13660*/  STL [R1+0x58], R3 ;  /* 0x0000580301007387 */ /* 0x000fe80000100800 */
[----:B------:R-:W2:Y:S01]  /*13670*/  LDL.64 R226, [R1+0x410] ;  /* 0x0004100001e27983 */ /* 0x000ea20000100a00 */
[----:B----4-:R-:W-:-:S04]  /*13680*/  IMAD.WIDE R4, R2, 0x2, R216 ;  /* 0x0000000202047825 */ /* 0x010fc800078e02d8 */
[----:B0-----:R-:W-:-:S04]  /*13690*/  IMAD.WIDE R6, R2, 0x2, R20 ;  /* 0x0000000202067825 */ /* 0x001fc800078e0214 */
[C---:B------:R-:W-:Y:S02]  /*136a0*/  IMAD.WIDE R20, R2.reuse, 0x2, R10 ;  /* 0x0000000202147825 */ /* 0x040fe400078e020a */
[----:B------:R0:W4:Y:S04]  /*136b0*/  LDG.E.U16 R11, desc[UR4][R4.64] ;  /* 0x00000004040b7981 */ /* 0x000128000c1e1500 */
[----:B------:R-:W4:Y:S04]  /*136c0*/  LDG.E.U16 R6, desc[UR4][R6.64] ;  /* 0x0000000406067981 */ /* 0x000f28000c1e1500 */
[----:B------:R-:W4:Y:S04]  /*136d0*/  LDG.E.U16 R20, desc[UR4][R20.64] ;  /* 0x0000000414147981 */ /* 0x000f28000c1e1500 */
[----:B---3--:R1:W-:Y:S04]  /*136e0*/  STL [R1+0xb78], R14 ;  /* 0x000b780e01007387 */ /* 0x0083e80000100800 */
[----:B------:R-:W3:Y:S04]  /*136f0*/  LDL.64 R222, [R1+0x408] ;  /* 0x0004080001de7983 */ /* 0x000ee80000100a00 */
[----:B------:R-:W3:Y:S01]  /*13700*/  LDL.64 R216, [R1+0x400] ;  /* 0x0004000001d87983 */ /* 0x000ee20000100a00 */
[----:B--2---:R-:W-:-:S04]  /*13710*/  IMAD.WIDE R220, R2, 0x2, R220 ;  /* 0x0000000202dc7825 */ /* 0x004fc800078e02dc */
[----:B------:R-:W-:-:S05]  /*13720*/  IMAD.WIDE R218, R2, 0x2, R218 ;  /* 0x0000000202da7825 */ /* 0x000fca00078e02da */
[----:B------:R-:W2:Y:S01]  /*13730*/  LDG.E.U16 R7, desc[UR4][R218.64] ;  /* 0x00000004da077981 */ /* 0x000ea2000c1e1500 */
[----:B0-----:R-:W-:-:S03]  /*13740*/  IMAD.WIDE R4, R2, 0x2, R16 ;  /* 0x0000000202047825 */ /* 0x001fc600078e0210 */
[----:B------:R-:W2:Y:S04]  /*13750*/  LDG.E.U16 R16, desc[UR4][R220.64] ;  /* 0x00000004dc107981 */ /* 0x000ea8000c1e1500 */
[----:B------:R0:W2:Y:S02]  /*13760*/  LDG.E.U16 R12, desc[UR4][R4.64] ;  /* 0x00000004040c7981 */ /* 0x0000a4000c1e1500 */
[----:B0-----:R-:W-:-:S06]  /*13770*/  IMAD.WIDE R4, R2, 0x2, R230 ;  /* 0x0000000202047825 */ /* 0x001fcc00078e02e6 */
[----:B------:R-:W2:Y:S04]  /*13780*/  LDG.E.U16 R5, desc[UR4][R4.64] ;  /* 0x0000000404057981 */ /* 0x000ea8000c1e1500 */
[----:B------:R-:W-:Y:S04]  /*13790*/  STL [R1+0x50], R0 ;  /* 0x0000500001007387 */ /* 0x000fe80000100800 */
[----:B-1----:R-:W2:Y:S01]  /*137a0*/  LDL.64 R14, [R1+0x3f8] ;  /* 0x0003f800010e7983 */ /* 0x002ea20000100a00 */
[----:B------:R-:W-:-:S05]  /*137b0*/  IMAD.WIDE R218, R2, 0x2, R226 ;  /* 0x0000000202da7825 */ /* 0x000fca00078e02e2 */
[----:B------:R3:W2:Y:S01]  /*137c0*/  LDG.E.U16 R10, desc[UR4][R218.64] ;  /* 0x00000004da0a7981 */ /* 0x0006a2000c1e1500 */
[----:B------:R-:W-:-:S05]  /*137d0*/  IMAD.WIDE R220, R2, 0x2, R234 ;  /* 0x0000000202dc7825 */ /* 0x000fca00078e02ea */
[----:B------:R0:W2:Y:S04]  /*137e0*/  LDG.E.U16 R21, desc[UR4][R220.64] ;  /* 0x00000004dc157981 */ /* 0x0000a8000c1e1500 */
[----:B----4-:R-:W-:Y:S04]  /*137f0*/  STL [R1+0xb70], R11 ;  /* 0x000b700b01007387 */ /* 0x010fe80000100800 */
[----:B------:R-:W4:Y:S04]  /*13800*/  LDL.64 R224, [R1+0x3f0] ;  /* 0x0003f00001e07983 */ /* 0x000f280000100a00 */
[----:B------:R-:W4:Y:S04]  /*13810*/  LDL.64 R228, [R1+0x3e8] ;  /* 0x0003e80001e47983 */ /* 0x000f280000100a00 */
[----:B------:R-:W4:Y:S01]  /*13820*/  LDL.64 R8, [R1+0x3e0] ;  /* 0x0003e00001087983 */ /* 0x000f220000100a00 */
[----:B---3--:R-:W-:-:S04]  /*13830*/  IMAD.WIDE R218, R2, 0x2, R222 ;  /* 0x0000000202da7825 */ /* 0x008fc800078e02de */
[C---:B------:R-:W-:Y:S02]  /*13840*/  IMAD.WIDE R222, R2.reuse, 0x2, R216 ;  /* 0x0000000202de7825 */ /* 0x040fe400078e02d8 */
[----:B------:R-:W3:Y:S04]  /*13850*/  LDG.E.U16 R218, desc[UR4][R218.64] ;  /* 0x00000004dada7981 */ /* 0x000ee8000c1e1500 */
[----:B------:R1:W3:Y:S04]  /*13860*/  LDG.E.U16 R4, desc[UR4][R222.64] ;  /* 0x00000004de047981 */ /* 0x0002e8000c1e1500 */
[----:B--2---:R2:W-:Y:S04]  /*13870*/  STL [R1+0xb7c], R16 ;  /* 0x000b7c1001007387 */ /* 0x0045e80000100800 */
[----:B------:R-:W-:Y:S04]  /*13880*/  STL [R1+0xb80], R7 ;  /* 0x000b800701007387 */ /* 0x000fe80000100800 */
[----:B------:R-:W3:Y:S04]  /*13890*/  LDL.64 R226, [R1+0x3d8] ;  /* 0x0003d80001e27983 */ /* 0x000ee80000100a00 */
[----:B------:R3:W-:Y:S04]  /*138a0*/  STL [R1+0xb84], R5 ;  /* 0x000b840501007387 */ /* 0x0007e80000100800 */
[----:B--2---:R-:W2:Y:S04]  /*138b0*/  LDL.64 R16, [R1+0x3c8] ;  /* 0x0003c80001107983 */ /* 0x004ea80000100a00 */
[----:B------:R-:W3:Y:S04]  /*138c0*/  LDL.64 R216, [R1+0x3d0] ;  /* 0x0003d00001d87983 */ /* 0x000ee80000100a00 */
[----:B------:R-:W3:Y:S04]  /*138d0*/  LDL.64 R242, [R1+0x3b8] ;  /* 0x0003b80001f27983 */ /* 0x000ee80000100a00 */
[----:B------:R-:W3:Y:S04]  /*138e0*/  LDL.64 R234, [R1+0x3b0] ;  /* 0x0003b00001ea7983 */ /* 0x000ee80000100a00 */
[----:B------:R-:W3:Y:S01]  /*138f0*/  LDL.64 R230, [R1+0x398] ;  /* 0x0003980001e67983 */ /* 0x000ee20000100a00 */
[----:B0-----:R-:W-:-:S03]  /*13900*/  IMAD.WIDE R220, R2, 0x2, R14 ;  /* 0x0000000202dc7825 */ /* 0x001fc600078e020e */
[----:B------:R-:W3:Y:S04]  /*13910*/  LDL.64 R244, [R1+0x3c0] ;  /* 0x0003c00001f47983 */ /* 0x000ee80000100a00 */
[----:B------:R-:W3:Y:S04]  /*13920*/  LDL.64 R238, [R1+0x3a0] ;  /* 0x0003a00001ee7983 */ /* 0x000ee80000100a00 */
[----:B------:R0:W3:Y:S04]  /*13930*/  LDG.E.U16 R15, desc[UR4][R220.64] ;  /* 0x00000004dc0f7981 */ /* 0x0000e8000c1e1500 */
[----:B------:R-:W3:Y:S04]  /*13940*/  LDL.64 R240, [R1+0x3a8] ;  /* 0x0003a80001f07983 */ /* 0x000ee80000100a00 */
[----:B------:R-:W3:Y:S01]  /*13950*/  LDL.64 R250, [R1+0x370] ;  /* 0x0003700001fa7983 */ /* 0x000ee20000100a00 */
[----:B----4-:R-:W-:-:S04]  /*13960*/  IMAD.WIDE R224, R2, 0x2, R224 ;  /* 0x0000000202e07825 */ /* 0x010fc800078e02e0 */
[----:B-1----:R-:W-:-:S04]  /*13970*/  IMAD.WIDE R222, R2, 0x2, R228 ;  /* 0x0000000202de7825 */ /* 0x002fc800078e02e4 */
[C---:B0-----:R-:W-:Y:S01]  /*13980*/  IMAD.WIDE R220, R2.reuse, 0x2, R8 ;  /* 0x0000000202dc7825 */ /* 0x041fe200078e0208 */
[----:B------:R-:W4:Y:S04]  /*13990*/  LDG.E.U16 R219, desc[UR4][R222.64] ;  /* 0x00000004dedb7981 */ /* 0x000f28000c1e1500 */
[----:B------:R3:W4:Y:S04]  /*139a0*/  LDG.E.U16 R19, desc[UR4][R220.64] ;  /* 0x00000004dc137981 */ /* 0x000728000c1e1500 */
[----:B------:R0:W4:Y:S01]  /*139b0*/  LDG.E.U16 R9, desc[UR4][R224.64] ;  /* 0x00000004e0097981 */ /* 0x000122000c1e1500 */
[----:B--2---:R-:W-:-:S03]  /*139c0*/  IMAD.WIDE R228, R2, 0x2, R16 ;  /* 0x0000000202e47825 */ /* 0x004fc600078e0210 */
[----:B------:R-:W2:Y:S01]  /*139d0*/  LDL.64 R16, [R1+0x388] ;  /* 0x0003880001107983 */ /* 0x000ea20000100a00 */
[----:B---3--:R-:W-:-:S03]  /*139e0*/  IMAD.WIDE R220, R2, 0x2, R216 ;  /* 0x0000000202dc7825 */ /* 0x008fc600078e02d8 */
[----:B------:R-:W3:Y:S01]  /*139f0*/  LDL.64 R216, [R1+0x390] ;  /* 0x0003900001d87983 */ /* 0x000ee20000100a00 */
[----:B------:R-:W-:-:S03]  /*13a00*/  IMAD.WIDE R222, R2, 0x2, R242 ;  /* 0x0000000202de7825 */ /* 0x000fc600078e02f2 */
[----:B------:R-:W4:Y:S01]  /*13a10*/  LDL.64 R242, [R1+0x380] ;  /* 0x0003800001f27983 */ /* 0x000f220000100a00 */
[----:B0-----:R-:W-:-:S03]  /*13a20*/  IMAD.WIDE R224, R2, 0x2, R234 ;  /* 0x0000000202e07825 */ /* 0x001fc600078e02ea */
[----:B------:R-:W4:Y:S04]  /*13a30*/  LDG.E.U16 R232, desc[UR4][R222.64] ;  /* 0x00000004dee87981 */ /* 0x000f28000c1e1500 */
[----:B------:R0:W4:Y:S01]  /*13a40*/  LDG.E.U16 R234, desc[UR4][R224.64] ;  /* 0x00000004e0ea7981 */ /* 0x000122000c1e1500 */
[----:B------:R-:W-:-:S03]  /*13a50*/  IMAD.WIDE R226, R2, 0x2, R226 ;  /* 0x0000000202e27825 */ /* 0x000fc600078e02e2 */
[----:B------:R-:W4:Y:S04]  /*13a60*/  LDG.E.U16 R228, desc[UR4][R228.64] ;  /* 0x00000004e4e47981 */ /* 0x000f28000c1e1500 */
[----:B------:R-:W4:Y:S01]  /*13a70*/  LDG.E.U16 R226, desc[UR4][R226.64] ;  /* 0x00000004e2e27981 */ /* 0x000f22000c1e1500 */
[----:B0-----:R-:W-:-:S03]  /*13a80*/  IMAD.WIDE R224, R2, 0x2, R230 ;  /* 0x0000000202e07825 */ /* 0x001fc600078e02e6 */
[----:B------:R-:W4:Y:S01]  /*13a90*/  LDL.64 R230, [R1+0x368] ;  /* 0x0003680001e67983 */ /* 0x000f220000100a00 */
[----:B------:R-:W-:-:S03]  /*13aa0*/  IMAD.WIDE R222, R2, 0x2, R238 ;  /* 0x0000000202de7825 */ /* 0x000fc600078e02ee */
[----:B------:R0:W4:Y:S04]  /*13ab0*/  LDG.E.U16 R227, desc[UR4][R220.64] ;  /* 0x00000004dce37981 */ /* 0x000128000c1e1500 */
[----:B------:R-:W4:Y:S01]  /*13ac0*/  LDG.E.U16 R238, desc[UR4][R222.64] ;  /* 0x00000004deee7981 */ /* 0x000f22000c1e1500 */
[----:B0-----:R-:W-:-:S05]  /*13ad0*/  IMAD.WIDE R220, R2, 0x2, R244 ;  /* 0x0000000202dc7825 */ /* 0x001fca00078e02f4 */
[----:B------:R0:W4:Y:S02]  /*13ae0*/  LDG.E.U16 R229, desc[UR4][R220.64] ;  /* 0x00000004dce57981 */ /* 0x000124000c1e1500 */
[C---:B0-----:R-:W-:Y:S02]  /*13af0*/  IMAD.WIDE R220, R2.reuse, 0x2, R240 ;  /* 0x0000000202dc7825 */ /* 0x041fe400078e02f0 */
[----:B------:R-:W4:Y:S04]  /*13b00*/  LDG.E.U16 R240, desc[UR4][R224.64] ;  /* 0x00000004e0f07981 */ /* 0x000f28000c1e1500 */
[----:B------:R3:W4:Y:S01]  /*13b10*/  LDG.E.U16 R236, desc[UR4][R220.64] ;  /* 0x00000004dcec7981 */ /* 0x000722000c1e1500 */
[----:B--2---:R-:W-:-:S03]  /*13b20*/  IMAD.WIDE R222, R2, 0x2, R16 ;  /* 0x0000000202de7825 */ /* 0x004fc600078e0210 */
[----:B------:R-:W2:Y:S01]  /*13b30*/  LDL.64 R16, [R1+0x358] ;  /* 0x0003580001107983 */ /* 0x000ea20000100a00 */
[----:B---3--:R-:W-:-:S03]  /*13b40*/  IMAD.WIDE R220, R2, 0x2, R216 ;  /* 0x0000000202dc7825 */ /* 0x008fc600078e02d8 */
[----:B------:R-:W3:Y:S01]  /*13b50*/  LDL.64 R216, [R1+0x360] ;  /* 0x0003600001d87983 */ /* 0x000ee20000100a00 */
[----:B----4-:R-:W-:-:S03]  /*13b60*/  IMAD.WIDE R224, R2, 0x2, R242 ;  /* 0x0000000202e07825 */ /* 0x010fc600078e02f2 */
[----:B------:R-:W4:Y:S04]  /*13b70*/  LDG.E.U16 R242, desc[UR4][R220.64] ;  /* 0x00000004dcf27981 */ /* 0x000f28000c1e1500 */
[----:B------:R0:W4:Y:S04]  /*13b80*/  LDG.E.U16 R246, desc[UR4][R224.64] ;  /* 0x00000004e0f67981 */ /* 0x000128000c1e1500 */
[----:B------:R1:W4:Y:S04]  /*13b90*/  LDG.E.U16 R244, desc[UR4][R222.64] ;  /* 0x00000004def47981 */ /* 0x000328000c1e1500 */
[----:B------:R-:W3:Y:S01]  /*13ba0*/  LDL.64 R220, [R1+0x378] ;  /* 0x0003780001dc7983 */ /* 0x000ee20000100a00 */
[----:B0-----:R-:W-:-:S04]  /*13bb0*/  IMAD.WIDE R224, R2, 0x2, R230 ;  /* 0x0000000202e07825 */ /* 0x001fc800078e02e6 */
[----:B-1----:R-:W-:Y:S02]  /*13bc0*/  IMAD.WIDE R222, R2, 0x2, R250 ;  /* 0x0000000202de7825 */ /* 0x002fe400078e02fa */
[----:B------:R-:W4:Y:S01]  /*13bd0*/  LDG.E.U16 R251, desc[UR4][R224.64] ;  /* 0x00000004e0fb7981 */ /* 0x000f22000c1e1500 */
[----:B------:R-:W0:Y:S01]  /*13be0*/  S2R R0, SR_TID.X ;  /* 0x0000000000007919 */ /* 0x000e220000002100 */
[----:B------:R-:W1:Y:S02]  /*13bf0*/  S2R R252, SR_TID.X ;  /* 0x0000000000fc7919 */ /* 0x000e640000002100 */
[----:B------:R-:W4:Y:S04]  /*13c00*/  LDL.64 R224, [R1+0x350] ;  /* 0x0003500001e07983 */ /* 0x000f280000100a00 */
[----:B------:R2:W4:Y:S04]  /*13c10*/  LDG.E.U16 R250, desc[UR4][R222.64] ;  /* 0x00000004defa7981 */ /* 0x000528000c1e1500 */
[----:B------:R-:W4:Y:S04]  /*13c20*/  LDL.LU R5, [R1+0x4] ;  /* 0x0000040001057983 */ /* 0x000f280000300800 */
[----:B------:R-:W4:Y:S01]  /*13c30*/  LDL.LU R7, [R1+0xc4] ;  /* 0x0000c40001077983 */ /* 0x000f220000300800 */
[----:B0-----:R-:W-:-:S02]  /*13c40*/  LOP3.LUT R248, R0, 0x80, RZ, 0xc0, !PT ;  /* 0x0000008000f87812 */ /* 0x001fc400078ec0ff */
[----:B-1----:R-:W-:Y:S02]  /*13c50*/  LOP3.LUT R3, R252, 0x3f, RZ, 0xc0, !PT ;  /* 0x0000003ffc037812 */ /* 0x002fe400078ec0ff */
[----:B------:R-:W-:-:S03]  /*13c60*/  ISETP.NE.U32.AND P0, PT, R248, RZ, PT ;  /* 0x000000fff800720c */ /* 0x000fc60003f05070 */
[----:B------:R-:W-:Y:S01]  /*13c70*/  IMAD.SHL.U32 R3, R3, 0x2, RZ ;  /* 0x0000000203037824 */ /* 0x000fe200078e00ff */
[----:B------:R-:W-:Y:S02]  /*13c80*/  SEL R252, RZ, 0x90, !P0 ;  /* 0x00000090fffc7807 */ /* 0x000fe40004000000 */
[----:B------:R-:W-:Y:S02]  /*13c90*/  SHF.L.U32 R0, R0, 0x9, RZ ;  /* 0x0000000900007819 */ /* 0x000fe400000006ff */
[----:B------:R-:W-:-:S04]  /*13ca0*/  LOP3.LUT R252, R252, R3, RZ, 0x3c, !PT ;  /* 0x00000003fcfc7212 */ /* 0x000fc800078e3cff */
[----:B------:R-:W-:Y:S01]  /*13cb0*/  LOP3.LUT R252, R252, 0x8000, R0, 0xf8, !PT ;  /* 0x00008000fcfc7812 */ /* 0x000fe200078ef800 */
[C---:B--2---:R-:W-:Y:S02]  /*13cc0*/  IMAD.WIDE R222, R2.reuse, 0x2, R16 ;  /* 0x0000000202de7825 */ /* 0x044fe400078e0210 */
[----:B------:R-:W2:Y:S04]  /*13cd0*/  LDL.LU R16, [R1+0xb8] ;  /* 0x0000b80001107983 */ /* 0x000ea80000300800 */
[----:B------:R-:W2:Y:S04]  /*13ce0*/  LDL.LU R11, [R1+0x48] ;  /* 0x00004800010b7983 */ /* 0x000ea80000300800 */
[----:B------:R-:W2:Y:S04]  /*13cf0*/  LDL.LU R14, [R1+0x44] ;  /* 0x00004400010e7983 */ /* 0x000ea80000300800 */
[----:B------:R-:W2:Y:S04]  /*13d00*/  LDL.LU R8, [R1+0x40] ;  /* 0x0000400001087983 */ /* 0x000ea80000300800 */
[----:B------:R-:W2:Y:S04]  /*13d10*/  LDL.LU R17, [R1+0x3c] ;  /* 0x00003c0001117983 */ /* 0x000ea80000300800 */
[----:B------:R-:W2:Y:S01]  /*13d20*/  LDL.LU R23, [R1+0x38] ;  /* 0x0000380001177983 */ /* 0x000ea20000300800 */
[----:B---3--:R-:W-:-:S03]  /*13d30*/  IMAD.WIDE R220, R2, 0x2, R220 ;  /* 0x0000000202dc7825 */ /* 0x008fc600078e02dc */
[----:B------:R-:W3:Y:S04]  /*13d40*/  LDL.LU R230, [R1+0x34] ;  /* 0x0000340001e67983 */ /* 0x000ee80000300800 */
[----:B------:R-:W3:Y:S04]  /*13d50*/  LDL.LU R231, [R1+0x30] ;  /* 0x0000300001e77983 */ /* 0x000ee80000300800 */
[----:B------:R-:W3:Y:S04]  /*13d60*/  LDL.LU R235, [R1+0x2c] ;  /* 0x00002c0001eb7983 */ /* 0x000ee80000300800 */
[----:B------:R-:W2:Y:S04]  /*13d70*/  LDL.LU R239, [R1+0x28] ;  /* 0x0000280001ef7983 */ /* 0x000ea80000300800 */
[----:B------:R-:W3:Y:S04]  /*13d80*/  LDL.LU R241, [R1+0x24] ;  /* 0x0000240001f17983 */ /* 0x000ee80000300800 */
[----:B------:R-:W3:Y:S04]  /*13d90*/  LDL.LU R243, [R1+0x20] ;  /* 0x0000200001f37983 */ /* 0x000ee80000300800 */
[----:B------:R-:W3:Y:S04]  /*13da0*/  LDL.LU R245, [R1+0x1c] ;  /* 0x00001c0001f57983 */ /* 0x000ee80000300800 */
[----:B------:R0:W3:Y:S04]  /*13db0*/  LDG.E.U16 R248, desc[UR4][R220.64] ;  /* 0x00000004dcf87981 */ /* 0x0000e8000c1e1500 */
[----:B------:R-:W3:Y:S01]  /*13dc0*/  LDL.LU R247, [R1+0x18] ;  /* 0x0000180001f77983 */ /* 0x000ee20000300800 */
[----:B----4-:R-:W-:-:S03]  /*13dd0*/  IMAD.WIDE R224, R2, 0x2, R224 ;  /* 0x0000000202e07825 */ /* 0x010fc600078e02e0 */
[----:B------:R-:W4:Y:S01]  /*13de0*/  LDL.LU R3, [R1+0x14] ;  /* 0x0000140001037983 */ /* 0x000f220000300800 */
[----:B0-----:R-:W-:-:S03]  /*13df0*/  IMAD.WIDE R220, R2, 0x2, R216 ;  /* 0x0000000202dc7825 */ /* 0x001fc600078e02d8 */
[----:B------:R-:W4:Y:S04]  /*13e00*/  LDL.LU R216, [R1+0x10] ;  /* 0x0000100001d87983 */ /* 0x000f280000300800 */
[----:B------:R-:W4:Y:S04]  /*13e10*/  LDL.LU R217, [R1] ;  /* 0x0000000001d97983 */ /* 0x000f280000300800 */
[----:B------:R0:W-:Y:S04]  /*13e20*/  STL [R1+0xb64], R2 ;  /* 0x000b640201007387 */ /* 0x0001e80000100800 */
[----:B------:R-:W4:Y:S01]  /*13e30*/  LDG.E.U16 R222, desc[UR4][R222.64] ;  /* 0x00000004dede7981 */ /* 0x000f22000c1e1500 */
[----:B------:R-:W-:-:S03]  /*13e40*/  WARPGROUP.DEPBAR.LE gsb0, 0x0 ;  /* 0x00008000000079c5 */ /* 0x000fc60000010000 */
[----:B------:R1:W4:Y:S04]  /*13e50*/  LDG.E.U16 R220, desc[UR4][R220.64] ;  /* 0x00000004dcdc7981 */ /* 0x000328000c1e1500 */
[----:B0-----:R-:W4:Y:S04]  /*13e60*/  LDL.LU R2, [R1+0x8] ;  /* 0x0000080001027983 */ /* 0x001f280000300800 */
[----:B------:R-:W1:Y:S04]  /*13e70*/  LDL.LU R0, [R1+0xbb4] ;  /* 0x000bb40001007983 */ /* 0x000e680000300800 */
[----:B------:R-:W4:Y:S04]  /*13e80*/  LDL.LU R223, [R1+0xc] ;  /* 0x00000c0001df7983 */ /* 0x000f280000300800 */
[----:B------:R0:W4:Y:S01]  /*13e90*/  LDG.E.U16 R224, desc[UR4][R224.64] ;  /* 0x00000004e0e07981 */ /* 0x000122000c1e1500 */
[----:B------:R-:W-:Y:S01]  /*13ea0*/  BAR.SYNC.DEFER_BLOCKING 0x0 ;  /* 0x0000000000007b1d */ /* 0x000fe20000010000 */
[----:B-1----:R-:W-:-:S05]  /*13eb0*/  IADD3 R221, R0, R252, RZ ;  /* 0x000000fc00dd7210 */ /* 0x002fca0007ffe0ff */
[----:B--2---:R1:W-:Y:S04]  /*13ec0*/  STS.U16 [R221+0x3400], R239 ;  /* 0x003400efdd007388 */ /* 0x0043e80000000400 */
[----:B---3--:R2:W-:Y:S04]  /*13ed0*/  STS.U16 [R221+0x3800], R241 ;  /* 0x003800f1dd007388 */ /* 0x0085e80000000400 */
[----:B------:R3:W-:Y:S04]  /*13ee0*/  STS.U16 [R221+0x3c00], R243 ;  /* 0x003c00f3dd007388 */ /* 0x0007e80000000400 */
[----:B-1----:R-:W4:Y:S04]  /*13ef0*/  LDL.LU R239, [R1+0x104] ;  /* 0x0001040001ef7983 */ /* 0x002f280000300800 */
[----:B--2---:R-:W2:Y:S04]  /*13f00*/  LDL.LU R241, [R1+0xf4] ;  /* 0x0000f40001f17983 */ /* 0x004ea80000300800 */
[----:B------:R1:W-:Y:S04]  /*13f10*/  STS.U16 [R221+0x4000], R245 ;  /* 0x004000f5dd007388 */ /* 0x0003e80000000400 */
[----:B---3--:R-:W3:Y:S04]  /*13f20*/  LDL.LU R243, [R1+0xec] ;  /* 0x0000ec0001f37983 */ /* 0x008ee80000300800 */
[----:B------:R0:W-:Y:S04]  /*13f30*/  STS.U16 [R221+0x4400], R247 ;  /* 0x004400f7dd007388 */ /* 0x0001e80000000400 */
[----:B-1----:R-:W3:Y:S04]  /*13f40*/  LDL.LU R245, [R1+0xe0] ;  /* 0x0000e00001f57983 */ /* 0x002ee80000300800 */
[----:B----4-:R1:W-:Y:S04]  /*13f50*/  STS.U16 [R221+0x4800], R3 ;  /* 0x00480003dd007388 */ /* 0x0103e80000000400 */
[----:B0-----:R-:W4:Y:S04]  /*13f60*/  LDL.LU R247, [R1+0xd8] ;  /* 0x0000d80001f77983 */ /* 0x001f280000300800 */
[----:B------:R0:W-:Y:S04]  /*13f70*/  STS.U16 [R221+0x4c00], R216 ;  /* 0x004c00d8dd007388 */ /* 0x0001e80000000400 */
[----:B-1----:R-:W4:Y:S04]  /*13f80*/  LDL.LU R3, [R1+0xd0] ;  /* 0x0000d00001037983 */ /* 0x002f280000300800 */
[----:B------:R1:W-:Y:S04]  /*13f90*/  STS.U16 [R221+0x5000], R217 ;  /* 0x005000d9dd007388 */ /* 0x0003e80000000400 */
[----:B0-----:R-:W4:Y:S04]  /*13fa0*/  LDL.LU R216, [R1+0xc0] ;  /* 0x0000c00001d87983 */ /* 0x001f280000300800 */
[----:B------:R0:W-:Y:S04]  /*13fb0*/  STS.U16 [R221+0x400], R2 ;  /* 0x00040002dd007388 */ /* 0x0001e80000000400 */
[----:B-1----:R-:W4:Y:S04]  /*13fc0*/  LDL.LU R217, [R1+0xac] ;  /* 0x0000ac0001d97983 */ /* 0x002f280000300800 */
[----:B------:R1:W-:Y:S04]  /*13fd0*/  STS.U16 [R221+0x800], R5 ;  /* 0x00080005dd007388 */ /* 0x0003e80000000400 */
[----:B0-----:R-:W4:Y:S04]  /*13fe0*/  LDL.LU R2, [R1+0xa4] ;  /* 0x0000a40001027983 */ /* 0x001f280000300800 */
[----:B-1----:R-:W4:Y:S04]  /*13ff0*/  LDL.LU R5, [R1+0xa0] ;  /* 0x0000a00001057983 */ /* 0x002f280000300800 */
[----:B------:R0:W-:Y:S02]  /*14000*/  STS.U16 [R221], R223 ;  /* 0x000000dfdd007388 */ /* 0x0001e40000000400 */
[----:B0-----:R-:W0:Y:S02]  /*14010*/  LDC R223, c[0x0][0x238] ;  /* 0x00008e00ffdf7b82 */ /* 0x001e240000000800 */
[----:B------:R1:W-:Y:S01]  /*14020*/  STS.U16 [R221+0x5400], R249 ;  /* 0x005400f9dd007388 */ /* 0x0003e20000000400 */
[-C--:B0-----:R-:W-:Y:S01]  /*14030*/  FMUL R225, R186, R223.reuse ;  /* 0x000000dfbae17220 */ /* 0x081fe20000400000 */
[----:B-1----:R-:W-:-:S05]  /*14040*/  FMUL R249, R187, R223 ;  /* 0x000000dfbbf97220 */ /* 0x002fca0000400000 */
[----:B------:R-:W-:Y:S01]  /*14050*/  FMNMX R225, R225, R249, !PT ;  /* 0x000000f9e1e17209 */ /* 0x000fe20007800000 */
[----:B------:R-:W-:-:S05]  /*14060*/  FMUL R249, R190, R223 ;  /* 0x000000dfbef97220 */ /* 0x000fca0000400000 */
        /* <DEDUP_REMOVED lines=53> */
[----:B------:R-:W-:Y:S01]  /*143c0*/  FMUL R249, R179, R223 ;  /* 0x000000dfb3f97220 */ /* 0x000fe20000400000 */
[----:B------:R0:W-:Y:S04]  /*143d0*/  STS.U16 [R221+0xc00], R7 ;  /* 0x000c0007dd007388 */ /* 0x0001e80000000400 */
[----:B------:R-:W-:Y:S01]  /*143e0*/  FMNMX R225, R249, R225, !PT ;  /* 0x000000e1f9e17209 */ /* 0x000fe20007800000 */
[----:B------:R-:W-:Y:S01]  /*143f0*/  FMUL R249, R182, R223 ;  /* 0x000000dfb6f97220 */ /* 0x000fe20000400000 */
[----:B------:R1:W-:Y:S04]  /*14400*/  STS.U16 [R221+0x1000], R16 ;  /* 0x00100010dd007388 */ /* 0x0003e80000000400 */
[----:B0-----:R-:W4:Y:S01]  /*14410*/  LDL.LU R7, [R1+0x9c] ;  /* 0x00009c0001077983 */ /* 0x001f220000300800 */
[----:B------:R-:W-:-:S03]  /*14420*/  FMNMX R225, R249, R225, !PT ;  /* 0x000000e1f9e17209 */ /* 0x000fc60007800000 */
[----:B------:R0:W-:Y:S04]  /*14430*/  STS.U16 [R221+0x1400], R11 ;  /* 0x0014000bdd007388 */ /* 0x0001e80000000400 */
[----:B-1----:R-:W4:Y:S01]  /*14440*/  LDL.LU R16, [R1+0x98] ;  /* 0x0000980001107983 */ /* 0x002f220000300800 */
[----:B------:R-:W-:-:S03]  /*14450*/  FMUL R249, R183, R223 ;  /* 0x000000dfb7f97220 */ /* 0x000fc60000400000 */
[----:B------:R1:W-:Y:S04]  /*14460*/  STS.U16 [R221+0x1800], R14 ;  /* 0x0018000edd007388 */ /* 0x0003e80000000400 */
        /* <DEDUP_REMOVED lines=8> */
[----:B0-----:R-:W4:Y:S01]  /*144f0*/  LDL.LU R23, [R1+0x84] ;  /* 0x0000840001177983 */ /* 0x001f220000300800 */
[----:B------:R-:W-:-:S03]  /*14500*/  FMNMX R225, R249, R225, !PT ;  /* 0x000000e1f9e17209 */ /* 0x000fc60007800000 */
[----:B------:R0:W-:Y:S04]  /*14510*/  STS.U16 [R221+0x2c00], R231 ;  /* 0x002c00e7dd007388 */ /* 0x0001e80000000400 */
[----:B-1----:R-:W4:Y:S04]  /*14520*/  LDL.LU R230, [R1+0x80] ;  /* 0x0000800001e67983 */ /* 0x002f280000300800 */
[----:B------:R1:W-:Y:S04]  /*14530*/  STS.U16 [R221+0x3000], R235 ;  /* 0x003000ebdd007388 */ /* 0x0003e80000000400 */
[----:B0-----:R-:W4:Y:S04]  /*14540*/  LDL.LU R231, [R1+0x7c] ;  /* 0x00007c0001e77983 */ /* 0x001f280000300800 */
[----:B-1----:R-:W4:Y:S04]  /*14550*/  LDL.LU R235, [R1+0x74] ;  /* 0x0000740001eb7983 */ /* 0x002f280000300800 */
[----:B------:R-:W4:Y:S04]  /*14560*/  LDL.LU R223, [R1+0xa8] ;  /* 0x0000a80001df7983 */ /* 0x000f280000300800 */
[----:B------:R-:W4:Y:S04]  /*14570*/  LDL.LU R249, [R1+0xe4] ;  /* 0x0000e40001f97983 */ /* 0x000f280000300800 */
[----:B------:R0:W-:Y:S04]  /*14580*/  STS.U16 [R221+0x5800], R239 ;  /* 0x005800efdd007388 */ /* 0x0001e80000000400 */
[----:B--2---:R1:W-:Y:S04]  /*14590*/  STS.U16 [R221+0x5c00], R241 ;  /* 0x005c00f1dd007388 */ /* 0x0043e80000000400 */
[----:B---3--:R2:W-:Y:S04]  /*145a0*/  STS.U16 [R221+0x6000], R243 ;  /* 0x006000f3dd007388 */ /* 0x0085e80000000400 */
[----:B0-----:R-:W3:Y:S04]  /*145b0*/  LDL.LU R239, [R1+0xbb0] ;  /* 0x000bb00001ef7983 */ /* 0x001ee80000300800 */
[----:B-1----:R-:W3:Y:S04]  /*145c0*/  LDL.LU R241, [R1+0xbac] ;  /* 0x000bac0001f17983 */ /* 0x002ee80000300800 */
[----:B--2---:R-:W2:Y:S04]  /*145d0*/  LDL.LU R243, [R1+0xba8] ;  /* 0x000ba80001f37983 */ /* 0x004ea80000300800 */
[----:B------:R0:W-:Y:S04]  /*145e0*/  STS.U16 [R221+0x6800], R245 ;  /* 0x006800f5dd007388 */ /* 0x0001e80000000400 */
[----:B----4-:R1:W-:Y:S04]  /*145f0*/  STS.U16 [R221+0x6c00], R247 ;  /* 0x006c00f7dd007388 */ /* 0x0103e80000000400 */
[----:B------:R4:W-:Y:S04]  /*14600*/  STS.U16 [R221+0x7000], R3 ;  /* 0x00700003dd007388 */ /* 0x0009e80000000400 */
[----:B0-----:R-:W3:Y:S04]  /*14610*/  LDL.LU R245, [R1+0xba4] ;  /* 0x000ba40001f57983 */ /* 0x001ee80000300800 */
[----:B-1----:R-:W2:Y:S04]  /*14620*/  LDL.LU R247, [R1+0xba0] ;  /* 0x000ba00001f77983 */ /* 0x002ea80000300800 */
[----:B----4-:R-:W4:Y:S04]  /*14630*/  LDL.LU R3, [R1+0xb9c] ;  /* 0x000b9c0001037983 */ /* 0x010f280000300800 */
[----:B------:R0:W-:Y:S04]  /*14640*/  STS.U16 [R221+0x7400], R216 ;  /* 0x007400d8dd007388 */ /* 0x0001e80000000400 */
[----:B------:R1:W-:Y:S04]  /*14650*/  STS.U16 [R221+0x7800], R217 ;  /* 0x007800d9dd007388 */ /* 0x0003e80000000400 */
[----:B------:R1:W-:Y:S04]  /*14660*/  STS.U16 [R221+0x10400], R5 ;  /* 0x01040005dd007388 */ /* 0x0003e80000000400 */
[----:B0-----:R-:W3:Y:S04]  /*14670*/  LDL.LU R216, [R1+0xb98] ;  /* 0x000b980001d87983 */ /* 0x001ee80000300800 */
[----:B-1----:R-:W2:Y:S04]  /*14680*/  LDL.LU R217, [R1+0xb94] ;  /* 0x000b940001d97983 */ /* 0x002ea80000300800 */
[----:B------:R-:W4:Y:S04]  /*14690*/  LDL.LU R5, [R1+0x338] ;  /* 0x0003380001057983 */ /* 0x000f280000300800 */
[----:B------:R-:W-:Y:S04]  /*146a0*/  STS.U16 [R221+0x15400], R233 ;  /* 0x015400e9dd007388 */ /* 0x000fe80000000400 */
[----:B------:R-:W-:Y:S04]  /*146b0*/  STS.U16 [R221+0x15800], R18 ;  /* 0x01580012dd007388 */ /* 0x000fe80000000400 */
[----:B------:R-:W-:Y:S04]  /*146c0*/  STS.U16 [R221+0x15c00], R13 ;  /* 0x015c000ddd007388 */ /* 0x000fe80000000400 */
[----:B------:R-:W-:Y:S04]  /*146d0*/  STS.U16 [R221+0x10000], R2 ;  /* 0x01000002dd007388 */ /* 0x000fe80000000400 */
[----:B------:R-:W-:Y:S04]  /*146e0*/  STS.U16 [R221+0x6400], R249 ;  /* 0x006400f9dd007388 */ /* 0x000fe80000000400 */
[----:B------:R-:W0:Y:S04]  /*146f0*/  SHFL.BFLY PT, R249, R225, 0x2, 0x1f ;  /* 0x0c401f00e1f97f89 */ /* 0x000e2800000e0000 */
[----:B------:R1:W-:Y:S02]  /*14700*/  STS.U16 [R221+0x7c00], R223 ;  /* 0x007c00dfdd007388 */ /* 0x0003e40000000400 */
[----:B-1----:R-:W1:Y:S01]  /*14710*/  LDC R223, c[0x0][0x238] ;  /* 0x00008e00ffdf7b82 */ /* 0x002e620000000800 */
[----:B0-----:R-:W-:-:S05]  /*14720*/  FMNMX R249, R225, R249, !PT ;  /* 0x000000f9e1f97209 */ /* 0x001fca0007800000 */
[----:B------:R-:W0:Y:S01]  /*14730*/  SHFL.BFLY PT, R225, R249, 0x1, 0x1f ;  /* 0x0c201f00f9e17f89 */ /* 0x000e2200000e0000 */
[-C--:B-1----:R-:W-:Y:S01]  /*14740*/  FMUL R18, R184, R223.reuse ;  /* 0x000000dfb8127220 */ /* 0x082fe20000400000 */
[----:B------:R-:W-:-:S05]  /*14750*/  FMUL R233, R185, R223 ;  /* 0x000000dfb9e97220 */ /* 0x000fca0000400000 */
[----:B------:R-:W-:Y:S01]  /*14760*/  FMNMX R18, R18, R233, !PT ;  /* 0x000000e912127209 */ /* 0x000fe20007800000 */
[----:B------:R-:W-:-:S05]  /*14770*/  FMUL R233, R188, R223 ;  /* 0x000000dfbce97220 */ /* 0x000fca0000400000 */
[----:B------:R-:W-:Y:S01]  /*14780*/  FMNMX R18, R233, R18, !PT ;  /* 0x00000012e9127209 */ /* 0x000fe20007800000 */
[----:B------:R-:W-:Y:S01]  /*14790*/  FMUL R233, R189, R223 ;  /* 0x000000dfbde97220 */ /* 0x000fe20000400000 */
[----:B0-----:R-:W-:-:S04]  /*147a0*/  FMNMX R225, R249, R225, !PT ;  /* 0x000000e1f9e17209 */ /* 0x001fc80007800000 */
[----:B------:R-:W-:Y:S02]  /*147b0*/  FMNMX R233, R233, R18, !PT ;  /* 0x00000012e9e97209 */ /* 0x000fe40007800000 */
[----:B----4-:R-:W-:Y:S01]  /*147c0*/  FMNMX R18, R225, R5, !PT ;  /* 0x00000005e1127209 */ /* 0x010fe20007800000 */
[----:B------:R-:W-:-:S05]  /*147d0*/  FMUL R225, R192, R223 ;  /* 0x000000dfc0e17220 */ /* 0x000fca0000400000 */
[----:B------:R-:W-:Y:S01]  /*147e0*/  FMNMX R13, R225, R233, !PT ;  /* 0x000000e9e10d7209 */ /* 0x000fe20007800000 */
[----:B------:R-:W-:-:S04]  /*147f0*/  FFMA R225, R186, R223, -R18 ;  /* 0x000000dfbae17223 */ /* 0x000fc80000000812 */
[----:B------:R-:W-:-:S04]  /*14800*/  FMUL R225, R225, 1.4426950216293334961 ;  /* 0x3fb8aa3be1e17820 */ /* 0x000fc80000400000 */
[----:B------:R-:W0:Y:S01]  /*14810*/  MUFU.EX2 R2, R225 ;  /* 0x000000e100027308 */ /* 0x000e220000000800 */
[----:B------:R1:W-:Y:S04]  /*14820*/  STS.U16 [R221+0x12c00], R235 ;  /* 0x012c00ebdd007388 */ /* 0x0003e80000000400 */
[----:B0-----:R0:W-:Y:S04]  /*14830*/  STL [R1+0x14], R2 ;  /* 0x0000140201007387 */ /* 0x0011e80000100800 */
[----:B-1----:R-:W4:Y:S01]  /*14840*/  LDL.LU R235, [R1+0x1f4] ;  /* 0x0001f40001eb7983 */ /* 0x002f220000300800 */
[----:B------:R-:W-:-:S03]  /*14850*/  FMUL R186, R193, R223 ;  /* 0x000000dfc1ba7220 */ /* 0x000fc60000400000 */
[----:B------:R-:W4:Y:S02]  /*14860*/  LDL.LU R225, [R1+0x23c] ;  /* 0x00023c0001e17983 */ /* 0x000f240000300800 */
[----:B------:R-:W-:Y:S01]  /*14870*/  FMNMX R13, R186, R13, !PT ;  /* 0x0000000dba0d7209 */ /* 0x000fe20007800000 */
[----:B------:R-:W-:-:S04]  /*14880*/  FFMA R186, R187, R223, -R18 ;  /* 0x000000dfbbba7223 */ /* 0x000fc80000000812 */
[----:B------:R-:W-:-:S04]  /*14890*/  FMUL R186, R186, 1.4426950216293334961 ;  /* 0x3fb8aa3bbaba7820 */ /* 0x000fc80000400000 */
[----:B0-----:R0:W1:Y:S01]  /*148a0*/  MUFU.EX2 R2, R186 ;  /* 0x000000ba00027308 */ /* 0x0010620000000800 */
[----:B------:R-:W-:-:S05]  /*148b0*/  FMUL R187, R196, R223 ;  /* 0x000000dfc4bb7220 */ /* 0x000fca0000400000 */
[----:B------:R-:W-:Y:S01]  /*148c0*/  FMNMX R13, R187, R13, !PT ;  /* 0x0000000dbb0d7209 */ /* 0x000fe20007800000 */
[-C--:B------:R-:W-:Y:S01]  /*148d0*/  FFMA R187, R190, R223.reuse, -R18 ;  /* 0x000000dfbebb7223 */ /* 0x080fe20000000812 */
[----:B0-----:R-:W-:-:S03]  /*148e0*/  FMUL R186, R197, R223 ;  /* 0x000000dfc5ba7220 */ /* 0x001fc60000400000 */
[----:B------:R-:W-:Y:S02]  /*148f0*/  FMUL R187, R187, 1.4426950216293334961 ;  /* 0x3fb8aa3bbbbb7820 */ /* 0x000fe40000400000 */
[----:B------:R-:W-:Y:S01]  /*14900*/  FMNMX R13, R186, R13, !PT ;  /* 0x0000000dba0d7209 */ /* 0x000fe20007800000 */
[-C--:B------:R-:W-:Y:S01]  /*14910*/  FFMA R186, R191, R223.reuse, -R18 ;  /* 0x000000dfbfba7223 */ /* 0x080fe20000000812 */
[----:B-1----:R0:W-:Y:S03]  /*14920*/  STL [R1+0x10], R2 ;  /* 0x0000100201007387 */ /* 0x0021e60000100800 */
[----:B------:R-:W-:Y:S01]  /*14930*/  FMUL R186, R186, 1.4426950216293334961 ;  /* 0x3fb8aa3bbaba7820 */ /* 0x000fe20000400000 */
[----:B------:R1:W-:Y:S01]  /*14940*/  STS.U16 [R221+0x13800], R3 ;  /* 0x01380003dd007388 */ /* 0x0003e20000000400 */
[----:B0-----:R0:W-:Y:S02]  /*14950*/  MUFU.EX2 R2, R187 ;  /* 0x000000bb00027308 */ /* 0x0011e40000000800 */
[----:B0-----:R-:W-:-:S06]  /*14960*/  FMUL R187, R200, R223 ;  /* 0x000000dfc8bb7220 */ /* 0x001fcc0000400000 */
[----:B-1----:R0:W-:Y:S01]  /*14970*/  MUFU.EX2 R3, R186 ;  /* 0x000000ba00037308 */ /* 0x0021e20000000800 */
[----:B------:R-:W-:Y:S01]  /*14980*/  FMNMX R13, R187, R13, !PT ;  /* 0x0000000dbb0d7209 */ /* 0x000fe20007800000 */
[-C--:B------:R-:W-:Y:S01]  /*14990*/  FFMA R187, R194, R223.reuse, -R18 ;  /* 0x000000dfc2bb7223 */ /* 0x080fe20000000812 */
[----:B0-----:R-:W-:-:S03]  /*149a0*/  FMUL R186, R201, R223 ;  /* 0x000000dfc9ba7220 */ /* 0x001fc60000400000 */
[----:B------:R-:W-:Y:S02]  /*149b0*/  FMUL R187, R187, 1.4426950216293334961 ;  /* 0x3fb8aa3bbbbb7820 */ /* 0x000fe40000400000 */
[----:B------:R-:W-:Y:S01]  /*149c0*/  FMNMX R13, R186, R13, !PT ;  /* 0x0000000dba0d7209 */ /* 0x000fe20007800000 */
[-C--:B------:R-:W-:Y:S01]  /*149d0*/  FFMA R186, R195, R223.reuse, -R18 ;  /* 0x000000dfc3ba7223 */ /* 0x080fe20000000812 */
[----:B---3--:R0:W-:Y:S03]  /*149e0*/  STS.U16 [R221+0x13400], R216 ;  /* 0x013400d8dd007388 */ /* 0x0081e60000000400 */
[----:B------:R-:W-:Y:S01]  /*149f0*/  FMUL R186, R186, 1.4426950216293334961 ;  /* 0x3fb8aa3bbaba7820 */ /* 0x000fe20000400000 */
[----:B--2---:R1:W-:Y:S01]  /*14a00*/  STS.U16 [R221+0x13000], R217 ;  /* 0x013000d9dd007388 */ /* 0x0043e20000000400 */
[----:B0-----:R0:W-:Y:S02]  /*14a10*/  MUFU.EX2 R216, R187 ;  /* 0x000000bb00d87308 */ /* 0x0011e40000000800 */
[----:B0-----:R-:W-:-:S06]  /*14a20*/  FMUL R187, R204, R223 ;  /* 0x000000dfccbb7220 */ /* 0x001fcc0000400000 */
[----:B-1----:R0:W-:Y:S01]  /*14a30*/  MUFU.EX2 R217, R186 ;  /* 0x000000ba00d97308 */ /* 0x0021e20000000800 */
[----:B------:R-:W-:Y:S01]  /*14a40*/  FMNMX R13, R187, R13, !PT ;  /* 0x0000000dbb0d7209 */ /* 0x000fe20007800000 */
[----:B0-----:R-:W-:-:S05]  /*14a50*/  FMUL R186, R205, R223 ;  /* 0x000000dfcdba7220 */ /* 0x001fca0000400000 */
        /* <DEDUP_REMOVED lines=15> */
[-C--:B------:R-:W-:Y:S01]  /*14b50*/  FMUL R186, R157, R223.reuse ;  /* 0x000000df9dba7220 */ /* 0x080fe20000400000 */
[----:B------:R-:W-:-:S04]  /*14b60*/  FMUL R187, R160, R223 ;  /* 0x000000dfa0bb7220 */ /* 0x000fc80000400000 */
[----:B------:R-:W-:Y:S01]  /*14b70*/  FMNMX R186, R186, R13, !PT ;  /* 0x0000000dbaba7209 */ /* 0x000fe20007800000 */
[----:B------:R-:W-:-:S03]  /*14b80*/  FMUL R190, R161, R223 ;  /* 0x000000dfa1be7220 */ /* 0x000fc60000400000 */
[----:B------:R-:W-:Y:S01]  /*14b90*/  FMNMX R186, R187, R186, !PT ;  /* 0x000000babbba7209 */ /* 0x000fe20007800000 */
[----:B------:R-:W-:-:S04]  /*14ba0*/  FFMA R187, R154, R223, -R18 ;  /* 0x000000df9abb7223 */ /* 0x000fc80000000812 */
[----:B------:R-:W-:Y:S01]  /*14bb0*/  FMUL R187, R187, 1.4426950216293334961 ;  /* 0x3fb8aa3bbbbb7820 */ /* 0x000fe20000400000 */
[----:B------:R-:W-:Y:S01]  /*14bc0*/  FMNMX R186, R190, R186, !PT ;  /* 0x000000babeba7209 */ /* 0x000fe20007800000 */
[-C--:B------:R-:W-:Y:S02]  /*14bd0*/  FFMA R190, R155, R223.reuse, -R18 ;  /* 0x000000df9bbe7223 */ /* 0x080fe40000000812 */
[----:B------:R0:W-:Y:S02]  /*14be0*/  MUFU.EX2 R155, R187 ;  /* 0x000000bb009b7308 */ /* 0x0001e40000000800 */
[----:B------:R-:W-:Y:S01]  /*14bf0*/  FMUL R190, R190, 1.4426950216293334961 ;  /* 0x3fb8aa3bbebe7820 */ /* 0x000fe20000400000 */
[----:B0-----:R-:W-:-:S05]  /*14c00*/  FMUL R187, R164, R223 ;  /* 0x000000dfa4bb7220 */ /* 0x001fca0000400000 */
[----:B------:R-:W-:Y:S01]  /*14c10*/  FMNMX R186, R187, R186, !PT ;  /* 0x000000babbba7209 */ /* 0x000fe20007800000 */
[----:B------:R-:W-:Y:S02]  /*14c20*/  FFMA R187, R158, R223, -R18 ;  /* 0x000000df9ebb7223 */ /* 0x000fe40000000812 */
[----:B------:R0:W-:Y:S01]  /*14c30*/  MUFU.EX2 R158, R190 ;  /* 0x000000be009e7308 */ /* 0x0001e20000000800 */
[----:B------:R1:W-:Y:S01]  /*14c40*/  STS.U16 [R221+0x10800], R7 ;  /* 0x01080007dd007388 */ /* 0x0003e20000000400 */
[----:B------:R-:W-:-:S03]  /*14c50*/  FMUL R187, R187, 1.4426950216293334961 ;  /* 0x3fb8aa3bbbbb7820 */ /* 0x000fc60000400000 */
[----:B------:R2:W-:Y:S01]  /*14c60*/  STS.U16 [R221+0x11000], R11 ;  /* 0x0110000bdd007388 */ /* 0x0005e20000000400 */
[----:B0-----:R-:W-:-:S03]  /*14c70*/  FMUL R190, R165, R223 ;  /* 0x000000dfa5be7220 */ /* 0x001fc60000400000 */
[----:B------:R0:W-:Y:S04]  /*14c80*/  STS.U16 [R221+0x10c00], R16 ;  /* 0x010c0010dd007388 */ /* 0x0001e80000000400 */
[----:B-1----:R-:W3:Y:S01]  /*14c90*/  LDL.LU R7, [R1+0x228] ;  /* 0x0002280001077983 */ /* 0x002ee20000300800 */
[----:B------:R-:W-:Y:S01]  /*14ca0*/  FMNMX R186, R190, R186, !PT ;  /* 0x000000babeba7209 */ /* 0x000fe20007800000 */
[-C--:B------:R-:W-:Y:S02]  /*14cb0*/  FFMA R190, R159, R223.reuse, -R18 ;  /* 0x000000df9fbe7223 */ /* 0x080fe40000000812 */
[----:B--2---:R-:W2:Y:S01]  /*14cc0*/  LDL.LU R11, [R1+0x224] ;  /* 0x00022400010b7983 */ /* 0x004ea20000300800 */
[----:B------:R1:W-:Y:S03]  /*14cd0*/  MUFU.EX2 R159, R187 ;  /* 0x000000bb009f7308 */ /* 0x0003e60000000800 */
[----:B------:R1:W-:Y:S04]  /*14ce0*/  STS.U16 [R221+0x11400], R14 ;  /* 0x0114000edd007388 */ /* 0x0003e80000000400 */
[----:B0-----:R-:W3:Y:S01]  /*14cf0*/  LDL.LU R16, [R1+0x264] ;  /* 0x0002640001107983 */ /* 0x001ee20000300800 */
[----:B-1----:R-:W-:-:S03]  /*14d00*/  FMUL R187, R168, R223 ;  /* 0x000000dfa8bb7220 */ /* 0x002fc60000400000 */
[----:B------:R0:W-:Y:S04]  /*14d10*/  STS.U16 [R221+0x11800], R8 ;  /* 0x01180008dd007388 */ /* 0x0001e80000000400 */
[----:B------:R-:W3:Y:S04]  /*14d20*/  LDL.LU R14, [R1+0x24c] ;  /* 0x00024c00010e7983 */ /* 0x000ee80000300800 */
[----:B------:R1:W-:Y:S04]  /*14d30*/  STS.U16 [R221+0x11c00], R17 ;  /* 0x011c0011dd007388 */ /* 0x0003e80000000400 */
[----:B0-----:R-:W3:Y:S01]  /*14d40*/  LDL.LU R8, [R1+0x294] ;  /* 0x0002940001087983 */ /* 0x001ee20000300800 */
[----:B------:R-:W-:-:S03]  /*14d50*/  FMUL R190, R190, 1.4426950216293334961 ;  /* 0x3fb8aa3bbebe7820 */ /* 0x000fc60000400000 */
[----:B------:R0:W-:Y:S04]  /*14d60*/  STS.U16 [R221+0x12000], R23 ;  /* 0x01200017dd007388 */ /* 0x0001e80000000400 */
[----:B-1----:R-:W3:Y:S04]  /*14d70*/  LDL.LU R17, [R1+0x27c] ;  /* 0x00027c0001117983 */ /* 0x002ee80000300800 */
[----:B------:R1:W-:Y:S04]  /*14d80*/  STS.U16 [R221+0x12400], R230 ;  /* 0x012400e6dd007388 */ /* 0x0003e80000000400 */
[----:B0-----:R-:W3:Y:S01]  /*14d90*/  LDL.LU R23, [R1+0x278] ;  /* 0x0002780001177983 */ /* 0x001ee20000300800 */
[----:B------:R-:W-:-:S03]  /*14da0*/  FMNMX R186, R187, R186, !PT ;  /* 0x000000babbba7209 */ /* 0x000fc60007800000 */
[----:B------:R0:W-:Y:S04]  /*14db0*/  STS.U16 [R221+0x12800], R231 ;  /* 0x012800e7dd007388 */ /* 0x0001e80000000400 */
[----:B-1----:R-:W3:Y:S01]  /*14dc0*/  LDL.LU R230, [R1+0x298] ;  /* 0x0002980001e67983 */ /* 0x002ee20000300800 */
[----:B------:R-:W-:-:S03]  /*14dd0*/  FFMA R187, R162, R223, -R18 ;  /* 0x000000dfa2bb7223 */ /* 0x000fc60000000812 */
[----:B------:R1:W-:Y:S04]  /*14de0*/  STS.U16 [R221+0x16800], R218 ;  /* 0x016800dadd007388 */ /* 0x0003e80000000400 */
[----:B0-----:R-:W3:Y:S01]  /*14df0*/  LDL.LU R231, [R1+0x280] ;  /* 0x0002800001e77983 */ /* 0x001ee20000300800 */
[----:B------:R0:W-:Y:S03]  /*14e00*/  MUFU.EX2 R162, R190 ;  /* 0x000000be00a27308 */ /* 0x0001e60000000800 */
[----:B-1----:R-:W3:Y:S01]  /*14e10*/  LDL.LU R218, [R1+0x20c] ;  /* 0x00020c0001da7983 */ /* 0x002ee20000300800 */
[----:B------:R-:W-:Y:S01]  /*14e20*/  FMUL R187, R187, 1.4426950216293334961 ;  /* 0x3fb8aa3bbbbb7820 */ /* 0x000fe20000400000 */
[----:B0-----:R-:W-:-:S05]  /*14e30*/  FMUL R190, R169, R223 ;  /* 0x000000dfa9be7220 */ /* 0x001fca0000400000 */
[----:B------:R-:W-:Y:S01]  /*14e40*/  FMNMX R186, R190, R186, !PT ;  /* 0x000000babeba7209 */ /* 0x000fe20007800000 */
[-C--:B------:R-:W-:Y:S02]  /*14e50*/  FFMA R190, R163, R223.reuse, -R18 ;  /* 0x000000dfa3be7223 */ /* 0x080fe40000000812 */
[----:B------:R0:W-:Y:S01]  /*14e60*/  MUFU.EX2 R163, R187 ;  /* 0x000000bb00a37308 */ /* 0x0001e20000000800 */
[----:B------:R1:W-:Y:S01]  /*14e70*/  STS.U16 [R221+0x16000], R6 ;  /* 0x01600006dd007388 */ /* 0x0003e20000000400 */
[-C--:B0-----:R-:W-:Y:S01]  /*14e80*/  FMUL R187, R172, R223.reuse ;  /* 0x000000dfacbb7220 */ /* 0x081fe20000400000 */
[----:B-1----:R-:W-:Y:S01]  /*14e90*/  FMUL R6, R190, 1.4426950216293334961 ;  /* 0x3fb8aa3bbe067820 */ /* 0x002fe20000400000 */
[----:B------:R-:W-:-:S03]  /*14ea0*/  FMUL R190, R173, R223 ;  /* 0x000000dfadbe7220 */ /* 0x000fc60000400000 */
[----:B------:R-:W-:Y:S01]  /*14eb0*/  FMNMX R186, R187, R186, !PT ;  /* 0x000000babbba7209 */ /* 0x000fe20007800000 */
[-C--:B------:R-:W-:Y:S01]  /*14ec0*/  FMUL R187, R176, R223.reuse ;  /* 0x000000dfb0bb7220 */ /* 0x080fe20000400000 */
[-CC-:B------:R-:W-:Y:S02]  /*14ed0*/  FFMA R166, R166, R223.reuse, -R18.reuse ;  /* 0x000000dfa6a67223 */ /* 0x180fe40000000812 */
[----:B------:R-:W-:Y:S01]  /*14ee0*/  FMNMX R190, R190, R186, !PT ;  /* 0x000000babebe7209 */ /* 0x000fe20007800000 */
[-C--:B------:R-:W-:Y:S01]  /*14ef0*/  FMUL R186, R177, R223.reuse ;  /* 0x000000dfb1ba7220 */ /* 0x080fe20000400000 */
[----:B------:R0:W-:Y:S01]  /*14f00*/  STS.U16 [R221+0x16400], R12 ;  /* 0x0164000cdd007388 */ /* 0x0001e20000000400 */
[----:B------:R-:W-:Y:S01]  /*14f10*/  FFMA R167, R167, R223, -R18 ;  /* 0x000000dfa7a77223 */ /* 0x000fe20000000812 */
[----:B------:R-:W-:-:S03]  /*14f20*/  FMNMX R187, R187, R190, !PT ;  /* 0x000000bebbbb7209 */ /* 0x000fc60007800000 */
[----:B------:R-:W-:Y:S01]  /*14f30*/  FMUL R167, R167, 1.4426950216293334961 ;  /* 0x3fb8aa3ba7a77820 */ /* 0x000fe20000400000 */
[----:B------:R-:W-:Y:S01]  /*14f40*/  FMNMX R186, R186, R187, !PT ;  /* 0x000000bbbaba7209 */ /* 0x000fe20007800000 */
[----:B0-----:R-:W-:Y:S01]  /*14f50*/  FMUL R12, R166, 1.4426950216293334961 ;  /* 0x3fb8aa3ba60c7820 */ /* 0x001fe20000400000 */
[-C--:B------:R-:W-:Y:S01]  /*14f60*/  FMUL R166, R180, R223.reuse ;  /* 0x000000dfb4a67220 */ /* 0x080fe20000400000 */
[-C--:B------:R-:W-:Y:S01]  /*14f70*/  FMUL R187, R181, R223.reuse ;  /* 0x000000dfb5bb7220 */ /* 0x080fe20000400000 */
[----:B------:R-:W-:-:S03]  /*14f80*/  FFMA R170, R170, R223, -R18 ;  /* 0x000000dfaaaa7223 */ /* 0x000fc60000000812 */
[----:B------:R-:W-:Y:S02]  /*14f90*/  FMNMX R186, R166, R186, !PT ;  /* 0x000000baa6ba7209 */ /* 0x000fe40007800000 */
[----:B------:R0:W-:Y:S02]  /*14fa0*/  MUFU.EX2 R166, R167 ;  /* 0x000000a700a67308 */ /* 0x0001e40000000800 */
[----:B------:R-:W-:Y:S01]  /*14fb0*/  FMNMX R186, R187, R186, !PT ;  /* 0x000000babbba7209 */ /* 0x000fe20007800000 */
[----:B------:R-:W-:Y:S01]  /*14fc0*/  FMUL R187, R170, 1.4426950216293334961 ;  /* 0x3fb8aa3baabb7820 */ /* 0x000fe20000400000 */
[----:B0-----:R-:W-:Y:S01]  /*14fd0*/  LOP3.LUT R167, R252, 0x20, RZ, 0x3c, !PT ;  /* 0x00000020fca77812 */ /* 0x001fe200078e3cff */
[----:B------:R-:W-:Y:S04]  /*14fe0*/  STS.U16 [R221+0x13c00], R247 ;  /* 0x013c00f7dd007388 */ /* 0x000fe80000000400 */
        /* <DEDUP_REMOVED lines=11> */
[----:B----4-:R0:W-:Y:S04]  /*150a0*/  STS.U16 [R170+0x500], R235 ;  /* 0x000500ebaa007388 */ /* 0x0101e80000000400 */
[----:B0-----:R-:W4:Y:S04]  /*150b0*/  LDL.LU R235, [R1+0x288] ;  /* 0x0002880001eb7983 */ /* 0x001f280000300800 */
[----:B------:R-:W4:Y:S04]  /*150c0*/  LDL.LU R236, [R1+0x270] ;  /* 0x0002700001ec7983 */ /* 0x000f280000300800 */
[----:B------:R-:W-:Y:S04]  /*150d0*/  STS.U16 [R170+0x900], R225 ;  /* 0x000900e1aa007388 */ /* 0x000fe80000000400 */
[----:B--2---:R0:W-:Y:S04]  /*150e0*/  STS.U16 [R170+0x1100], R11 ;  /* 0x0011000baa007388 */ /* 0x0041e80000000400 */
[----:B---3--:R-:W-:Y:S04]  /*150f0*/  STS.U16 [R170+0xd00], R7 ;  /* 0x000d0007aa007388 */ /* 0x008fe80000000400 */
[----:B0-----:R-:W2:Y:S04]  /*15100*/  LDL.LU R11, [R1+0x25c] ;  /* 0x00025c00010b7983 */ /* 0x001ea80000300800 */
[----:B------:R-:W3:Y:S04]  /*15110*/  LDL.LU R228, [R1+0x258] ;  /* 0x0002580001e47983 */ /* 0x000ee80000300800 */
[----:B------:R-:W3:Y:S04]  /*15120*/  LDL.LU R219, [R1+0x248] ;  /* 0x0002480001db7983 */ /* 0x000ee80000300800 */
[----:B------:R-:W-:Y:S04]  /*15130*/  STS.U16 [R170+0x1900], R14 ;  /* 0x0019000eaa007388 */ /* 0x000fe80000000400 */
[----:B------:R-:W-:Y:S04]  /*15140*/  STS.U16 [R170+0x1d00], R8 ;  /* 0x001d0008aa007388 */ /* 0x000fe80000000400 */
[----:B------:R-:W-:Y:S04]  /*15150*/  STS.U16 [R170+0x1500], R16 ;  /* 0x00150010aa007388 */ /* 0x000fe80000000400 */
[----:B------:R-:W-:Y:S04]  /*15160*/  STS.U16 [R170+0x2100], R17 ;  /* 0x00210011aa007388 */ /* 0x000fe80000000400 */
[----:B------:R-:W-:Y:S04]  /*15170*/  STS.U16 [R170+0x2900], R230 ;  /* 0x002900e6aa007388 */ /* 0x000fe80000000400 */
[----:B------:R0:W-:Y:S04]  /*15180*/  STS.U16 [R170+0x100], R218 ;  /* 0x000100daaa007388 */ /* 0x0001e80000000400 */
[----:B0-----:R-:W3:Y:S04]  /*15190*/  LDL.LU R218, [R1+0x238] ;  /* 0x0002380001da7983 */ /* 0x001ee80000300800 */
[----:B------:R-:W3:Y:S04]  /*151a0*/  LDL.LU R225, [R1+0x22c] ;  /* 0x00022c0001e17983 */ /* 0x000ee80000300800 */
[----:B------:R-:W3:Y:S04]  /*151b0*/  LDL.LU R14, [R1+0x218] ;  /* 0x00021800010e7983 */ /* 0x000ee80000300800 */
[----:B------:R-:W3:Y:S04]  /*151c0*/  LDL.LU R7, [R1+0x208] ;  /* 0x0002080001077983 */ /* 0x000ee80000300800 */
[----:B------:R-:W3:Y:S04]  /*151d0*/  LDL.LU R8, [R1+0x1fc] ;  /* 0x0001fc0001087983 */ /* 0x000ee80000300800 */
[----:B------:R-:W3:Y:S04]  /*151e0*/  LDL.LU R17, [R1+0x1ec] ;  /* 0x0001ec0001117983 */ /* 0x000ee80000300800 */
[----:B------:R-:W3:Y:S04]  /*151f0*/  LDL.LU R16, [R1+0x1e0] ;  /* 0x0001e00001107983 */ /* 0x000ee80000300800 */
[----:B------:R-:W3:Y:S04]  /*15200*/  LDL.LU R230, [R1+0x1d4] ;  /* 0x0001d40001e67983 */ /* 0x000ee80000300800 */
[----:B------:R0:W-:Y:S04]  /*15210*/  STS.U16 [R170+0x2500], R23 ;  /* 0x00250017aa007388 */ /* 0x0001e80000000400 */
[----:B------:R1:W-:Y:S04]  /*15220*/  STS.U16 [R170+0x2d00], R231 ;  /* 0x002d00e7aa007388 */ /* 0x0003e80000000400 */
[----:B0-----:R-:W3:Y:S04]  /*15230*/  LDL.LU R23, [R1+0x1cc] ;  /* 0x0001cc0001177983 */ /* 0x001ee80000300800 */
[----:B-1----:R-:W3:Y:S04]  /*15240*/  LDL.LU R231, [R1+0x1c0] ;  /* 0x0001c00001e77983 */ /* 0x002ee80000300800 */
[----:B----4-:R0:W-:Y:S04]  /*15250*/  STS.U16 [R170+0x3100], R235 ;  /* 0x003100ebaa007388 */ /* 0x0101e80000000400 */
[----:B0-----:R-:W4:Y:S04]  /*15260*/  LDL.LU R235, [R1+0x1b4] ;  /* 0x0001b40001eb7983 */ /* 0x001f280000300800 */
[----:B------:R-:W-:Y:S04]  /*15270*/  STS.U16 [R170+0x3500], R236 ;  /* 0x003500ecaa007388 */ /* 0x000fe80000000400 */
[----:B--2---:R0:W-:Y:S04]  /*15280*/  STS.U16 [R170+0x3900], R11 ;  /* 0x0039000baa007388 */ /* 0x0041e80000000400 */
[----:B0-----:R-:W2:Y:S04]  /*15290*/  LDL.LU R11, [R1+0x1a8] ;  /* 0x0001a800010b7983 */ /* 0x001ea80000300800 */
[----:B---3--:R0:W-:Y:S04]  /*152a0*/  STS.U16 [R170+0x4d00], R14 ;  /* 0x004d000eaa007388 */ /* 0x0081e80000000400 */
        /* <DEDUP_REMOVED lines=8> */
[----:B------:R0:W-:Y:S04]  /*15330*/  STS.U16 [R170+0x6500], R23 ;  /* 0x00650017aa007388 */ /* 0x0001e80000000400 */
[----:B------:R1:W-:Y:S04]  /*15340*/  STS.U16 [R170+0x6900], R231 ;  /* 0x006900e7aa007388 */ /* 0x0003e80000000400 */
[----:B0-----:R-:W3:Y:S04]  /*15350*/  LDL.LU R23, [R1+0x170] ;  /* 0x0001700001177983 */ /* 0x001ee80000300800 */
[----:B-1----:R-:W3:Y:S04]  /*15360*/  LDL.LU R231, [R1+0x168] ;  /* 0x0001680001e77983 */ /* 0x002ee80000300800 */
[----:B----4-:R0:W-:Y:S04]  /*15370*/  STS.U16 [R170+0x6d00], R235 ;  /* 0x006d00ebaa007388 */ /* 0x0101e80000000400 */
[----:B0-----:R-:W4:Y:S01]  /*15380*/  LDL.LU R235, [R1+0x164] ;  /* 0x0001640001eb7983 */ /* 0x001f220000300800 */
[----:B------:R-:W-:-:S03]  /*15390*/  FFMA R190, R171, R223, -R18 ;  /* 0x000000dfabbe7223 */ /* 0x000fc60000000812 */
[----:B------:R-:W0:Y:S01]  /*153a0*/  SHFL.BFLY PT, R171, R186, 0x2, 0x1f ;  /* 0x0c401f00baab7f89 */ /* 0x000e2200000e0000 */
[----:B------:R-:W-:-:S04]  /*153b0*/  FFMA R174, R174, R223, -R18 ;  /* 0x000000dfaeae7223 */ /* 0x000fc80000000812 */
[----:B------:R-:W-:Y:S01]  /*153c0*/  FMUL R174, R174, 1.4426950216293334961 ;  /* 0x3fb8aa3baeae7820 */ /* 0x000fe20000400000 */
[----:B------:R-:W-:-:S03]  /*153d0*/  FFMA R243, R203, R223, -R18 ;  /* 0x000000dfcbf37223 */ /* 0x000fc60000000812 */
[----:B------:R1:W-:Y:S01]  /*153e0*/  MUFU.EX2 R203, R174 ;  /* 0x000000ae00cb7308 */ /* 0x0003e20000000800 */
[----:B0-----:R-:W-:-:S05]  /*153f0*/  FMNMX R171, R186, R171, !PT ;  /* 0x000000abbaab7209 */ /* 0x001fca0007800000 */
[----:B-1----:R-:W0:Y:S01]  /*15400*/  SHFL.BFLY PT, R174, R171, 0x1, 0x1f ;  /* 0x0c201f00abae7f89 */ /* 0x002e2200000e0000 */
[----:B------:R-:W-:-:S03]  /*15410*/  FFMA R214, R214, R223, -R18 ;  /* 0x000000dfd6d67223 */ /* 0x000fc60000000812 */
[----:B------:R1:W-:Y:S01]  /*15420*/  STS.U16 [R170+0x4100], R219 ;  /* 0x004100dbaa007388 */ /* 0x0003e20000000400 */
[----:B------:R-:W-:Y:S01]  /*15430*/  FMUL R214, R214, 1.4426950216293334961 ;  /* 0x3fb8aa3bd6d67820 */ /* 0x000fe20000400000 */
[----:B------:R-:W-:Y:S02]  /*15440*/  FFMA R215, R215, R223, -R18 ;  /* 0x000000dfd7d77223 */ /* 0x000fe40000000812 */
[----:B------:R0:W-:Y:S04]  /*15450*/  STS.U16 [R170+0x3d00], R228 ;  /* 0x003d00e4aa007388 */ /* 0x0001e80000000400 */
[----:B-1----:R-:W4:Y:S04]  /*15460*/  LDL.LU R219, [R1+0x150] ;  /* 0x0001500001db7983 */ /* 0x002f280000300800 */
[----:B------:R-:W4:Y:S04]  /*15470*/  LDL.LU R251, [R1+0x140] ;  /* 0x0001400001fb7983 */ /* 0x000f280000300800 */
[----:B------:R-:W4:Y:S01]  /*15480*/  LDL.LU R221, [R1+0x134] ;  /* 0x0001340001dd7983 */ /* 0x000f220000300800 */
[----:B0-----:R-:W-:-:S03]  /*15490*/  FMNMX R174, R171, R174, !PT ;  /* 0x000000aeabae7209 */ /* 0x001fc60007800000 */
[----:B------:R-:W4:Y:S01]  /*154a0*/  LDL.LU R244, [R1+0x12c] ;  /* 0x00012c0001f47983 */ /* 0x000f220000300800 */
[----:B------:R-:W-:-:S03]  /*154b0*/  FADD R171, -R18, R5 ;  /* 0x0000000512ab7221 */ /* 0x000fc60000000100 */
[----:B------:R0:W-:Y:S01]  /*154c0*/  STS.U16 [R170+0x4900], R225 ;  /* 0x004900e1aa007388 */ /* 0x0001e20000000400 */
[----:B------:R-:W-:Y:S03]  /*154d0*/  MUFU.EX2 R13, R214 ;  /* 0x000000d6000d7308 */ /* 0x000fe60000000800 */
[----:B------:R-:W4:Y:S01]  /*154e0*/  LDL.LU R228, [R1+0x120] ;  /* 0x0001200001e47983 */ /* 0x000f220000300800 */
[----:B------:R-:W-:-:S03]  /*154f0*/  FMUL R215, R215, 1.4426950216293334961 ;  /* 0x3fb8aa3bd7d77820 */ /* 0x000fc60000400000 */
[----:B------:R1:W-:Y:S04]  /*15500*/  STS.U16 [R170+0x5100], R7 ;  /* 0x00510007aa007388 */ /* 0x0003e80000000400 */
[----:B0-----:R-:W4:Y:S04]  /*15510*/  LDL.LU R225, [R1+0x118] ;  /* 0x0001180001e17983 */ /* 0x001f280000300800 */
[----:B------:R-:W4:Y:S04]  /*15520*/  LDL.LU R5, [R1+0x110] ;  /* 0x0001100001057983 */ /* 0x000f280000300800 */
[----:B------:R0:W-:Y:S04]  /*15530*/  STS.U16 [R170+0x5d00], R16 ;  /* 0x005d0010aa007388 */ /* 0x0001e80000000400 */
[----:B-1----:R-:W4:Y:S01]  /*15540*/  LDL.LU R7, [R1+0x100] ;  /* 0x0001000001077983 */ /* 0x002f220000300800 */
[----:B------:R1:W-:Y:S03]  /*15550*/  MUFU.EX2 R154, R215 ;  /* 0x000000d7009a7308 */ /* 0x0003e60000000800 */
[----:B0-----:R-:W4:Y:S01]  /*15560*/  LDL.LU R16, [R1+0xf0] ;  /* 0x0000f00001107983 */ /* 0x001f220000300800 */
[-CC-:B------:R-:W-:Y:S01]  /*15570*/  FFMA R249, R198, R223.reuse, -R18.reuse ;  /* 0x000000dfc6f97223 */ /* 0x180fe20000000812 */
        /* <DEDUP_REMOVED lines=10> */
[----:B-1----:R-:W-:Y:S01]  /*15620*/  FFMA R215, R183, R223, -R18 ;  /* 0x000000dfb7d77223 */ /* 0x002fe20000000812 */
[----:B--2---:R0:W-:Y:S04]  /*15630*/  STS.U16 [R170+0x7100], R11 ;  /* 0x0071000baa007388 */ /* 0x0041e80000000400 */
[----:B0-----:R-:W2:Y:S04]  /*15640*/  LDL.LU R11, [R1+0xd4] ;  /* 0x0000d400010b7983 */ /* 0x001ea80000300800 */
[----:B---3--:R0:W-:Y:S04]  /*15650*/  STS.U16 [R170+0x7500], R14 ;  /* 0x0075000eaa007388 */ /* 0x0081e80000000400 */
[----:B------:R1:W-:Y:S01]  /*15660*/  STS.U16 [R170+0x7900], R8 ;  /* 0x00790008aa007388 */ /* 0x0003e20000000400 */
[----:B------:R-:W-:-:S03]  /*15670*/  FMNMX R214, R174, R236, !PT ;  /* 0x000000ecaed67209 */ /* 0x000fc60007800000 */
[----:B0-----:R-:W3:Y:S04]  /*15680*/  LDL.LU R14, [R1+0xbc] ;  /* 0x0000bc00010e7983 */ /* 0x001ee80000300800 */
[----:B-1----:R-:W3:Y:S01]  /*15690*/  LDL.LU R8, [R1+0x78] ;  /* 0x0000780001087983 */ /* 0x002ee20000300800 */
[----:B------:R-:W-:-:S03]  /*156a0*/  FFMA R184, R184, R223, -R214 ;  /* 0x000000dfb8b87223 */ /* 0x000fc600000008d6 */
        /* <DEDUP_REMOVED lines=12> */
[----:B------:R-:W-:Y:S04]  /*15770*/  STS.U16 [R170+0x12500], R244 ;  /* 0x012500f4aa007388 */ /* 0x000fe80000000400 */
[----:B------:R-:W-:Y:S04]  /*15780*/  STS.U16 [R170+0x13100], R5 ;  /* 0x01310005aa007388 */ /* 0x000fe80000000400 */
[----:B------:R-:W-:Y:S04]  /*15790*/  STS.U16 [R170+0x13500], R7 ;  /* 0x01350007aa007388 */ /* 0x000fe80000000400 */
[----:B------:R-:W-:Y:S04]  /*157a0*/  STS.U16 [R170+0x13900], R16 ;  /* 0x01390010aa007388 */ /* 0x000fe80000000400 */
[----:B--2---:R-:W-:Y:S04]  /*157b0*/  STS.U16 [R170+0x13d00], R11 ;  /* 0x013d000baa007388 */ /* 0x004fe80000000400 */
[----:B---3--:R-:W-:Y:S04]  /*157c0*/  STS.U16 [R170+0x14100], R14 ;  /* 0x0141000eaa007388 */ /* 0x008fe80000000400 */
[----:B------:R0:W-:Y:S02]  /*157d0*/  STS.U16 [R170+0x11100], R223 ;  /* 0x011100dfaa007388 */ /* 0x0001e40000000400 */
[----:B0-----:R-:W0:Y:S02]  /*157e0*/  LDC R223, c[0x0][0x238] ;  /* 0x00008e00ffdf7b82 */ /* 0x001e240000000800 */
[----:B------:R1:W-:Y:S04]  /*157f0*/  STS.U16 [R170+0x14900], R17 ;  /* 0x01490011aa007388 */ /* 0x0003e80000000400 */
[----:B------:R2:W-:Y:S04]  /*15800*/  STS.U16 [R170+0x14500], R8 ;  /* 0x01450008aa007388 */ /* 0x0005e80000000400 */
[----:B------:R3:W-:Y:S01]  /*15810*/  STS.U16 [R170+0x14d00], R230 ;  /* 0x014d00e6aa007388 */ /* 0x0007e20000000400 */
[----:B0-----:R-:W-:-:S03]  /*15820*/  FFMA R185, R185, R223, -R214 ;  /* 0x000000dfb9b97223 */ /* 0x001fc600000008d6 */
[----:B------:R-:W4:Y:S04]  /*15830*/  LDL.LU R223, [R1+0x148] ;  /* 0x0001480001df7983 */ /* 0x000f280000300800 */
[----:B------:R-:W4:Y:S04]  /*15840*/  LDL.LU R14, [R1+0x2d0] ;  /* 0x0002d000010e7983 */ /* 0x000f280000300800 */
[----:B-1----:R-:W4:Y:S04]  /*15850*/  LDL.LU R17, [R1+0x2e4] ;  /* 0x0002e40001117983 */ /* 0x002f280000300800 */
[----:B------:R-:W4:Y:S04]  /*15860*/  LDL.LU R251, [R1+0x2e0] ;  /* 0x0002e00001fb7983 */ /* 0x000f280000300800 */
[----:B------:R-:W4:Y:S04]  /*15870*/  LDL.LU R244, [R1+0x300] ;  /* 0x0003000001f47983 */ /* 0x000f280000300800 */
[----:B------:R-:W4:Y:S04]  /*15880*/  LDL.LU R5, [R1+0x2fc] ;  /* 0x0002fc0001057983 */ /* 0x000f280000300800 */
[----:B------:R-:W4:Y:S04]  /*15890*/  LDL.LU R11, [R1+0x2f4] ;  /* 0x0002f400010b7983 */ /* 0x000f280000300800 */
[----:B--2---:R-:W2:Y:S04]  /*158a0*/  LDL.LU R8, [R1+0x2ec] ;  /* 0x0002ec0001087983 */ /* 0x004ea80000300800 */
[----:B---3--:R-:W3:Y:S04]  /*158b0*/  LDL.LU R230, [R1+0x2d8] ;  /* 0x0002d80001e67983 */ /* 0x008ee80000300800 */
[----:B------:R-:W3:Y:S04]  /*158c0*/  LDL.LU R7, [R1+0x2cc] ;  /* 0x0002cc0001077983 */ /* 0x000ee80000300800 */
[----:B------:R-:W3:Y:S04]  /*158d0*/  LDL.LU R16, [R1+0x2c4] ;  /* 0x0002c40001107983 */ /* 0x000ee80000300800 */
[----:B----4-:R0:W-:Y:S04]  /*158e0*/  STS.U16 [R170+0x15100], R235 ;  /* 0x015100ebaa007388 */ /* 0x0101e80000000400 */
[----:B0-----:R-:W4:Y:S01]  /*158f0*/  LDL.LU R235, [R1+0x2e8] ;  /* 0x0002e80001eb7983 */ /* 0x001f220000300800 */
[----:B------:R-:W-:-:S03]  /*15900*/  FMUL R171, R171, 1.4426950216293334961 ;  /* 0x3fb8aa3babab7820 */ /* 0x000fc60000400000 */
[----:B------:R0:W-:Y:S04]  /*15910*/  STS.U16 [R170+0x4500], R218 ;  /* 0x004500daaa007388 */ /* 0x0001e80000000400 */
[----:B------:R1:W-:Y:S01]  /*15920*/  STS.U16 [R170+0x15500], R231 ;  /* 0x015500e7aa007388 */ /* 0x0003e20000000400 */
[----:B0-----:R0:W3:Y:S03]  /*15930*/  MUFU.EX2 R218, R171 ;  /* 0x000000ab00da7308 */ /* 0x0010e60000000800 */
[----:B-1----:R-:W2:Y:S01]  /*15940*/  LDL.LU R231, [R1+0x2d4] ;  /* 0x0002d40001e77983 */ /* 0x002ea20000300800 */
[----:B0-----:R-:W-:-:S04]  /*15950*/  LOP3.LUT R171, R252, 0x40, RZ, 0x3c, !PT ;  /* 0x00000040fcab7812 */ /* 0x001fc800078e3cff */
[----:B------:R-:W-:Y:S01]  /*15960*/  IADD3 R171, R0, R171, RZ ;  /* 0x000000ab00ab7210 */ /* 0x000fe20007ffe0ff */
[----:B------:R-:W-:Y:S04]  /*15970*/  STS.U16 [R170+0x11500], R219 ;  /* 0x011500dbaa007388 */ /* 0x000fe80000000400 */
[----:B------:R-:W-:Y:S04]  /*15980*/  STS.U16 [R170+0x12100], R221 ;  /* 0x012100ddaa007388 */ /* 0x000fe80000000400 */
[----:B------:R-:W-:Y:S04]  /*15990*/  STS.U16 [R170+0x12900], R228 ;  /* 0x012900e4aa007388 */ /* 0x000fe80000000400 */
[----:B------:R-:W-:Y:S04]  /*159a0*/  STS.U16 [R170+0x12d00], R225 ;  /* 0x012d00e1aa007388 */ /* 0x000fe80000000400 */
[----:B------:R0:W-:Y:S04]  /*159b0*/  STS.U16 [R170+0x15900], R23 ;  /* 0x01590017aa007388 */ /* 0x0001e80000000400 */
        /* <DEDUP_REMOVED lines=9> */
[----:B0-----:R-:W3:Y:S04]  /*15a50*/  LDL.LU R23, [R1+0x2bc] ;  /* 0x0002bc0001177983 */ /* 0x001ee80000300800 */
[----:B------:R0:W-:Y:S04]  /*15a60*/  STS.U16 [R170+0x11900], R223 ;  /* 0x011900dfaa007388 */ /* 0x0001e80000000400 */
[----:B------:R1:W-:Y:S04]  /*15a70*/  STS.U16 [R171+0x600], R14 ;  /* 0x0006000eab007388 */ /* 0x0003e80000000400 */
[----:B------:R-:W-:Y:S01]  /*15a80*/  STS.U16 [R171+0xe00], R17 ;  /* 0x000e0011ab007388 */ /* 0x000fe20000000400 */
[----:B0-----:R-:W0:Y:S03]  /*15a90*/  LDC R223, c[0x0][0x238] ;  /* 0x00008e00ffdf7b82 */ /* 0x001e260000000800 */
[----:B-1----:R-:W3:Y:S04]  /*15aa0*/  LDL.LU R14, [R1+0x2b4] ;  /* 0x0002b400010e7983 */ /* 0x002ee80000300800 */
[----:B------:R-:W-:Y:S04]  /*15ab0*/  STS.U16 [R171+0x1200], R251 ;  /* 0x001200fbab007388 */ /* 0x000fe80000000400 */
[----:B----4-:R1:W-:Y:S04]  /*15ac0*/  STS.U16 [R171+0xa00], R235 ;  /* 0x000a00ebab007388 */ /* 0x0103e80000000400 */
[----:B-1----:R-:W4:Y:S04]  /*15ad0*/  LDL.LU R235, [R1+0x2ac] ;  /* 0x0002ac0001eb7983 */ /* 0x002f280000300800 */
[----:B------:R-:W4:Y:S04]  /*15ae0*/  LDL.LU R17, [R1+0x2a4] ;  /* 0x0002a40001117983 */ /* 0x000f280000300800 */
[----:B------:R-:W4:Y:S04]  /*15af0*/  LDL.LU R251, [R1+0x2a0] ;  /* 0x0002a00001fb7983 */ /* 0x000f280000300800 */
[----:B------:R1:W-:Y:S04]  /*15b00*/  STS.U16 [R171+0x1600], R244 ;  /* 0x001600f4ab007388 */ /* 0x0003e80000000400 */
[----:B--2---:R2:W-:Y:S04]  /*15b10*/  STS.U16 [R171+0x200], R231 ;  /* 0x000200e7ab007388 */ /* 0x0045e80000000400 */
[----:B-1----:R-:W4:Y:S04]  /*15b20*/  LDL.LU R244, [R1+0x290] ;  /* 0x0002900001f47983 */ /* 0x002f280000300800 */
[----:B------:R-:W4:Y:S04]  /*15b30*/  LDL.LU R238, [R1+0x284] ;  /* 0x0002840001ee7983 */ /* 0x000f280000300800 */
[----:B------:R-:W4:Y:S04]  /*15b40*/  LDL.LU R229, [R1+0x26c] ;  /* 0x00026c0001e57983 */ /* 0x000f280000300800 */
[----:B------:R1:W-:Y:S04]  /*15b50*/  STS.U16 [R171+0x1a00], R5 ;  /* 0x001a0005ab007388 */ /* 0x0003e80000000400 */
[----:B--2---:R-:W2:Y:S04]  /*15b60*/  LDL.LU R231, [R1+0x260] ;  /* 0x0002600001e77983 */ /* 0x004ea80000300800 */
[----:B------:R0:W-:Y:S04]  /*15b70*/  STS.U16 [R171+0x1e00], R11 ;  /* 0x001e000bab007388 */ /* 0x0001e80000000400 */
[----:B-1----:R-:W2:Y:S04]  /*15b80*/  LDL.LU R5, [R1+0x250] ;  /* 0x0002500001057983 */ /* 0x002ea80000300800 */
[----:B------:R1:W-:Y:S04]  /*15b90*/  STS.U16 [R171+0x2200], R8 ;  /* 0x00220008ab007388 */ /* 0x0003e80000000400 */
[----:B0-----:R-:W2:Y:S04]  /*15ba0*/  LDL.LU R11, [R1+0x244] ;  /* 0x00024400010b7983 */ /* 0x001ea80000300800 */
[----:B---3--:R0:W-:Y:S04]  /*15bb0*/  STS.U16 [R171+0x2600], R230 ;  /* 0x002600e6ab007388 */ /* 0x0081e80000000400 */
[----:B-1----:R-:W3:Y:S04]  /*15bc0*/  LDL.LU R8, [R1+0x234] ;  /* 0x0002340001087983 */ /* 0x002ee80000300800 */
[----:B------:R1:W-:Y:S04]  /*15bd0*/  STS.U16 [R171+0x2a00], R7 ;  /* 0x002a0007ab007388 */ /* 0x0003e80000000400 */
[----:B0-----:R-:W3:Y:S04]  /*15be0*/  LDL.LU R230, [R1+0x220] ;  /* 0x0002200001e67983 */ /* 0x001ee80000300800 */
[----:B------:R0:W-:Y:S04]  /*15bf0*/  STS.U16 [R171+0x2e00], R16 ;  /* 0x002e0010ab007388 */ /* 0x0001e80000000400 */
[----:B-1----:R-:W3:Y:S04]  /*15c00*/  LDL.LU R7, [R1+0x214] ;  /* 0x0002140001077983 */ /* 0x002ee80000300800 */
[----:B0-----:R-:W3:Y:S04]  /*15c10*/  LDL.LU R16, [R1+0x204] ;  /* 0x0002040001107983 */ /* 0x001ee80000300800 */
[----:B------:R0:W-:Y:S04]  /*15c20*/  STS.U16 [R171+0x3600], R14 ;  /* 0x0036000eab007388 */ /* 0x0001e80000000400 */
[----:B0-----:R-:W3:Y:S04]  /*15c30*/  LDL.LU R14, [R1+0x1f8] ;  /* 0x0001f800010e7983 */ /* 0x001ee80000300800 */
[----:B----4-:R0:W-:Y:S04]  /*15c40*/  STS.U16 [R171+0x3e00], R17 ;  /* 0x003e0011ab007388 */ /* 0x0101e80000000400 */
[----:B------:R1:W-:Y:S04]  /*15c50*/  STS.U16 [R171+0x3a00], R235 ;  /* 0x003a00ebab007388 */ /* 0x0003e80000000400 */
[----:B0-----:R-:W4:Y:S04]  /*15c60*/  LDL.LU R17, [R1+0x1e8] ;  /* 0x0001e80001117983 */ /* 0x001f280000300800 */
[----:B------:R0:W-:Y:S04]  /*15c70*/  STS.U16 [R171+0x4200], R251 ;  /* 0x004200fbab007388 */ /* 0x0001e80000000400 */
[----:B-1----:R-:W4:Y:S04]  /*15c80*/  LDL.LU R235, [R1+0x1dc] ;  /* 0x0001dc0001eb7983 */ /* 0x002f280000300800 */
[----:B0-----:R-:W4:Y:S04]  /*15c90*/  LDL.LU R251, [R1+0x1d0] ;  /* 0x0001d00001fb7983 */ /* 0x001f280000300800 */
[----:B------:R0:W-:Y:S04]  /*15ca0*/  STS.U16 [R171+0x4600], R244 ;  /* 0x004600f4ab007388 */ /* 0x0001e80000000400 */
[----:B0-----:R-:W4:Y:S04]  /*15cb0*/  LDL.LU R244, [R1+0x1c4] ;  /* 0x0001c40001f47983 */ /* 0x001f280000300800 */
[----:B--2---:R-:W-:Y:S04]  /*15cc0*/  STS.U16 [R171+0x5600], R5 ;  /* 0x00560005ab007388 */ /* 0x004fe80000000400 */
[----:B------:R0:W-:Y:S04]  /*15cd0*/  STS.U16 [R171+0x5a00], R11 ;  /* 0x005a000bab007388 */ /* 0x0001e80000000400 */
[----:B---3--:R1:W-:Y:S04]  /*15ce0*/  STS.U16 [R171+0x5e00], R8 ;  /* 0x005e0008ab007388 */ /* 0x0083e80000000400 */
[----:B0-----:R-:W2:Y:S04]  /*15cf0*/  LDL.LU R11, [R1+0x1bc] ;  /* 0x0001bc00010b7983 */ /* 0x001ea80000300800 */
[----:B------:R0:W-:Y:S04]  /*15d00*/  STS.U16 [R171+0x6200], R230 ;  /* 0x006200e6ab007388 */ /* 0x0001e80000000400 */
[----:B-1----:R-:W3:Y:S04]  /*15d10*/  LDL.LU R8, [R1+0x1b0] ;  /* 0x0001b00001087983 */ /* 0x002ee80000300800 */
[----:B------:R1:W-:Y:S04]  /*15d20*/  STS.U16 [R171+0x6600], R7 ;  /* 0x00660007ab007388 */ /* 0x0003e80000000400 */
[----:B0-----:R-:W3:Y:S04]  /*15d30*/  LDL.LU R230, [R1+0x1a4] ;  /* 0x0001a40001e67983 */ /* 0x001ee80000300800 */
[----:B------:R-:W3:Y:S04]  /*15d40*/  LDL.LU R5, [R1+0x198] ;  /* 0x0001980001057983 */ /* 0x000ee80000300800 */
[----:B------:R0:W-:Y:S04]  /*15d50*/  STS.U16 [R171+0x6a00], R16 ;  /* 0x006a0010ab007388 */ /* 0x0001e80000000400 */
[----:B-1----:R-:W3:Y:S04]  /*15d60*/  LDL.LU R7, [R1+0x180] ;  /* 0x0001800001077983 */ /* 0x002ee80000300800 */
[----:B0-----:R-:W3:Y:S04]  /*15d70*/  LDL.LU R16, [R1+0x174] ;  /* 0x0001740001107983 */ /* 0x001ee80000300800 */
[----:B------:R-:W-:Y:S04]  /*15d80*/  STS.U16 [R171+0x4a00], R238 ;  /* 0x004a00eeab007388 */ /* 0x000fe80000000400 */
[----:B------:R-:W-:Y:S01]  /*15d90*/  STS.U16 [R171+0x4e00], R229 ;  /* 0x004e00e5ab007388 */ /* 0x000fe20000000400 */
[----:B------:R-:W-:-:S03]  /*15da0*/  FFMA R188, R188, R223, -R214 ;  /* 0x000000dfbcbc7223 */ /* 0x000fc600000008d6 */
[----:B------:R-:W-:Y:S01]  /*15db0*/  STS.U16 [R171+0x5200], R231 ;  /* 0x005200e7ab007388 */ /* 0x000fe20000000400 */
        /* <DEDUP_REMOVED lines=10> */
[--C-:B------:R-:W-:Y:S01]  /*15e60*/  FFMA R209, R209, R223, -R214.reuse ;  /* 0x000000dfd1d17223 */ /* 0x100fe200000008d6 */
[----:B------:R0:W-:Y:S04]  /*15e70*/  STS.U16 [R171+0x6e00], R14 ;  /* 0x006e000eab007388 */ /* 0x0001e80000000400 */
[----:B0-----:R-:W3:Y:S04]  /*15e80*/  LDL.LU R14, [R1+0x160] ;  /* 0x00016000010e7983 */ /* 0x001ee80000300800 */
[----:B----4-:R0:W-:Y:S04]  /*15e90*/  STS.U16 [R171+0x7200], R17 ;  /* 0x00720011ab007388 */ /* 0x0101e80000000400 */
[----:B0-----:R-:W4:Y:S04]  /*15ea0*/  LDL.LU R17, [R1+0x154] ;  /* 0x0001540001117983 */ /* 0x001f280000300800 */
[----:B------:R-:W4:Y:S04]  /*15eb0*/  LDL.LU R220, [R1+0x130] ;  /* 0x0001300001dc7983 */ /* 0x000f280000300800 */
[----:B------:R-:W4:Y:S04]  /*15ec0*/  LDL.LU R246, [R1+0x124] ;  /* 0x0001240001f67983 */ /* 0x000f280000300800 */
[----:B------:R-:W4:Y:S04]  /*15ed0*/  LDL.LU R238, [R1+0x114] ;  /* 0x0001140001ee7983 */ /* 0x000f280000300800 */
[----:B------:R-:W4:Y:S04]  /*15ee0*/  LDL.LU R229, [R1+0x108] ;  /* 0x0001080001e57983 */ /* 0x000f280000300800 */
[----:B------:R0:W-:Y:S04]  /*15ef0*/  STS.U16 [R171+0x7600], R235 ;  /* 0x007600ebab007388 */ /* 0x0001e80000000400 */
[----:B------:R-:W4:Y:S04]  /*15f00*/  LDL.LU R231, [R1+0xf8] ;  /* 0x0000f80001e77983 */ /* 0x000f280000300800 */
[----:B------:R1:W-:Y:S04]  /*15f10*/  STS.U16 [R171+0x7a00], R251 ;  /* 0x007a00fbab007388 */ /* 0x0003e80000000400 */
[----:B0-----:R-:W4:Y:S04]  /*15f20*/  LDL.LU R235, [R1+0xe8] ;  /* 0x0000e80001eb7983 */ /* 0x001f280000300800 */
[----:B-1----:R-:W4:Y:S04]  /*15f30*/  LDL.LU R251, [R1+0xcc] ;  /* 0x0000cc0001fb7983 */ /* 0x002f280000300800 */
[----:B------:R-:W4:Y:S04]  /*15f40*/  LDL.LU R223, [R1+0x18c] ;  /* 0x00018c0001df7983 */ /* 0x000f280000300800 */
[----:B------:R0:W-:Y:S04]  /*15f50*/  STS.U16 [R171+0x7e00], R244 ;  /* 0x007e00f4ab007388 */ /* 0x0001e80000000400 */
[----:B--2---:R1:W-:Y:S04]  /*15f60*/  STS.U16 [R171+0x10200], R11 ;  /* 0x0102000bab007388 */ /* 0x0043e80000000400 */
[----:B---3--:R-:W-:Y:S04]  /*15f70*/  STS.U16 [R171+0x10600], R8 ;  /* 0x01060008ab007388 */ /* 0x008fe80000000400 */
[----:B0-----:R-:W2:Y:S04]  /*15f80*/  LDL.LU R244, [R1+0xb4] ;  /* 0x0000b40001f47983 */ /* 0x001ea80000300800 */
[----:B-1----:R-:W3:Y:S04]  /*15f90*/  LDL.LU R11, [R1+0x70] ;  /* 0x00007000010b7983 */ /* 0x002ee80000300800 */
[----:B------:R0:W-:Y:S04]  /*15fa0*/  STS.U16 [R171+0x10a00], R230 ;  /* 0x010a00e6ab007388 */ /* 0x0001e80000000400 */
[----:B------:R1:W-:Y:S04]  /*15fb0*/  STS.U16 [R171+0x10e00], R5 ;  /* 0x010e0005ab007388 */ /* 0x0003e80000000400 */
[----:B0-----:R-:W2:Y:S04]  /*15fc0*/  LDL.LU R230, [R1+0x5c] ;  /* 0x00005c0001e67983 */ /* 0x001ea80000300800 */
[----:B------:R-:W3:Y:S04]  /*15fd0*/  LDL.LU R8, [R1+0x50] ;  /* 0x0000500001087983 */ /* 0x000ee80000300800 */
[----:B-1----:R-:W3:Y:S04]  /*15fe0*/  LDL.LU R5, [R1+0xb84] ;  /* 0x000b840001057983 */ /* 0x002ee80000300800 */
[----:B------:R-:W-:Y:S04]  /*15ff0*/  STS.U16 [R171+0x11600], R7 ;  /* 0x01160007ab007388 */ /* 0x000fe80000000400 */
[----:B------:R-:W-:Y:S04]  /*16000*/  STS.U16 [R171+0x11a00], R16 ;  /* 0x011a0010ab007388 */ /* 0x000fe80000000400 */
[----:B----4-:R0:W-:Y:S02]  /*16010*/  STS.U16 [R171+0x11200], R223 ;  /* 0x011200dfab007388 */ /* 0x0101e40000000400 */
[----:B0-----:R-:W0:Y:S02]  /*16020*/  LDC R223, c[0x0][0x238] ;  /* 0x00008e00ffdf7b82 */ /* 0x001e240000000800 */
[----:B0-----:R-:W-:-:S02]  /*16030*/  FFMA R212, R212, R223, -R214 ;  /* 0x000000dfd4d47223 */ /* 0x001fc400000008d6 */
[----:B------:R-:W4:Y:S04]  /*16040*/  LDL.LU R223, [R1+0x144] ;  /* 0x0001440001df7983 */ /* 0x000f280000300800 */
[----:B------:R-:W4:Y:S04]  /*16050*/  LDL.LU R7, [R1+0xb80] ;  /* 0x000b800001077983 */ /* 0x000f280000300800 */
[----:B------:R-:W4:Y:S04]  /*16060*/  LDL.LU R16, [R1+0xb7c] ;  /* 0x000b7c0001107983 */ /* 0x000f280000300800 */
[----:B------:R0:W-:Y:S04]  /*16070*/  STS.U16 [R171+0x11e00], R14 ;  /* 0x011e000eab007388 */ /* 0x0001e80000000400 */
[----:B------:R1:W-:Y:S04]  /*16080*/  STS.U16 [R171+0x12200], R17 ;  /* 0x01220011ab007388 */ /* 0x0003e80000000400 */
[----:B0-----:R-:W4:Y:S04]  /*16090*/  LDL.LU R14, [R1+0xb78] ;  /* 0x000b7800010e7983 */ /* 0x001f280000300800 */
[----:B-1----:R-:W4:Y:S04]  /*160a0*/  LDL.LU R17, [R1+0xb74] ;  /* 0x000b740001117983 */ /* 0x002f280000300800 */
        /* <DEDUP_REMOVED lines=9> */
[----:B---3--:R-:W-:Y:S04]  /*16140*/  STS.U16 [R171+0x14e00], R11 ;  /* 0x014e000bab007388 */ /* 0x008fe80000000400 */
[----:B----4-:R0:W-:Y:S02]  /*16150*/  STS.U16 [R171+0x12600], R223 ;  /* 0x012600dfab007388 */ /* 0x0101e40000000400 */
[----:B0-----:R-:W0:Y:S02]  /*16160*/  LDC R223, c[0x0][0x238] ;  /* 0x00008e00ffdf7b82 */ /* 0x001e240000000800 */
[----:B0-----:R-:W-:-:S02]  /*16170*/  FFMA R213, R213, R223, -R214 ;  /* 0x000000dfd5d57223 */ /* 0x001fc400000008d6 */
[----:B------:R-:W2:Y:S04]  /*16180*/  LDL.LU R223, [R1+0x138] ;  /* 0x0001380001df7983 */ /* 0x000ea80000300800 */
[----:B------:R-:W3:Y:S04]  /*16190*/  LDL.LU R230, [R1+0x318] ;  /* 0x0003180001e67983 */ /* 0x000ee80000300800 */
[----:B------:R-:W4:Y:S04]  /*161a0*/  LDL.LU R238, [R1+0x324] ;  /* 0x0003240001ee7983 */ /* 0x000f280000300800 */
        /* <DEDUP_REMOVED lines=8> */
[----:B------:R0:W-:Y:S04]  /*16230*/  STS.U16 [R171+0x15a00], R17 ;  /* 0x015a0011ab007388 */ /* 0x0001e80000000400 */
[----:B0-----:R-:W4:Y:S04]  /*16240*/  LDL.LU R17, [R1+0x328] ;  /* 0x0003280001117983 */ /* 0x001f280000300800 */
        /* <DEDUP_REMOVED lines=11> */
[----:B0-----:R-:W4:Y:S04]  /*16300*/  LDL.LU R8, [R1+0x304] ;  /* 0x0003040001087983 */ /* 0x001f280000300800 */
[----:B--2---:R0:W-:Y:S02]  /*16310*/  STS.U16 [R171+0x12a00], R223 ;  /* 0x012a00dfab007388 */ /* 0x0041e40000000400 */
[----:B0-----:R-:W0:Y:S02]  /*16320*/  LDC R223, c[0x0][0x238] ;  /* 0x00008e00ffdf7b82 */ /* 0x001e240000000800 */
[-CC-:B0-----:R-:W-:Y:S01]  /*16330*/  FFMA R170, R152, R223.reuse, -R214.reuse ;  /* 0x000000df98aa7223 */ /* 0x181fe200000008d6 */
[----:B------:R-:W-:-:S03]  /*16340*/  FFMA R174, R153, R223, -R214 ;  /* 0x000000df99ae7223 */ /* 0x000fc600000008d6 */
[----:B------:R-:W-:-:S04]  /*16350*/  FMUL R170, R170, 1.4426950216293334961 ;  /* 0x3fb8aa3baaaa7820 */ /* 0x000fc80000400000 */
[----:B------:R0:W-:Y:S02]  /*16360*/  MUFU.EX2 R153, R170 ;  /* 0x000000aa00997308 */ /* 0x0001e40000000800 */
[----:B0-----:R-:W-:-:S04]  /*16370*/  LOP3.LUT R170, R252, 0x60, RZ, 0x3c, !PT ;  /* 0x00000060fcaa7812 */ /* 0x001fc800078e3cff */
[----:B------:R-:W-:-:S05]  /*16380*/  IADD3 R170, R0, R170, RZ ;  /* 0x000000aa00aa7210 */ /* 0x000fca0007ffe0ff */
[----:B---3--:R0:W-:Y:S04]  /*16390*/  STS.U16 [R170+0x300], R230 ;  /* 0x000300e6aa007388 */ /* 0x0081e80000000400 */
[----:B0-----:R-:W2:Y:S04]  /*163a0*/  LDL.LU R230, [R1+0x2f8] ;  /* 0x0002f80001e67983 */ /* 0x001ea80000300800 */
[----:B----4-:R0:W-:Y:S04]  /*163b0*/  STS.U16 [R170+0xb00], R238 ;  /* 0x000b00eeaa007388 */ /* 0x0101e80000000400 */
[----:B------:R1:W-:Y:S04]  /*163c0*/  STS.U16 [R170+0xf00], R229 ;  /* 0x000f00e5aa007388 */ /* 0x0003e80000000400 */
[----:B0-----:R-:W3:Y:S04]  /*163d0*/  LDL.LU R238, [R1+0x2f0] ;  /* 0x0002f00001ee7983 */ /* 0x001ee80000300800 */
[----:B------:R-:W4:Y:S04]  /*163e0*/  LDL.LU R240, [R1+0x2dc] ;  /* 0x0002dc0001f07983 */ /* 0x000f280000300800 */
[----:B-1----:R-:W4:Y:S04]  /*163f0*/  LDL.LU R229, [R1+0x2c8] ;  /* 0x0002c80001e57983 */ /* 0x002f280000300800 */
[----:B------:R0:W-:Y:S04]  /*16400*/  STS.U16 [R170+0x1700], R231 ;  /* 0x001700e7aa007388 */ /* 0x0001e80000000400 */
[----:B------:R-:W4:Y:S04]  /*16410*/  LDL.LU R232, [R1+0x2c0] ;  /* 0x0002c00001e87983 */ /* 0x000f280000300800 */
[----:B------:R1:W-:Y:S04]  /*16420*/  STS.U16 [R170+0x1300], R220 ;  /* 0x001300dcaa007388 */ /* 0x0003e80000000400 */
[----:B0-----:R-:W4:Y:S04]  /*16430*/  LDL.LU R231, [R1+0x2b8] ;  /* 0x0002b80001e77983 */ /* 0x001f280000300800 */
[----:B------:R-:W4:Y:S04]  /*16440*/  LDL.LU R252, [R1+0x2b0] ;  /* 0x0002b00001fc7983 */ /* 0x000f280000300800 */
[----:B------:R-:W4:Y:S04]  /*16450*/  LDL.LU R226, [R1+0x2a8] ;  /* 0x0002a80001e27983 */ /* 0x000f280000300800 */
[----:B------:R-:W-:Y:S04]  /*16460*/  STS.U16 [R170+0x700], R17 ;  /* 0x00070011aa007388 */ /* 0x000fe80000000400 */
[----:B------:R0:W-:Y:S04]  /*16470*/  STS.U16 [R170+0x1b00], R235 ;  /* 0x001b00ebaa007388 */ /* 0x0001e80000000400 */
[----:B-1----:R-:W4:Y:S04]  /*16480*/  LDL.LU R220, [R1+0x29c] ;  /* 0x00029c0001dc7983 */ /* 0x002f280000300800 */
[----:B------:R1:W-:Y:S04]  /*16490*/  STS.U16 [R170+0x1f00], R251 ;  /* 0x001f00fbaa007388 */ /* 0x0003e80000000400 */
[----:B0-----:R-:W4:Y:S04]  /*164a0*/  LDL.LU R235, [R1+0x28c] ;  /* 0x00028c0001eb7983 */ /* 0x001f280000300800 */
[----:B------:R0:W-:Y:S04]  /*164b0*/  STS.U16 [R170+0x2300], R244 ;  /* 0x002300f4aa007388 */ /* 0x0001e80000000400 */
[----:B-1----:R-:W4:Y:S04]  /*164c0*/  LDL.LU R251, [R1+0x274] ;  /* 0x0002740001fb7983 */ /* 0x002f280000300800 */
[----:B0-----:R-:W4:Y:S04]  /*164d0*/  LDL.LU R244, [R1+0x268] ;  /* 0x0002680001f47983 */ /* 0x001f280000300800 */
[----:B------:R0:W-:Y:S04]  /*164e0*/  STS.U16 [R170+0x2700], R246 ;  /* 0x002700f6aa007388 */ /* 0x0001e80000000400 */
[----:B------:R1:W-:Y:S04]  /*164f0*/  STS.U16 [R170+0x2b00], R11 ;  /* 0x002b000baa007388 */ /* 0x0003e80000000400 */
[----:B------:R1:W-:Y:S04]  /*16500*/  STS.U16 [R170+0x2f00], R8 ;  /* 0x002f0008aa007388 */ /* 0x0003e80000000400 */
[----:B0-----:R-:W4:Y:S04]  /*16510*/  LDL.LU R246, [R1+0x254] ;  /* 0x0002540001f67983 */ /* 0x001f280000300800 */
[----:B-1----:R-:W4:Y:S04]  /*16520*/  LDL.LU R11, [R1+0x240] ;  /* 0x00024000010b7983 */ /* 0x002f280000300800 */
[----:B------:R-:W4:Y:S04]  /*16530*/  LDL.LU R8, [R1+0x230] ;  /* 0x0002300001087983 */ /* 0x000f280000300800 */
[----:B--2---:R0:W-:Y:S04]  /*16540*/  STS.U16 [R170+0x3300], R230 ;  /* 0x003300e6aa007388 */ /* 0x0041e80000000400 */
[----:B0-----:R-:W2:Y:S04]  /*16550*/  LDL.LU R230, [R1+0x21c] ;  /* 0x00021c0001e67983 */ /* 0x001ea80000300800 */
[----:B---3--:R0:W-:Y:S04]  /*16560*/  STS.U16 [R170+0x3700], R238 ;  /* 0x003700eeaa007388 */ /* 0x0081e80000000400 */
[----:B----4-:R1:W-:Y:S04]  /*16570*/  STS.U16 [R170+0x3f00], R229 ;  /* 0x003f00e5aa007388 */ /* 0x0103e80000000400 */
[----:B0-----:R-:W3:Y:S04]  /*16580*/  LDL.LU R238, [R1+0x210] ;  /* 0x0002100001ee7983 */ /* 0x001ee80000300800 */
[----:B-1----:R-:W4:Y:S04]  /*16590*/  LDL.LU R229, [R1+0x200] ;  /* 0x0002000001e57983 */ /* 0x002f280000300800 */
[----:B------:R0:W-:Y:S04]  /*165a0*/  STS.U16 [R170+0x4700], R231 ;  /* 0x004700e7aa007388 */ /* 0x0001e80000000400 */
[----:B0-----:R-:W4:Y:S04]  /*165b0*/  LDL.LU R231, [R1+0x1f0] ;  /* 0x0001f00001e77983 */ /* 0x001f280000300800 */
[----:B------:R0:W-:Y:S04]  /*165c0*/  STS.U16 [R170+0x5700], R235 ;  /* 0x005700ebaa007388 */ /* 0x0001e80000000400 */
[----:B------:R1:W-:Y:S04]  /*165d0*/  STS.U16 [R170+0x5b00], R251 ;  /* 0x005b00fbaa007388 */ /* 0x0003e80000000400 */
[----:B0-----:R-:W4:Y:S04]  /*165e0*/  LDL.LU R235, [R1+0x1e4] ;  /* 0x0001e40001eb7983 */ /* 0x001f280000300800 */
[----:B------:R0:W-:Y:S04]  /*165f0*/  STS.U16 [R170+0x5f00], R244 ;  /* 0x005f00f4aa007388 */ /* 0x0001e80000000400 */
[----:B-1----:R-:W4:Y:S04]  /*16600*/  LDL.LU R251, [R1+0x1d8] ;  /* 0x0001d80001fb7983 */ /* 0x002f280000300800 */
[----:B0-----:R-:W4:Y:S04]  /*16610*/  LDL.LU R244, [R1+0x1c8] ;  /* 0x0001c80001f47983 */ /* 0x001f280000300800 */
[----:B------:R0:W-:Y:S04]  /*16620*/  STS.U16 [R170+0x6700], R11 ;  /* 0x0067000baa007388 */ /* 0x0001e80000000400 */
[----:B------:R1:W-:Y:S04]  /*16630*/  STS.U16 [R170+0x6b00], R8 ;  /* 0x006b0008aa007388 */ /* 0x0003e80000000400 */
[----:B0-----:R-:W4:Y:S04]  /*16640*/  LDL.LU R11, [R1+0x1b8] ;  /* 0x0001b800010b7983 */ /* 0x001f280000300800 */
[----:B-1----:R-:W4:Y:S04]  /*16650*/  LDL.LU R8, [R1+0x1a0] ;  /* 0x0001a00001087983 */ /* 0x002f280000300800 */
[----:B------:R-:W-:Y:S04]  /*16660*/  STS.U16 [R170+0x3b00], R240 ;  /* 0x003b00f0aa007388 */ /* 0x000fe80000000400 */
[----:B------:R-:W-:Y:S04]  /*16670*/  STS.U16 [R170+0x4300], R232 ;  /* 0x004300e8aa007388 */ /* 0x000fe80000000400 */
[----:B------:R-:W-:Y:S04]  /*16680*/  STS.U16 [R170+0x4b00], R252 ;  /* 0x004b00fcaa007388 */ /* 0x000fe80000000400 */
        /* <DEDUP_REMOVED lines=11> */
[----:B------:R-:W-:Y:S01]  /*16740*/  FFMA R172, R172, R223, -R214 ;  /* 0x000000dfacac7223 */ /* 0x000fe200000008d6 */
[----:B--2---:R0:W-:Y:S04]  /*16750*/  STS.U16 [R170+0x6f00], R230 ;  /* 0x006f00e6aa007388 */ /* 0x0041e80000000400 */
[----:B0-----:R-:W2:Y:S04]  /*16760*/  LDL.LU R230, [R1+0x194] ;  /* 0x0001940001e67983 */ /* 0x001ea80000300800 */
[----:B------:R-:W2:Y:S04]  /*16770*/  LDL.LU R222, [R1+0x178] ;  /* 0x0001780001de7983 */ /* 0x000ea80000300800 */
[----:B------:R-:W2:Y:S04]  /*16780*/  LDL.LU R248, [R1+0x16c] ;  /* 0x00016c0001f87983 */ /* 0x000ea80000300800 */
[----:B------:R-:W2:Y:S04]  /*16790*/  LDL.LU R240, [R1+0x158] ;  /* 0x0001580001f07983 */ /* 0x000ea80000300800 */
[----:B------:R-:W2:Y:S04]  /*167a0*/  LDL.LU R232, [R1+0x14c] ;  /* 0x00014c0001e87983 */ /* 0x000ea80000300800 */
[----:B------:R-:W2:Y:S04]  /*167b0*/  LDL.LU R252, [R1+0x13c] ;  /* 0x00013c0001fc7983 */ /* 0x000ea80000300800 */
[----:B------:R-:W2:Y:S04]  /*167c0*/  LDL.LU R226, [R1+0x128] ;  /* 0x0001280001e27983 */ /* 0x000ea80000300800 */
[----:B------:R-:W2:Y:S04]  /*167d0*/  LDL.LU R220, [R1+0x11c] ;  /* 0x00011c0001dc7983 */ /* 0x000ea80000300800 */
[----:B---3--:R0:W-:Y:S04]  /*167e0*/  STS.U16 [R170+0x7300], R238 ;  /* 0x007300eeaa007388 */ /* 0x0081e80000000400 */
[----:B------:R-:W3:Y:S04]  /*167f0*/  LDL.LU R246, [R1+0x10c] ;  /* 0x00010c0001f67983 */ /* 0x000ee80000300800 */
[----:B----4-:R1:W-:Y:S04]  /*16800*/  STS.U16 [R170+0x7700], R229 ;  /* 0x007700e5aa007388 */ /* 0x0103e80000000400 */
[----:B0-----:R-:W4:Y:S04]  /*16810*/  LDL.LU R238, [R1+0xfc] ;  /* 0x0000fc0001ee7983 */ /* 0x001f280000300800 */
[----:B-1----:R-:W4:Y:S04]  /*16820*/  LDL.LU R229, [R1+0xdc] ;  /* 0x0000dc0001e57983 */ /* 0x002f280000300800 */
[----:B------:R-:W3:Y:S04]  /*16830*/  LDL.LU R223, [R1+0x1ac] ;  /* 0x0001ac0001df7983 */ /* 0x000ee80000300800 */
[----:B------:R0:W-:Y:S04]  /*16840*/  STS.U16 [R170+0x7b00], R231 ;  /* 0x007b00e7aa007388 */ /* 0x0001e80000000400 */
[----:B------:R1:W-:Y:S04]  /*16850*/  STS.U16 [R170+0x7f00], R235 ;  /* 0x007f00ebaa007388 */ /* 0x0003e80000000400 */
[----:B------:R1:W-:Y:S04]  /*16860*/  STS.U16 [R170+0x10300], R251 ;  /* 0x010300fbaa007388 */ /* 0x0003e80000000400 */
[----:B0-----:R-:W4:Y:S04]  /*16870*/  LDL.LU R231, [R1+0xc8] ;  /* 0x0000c80001e77983 */ /* 0x001f280000300800 */
[----:B-1----:R-:W4:Y:S04]  /*16880*/  LDL.LU R235, [R1+0xb0] ;  /* 0x0000b00001eb7983 */ /* 0x002f280000300800 */
[----:B------:R0:W-:Y:S04]  /*16890*/  STS.U16 [R170+0x10700], R244 ;  /* 0x010700f4aa007388 */ /* 0x0001e80000000400 */
[----:B------:R-:W4:Y:S04]  /*168a0*/  LDL.LU R251, [R1+0x68] ;  /* 0x0000680001fb7983 */ /* 0x000f280000300800 */
[----:B0-----:R-:W4:Y:S04]  /*168b0*/  LDL.LU R244, [R1+0x58] ;  /* 0x0000580001f47983 */ /* 0x001f280000300800 */
[----:B------:R0:W-:Y:S04]  /*168c0*/  STS.U16 [R170+0x10b00], R11 ;  /* 0x010b000baa007388 */ /* 0x0001e80000000400 */
[----:B------:R-:W-:Y:S04]  /*168d0*/  STS.U16 [R170+0x11300], R8 ;  /* 0x01130008aa007388 */ /* 0x000fe80000000400 */
[----:B0-----:R-:W4:Y:S04]  /*168e0*/  LDL.LU R11, [R1+0xb70] ;  /* 0x000b7000010b7983 */ /* 0x001f280000300800 */
[----:B------:R0:W-:Y:S02]  /*168f0*/  STS.U16 [R170+0x16b00], R9 ;  /* 0x016b0009aa007388 */ /* 0x0001e40000000400 */
[----:B0-----:R-:W-:-:S02]  /*16900*/  FADD R9, -R214, R236 ;  /* 0x000000ecd6097221 */ /* 0x001fc40000000100 */
[----:B--2---:R-:W-:Y:S04]  /*16910*/  STS.U16 [R170+0x11700], R230 ;  /* 0x011700e6aa007388 */ /* 0x004fe80000000400 */
[----:B---3--:R0:W-:Y:S02]  /*16920*/  STS.U16 [R170+0x10f00], R223 ;  /* 0x010f00dfaa007388 */ /* 0x0081e40000000400 */
[----:B0-----:R-:W0:Y:S02]  /*16930*/  LDC R223, c[0x0][0x238] ;  /* 0x00008e00ffdf7b82 */ /* 0x001e240000000800 */
[----:B0-----:R-:W-:Y:S02]  /*16940*/  FFMA R173, R173, R223, -R214 ;  /* 0x000000dfadad7223 */ /* 0x001fe400000008d6 */
[----:B------:R-:W2:Y:S04]  /*16950*/  LDL.LU R223, [R1+0x184] ;  /* 0x0001840001df7983 */ /* 0x000ea80000300800 */
[----:B------:R-:W3:Y:S04]  /*16960*/  LDL.LU R8, [R1+0xb6c] ;  /* 0x000b6c0001087983 */ /* 0x000ee80000300800 */
[----:B------:R-:W3:Y:S04]  /*16970*/  LDL.LU R230, [R1+0xb68] ;  /* 0x000b680001e67983 */ /* 0x000ee80000300800 */
[----:B----4-:R0:W-:Y:S02]  /*16980*/  STS.U16 [R170+0x15300], R244 ;  /* 0x015300f4aa007388 */ /* 0x0101e40000000400 */
[----:B0-----:R-:W0:Y:S02]  /*16990*/  S2R R244, SR_TID.X ;  /* 0x0000000000f47919 */ /* 0x001e240000002100 */
[----:B------:R0:W-:Y:S02]  /*169a0*/  STS.U16 [R170+0x13700], R220 ;  /* 0x013700dcaa007388 */ /* 0x0001e40000000400 */
[----:B0-----:R-:W-:-:S02]  /*169b0*/  SHF.R.U32.HI R220, RZ, 0x5, R244 ;  /* 0x00000005ffdc7819 */ /* 0x001fc400000116f4 */
[----:B------:R-:W4:Y:S04]  /*169c0*/  LDL.LU R244, [R1+0x10] ;  /* 0x0000100001f47983 */ /* 0x000f280000300800 */
[----:B------:R-:W4:Y:S04]  /*169d0*/  LDL.LU R236, [R1+0x14] ;  /* 0x0000140001ec7983 */ /* 0x000f280000300800 */
        /* <DEDUP_REMOVED lines=19> */
[----:B------:R-:W-:Y:S01]  /*16b10*/  STS.U16 [R170+0x17f00], R224 ;  /* 0x017f00e0aa007388 */ /* 0x000fe20000000400 */
[----:B------:R-:W-:Y:S01]  /*16b20*/  FMUL R22, R200, 1.4426950216293334961 ;  /* 0x3fb8aa3bc8167820 */ /* 0x000fe20000400000 */
        /* <DEDUP_REMOVED lines=41> */
[----:B0-----:R-:W-:Y:S01]  /*16dc0*/  IMAD.SHL.U32 R10, R220, 0x400, RZ ;  /* 0x00000400dc0a7824 */ /* 0x001fe200078e00ff */
[----:B------:R-:W0:Y:S04]  /*16dd0*/  MUFU.EX2 R9, R9 ;  /* 0x0000000900097308 */ /* 0x000e280000000800 */
[----:B------:R-:W-:-:S04]  /*16de0*/  LOP3.LUT R10, R10, 0x1000, RZ, 0xc0, !PT ;  /* 0x000010000a0a7812 */ /* 0x000fc800078ec0ff */
[----:B------:R-:W-:Y:S01]  /*16df0*/  MUFU.EX2 R237, R210 ;  /* 0x000000d200ed7308 */ /* 0x000fe20000000800 */
[----:B------:R-:W-:-:S07]  /*16e00*/  LEA.HI R10, R0, R10, RZ, 0x1c ;  /* 0x0000000a000a7211 */ /* 0x000fce00078fe0ff */
[----:B------:R-:W-:Y:S08]  /*16e10*/  MUFU.EX2 R233, R211 ;  /* 0x000000d300e97308 */ /* 0x000ff00000000800 */
[----:B------:R-:W-:Y:S08]  /*16e20*/  MUFU.EX2 R249, R249 ;  /* 0x000000f900f97308 */ /* 0x000ff00000000800 */
[----:B------:R-:W-:Y:S08]  /*16e30*/  MUFU.EX2 R247, R247 ;  /* 0x000000f700f77308 */ /* 0x000ff00000000800 */
[----:B------:R-:W-:Y:S08]  /*16e40*/  MUFU.EX2 R245, R245 ;  /* 0x000000f500f57308 */ /* 0x000ff00000000800 */
[----:B------:R-:W-:Y:S08]  /*16e50*/  MUFU.EX2 R243, R243 ;  /* 0x000000f300f37308 */ /* 0x000ff00000000800 */
[----:B------:R-:W-:Y:S08]  /*16e60*/  MUFU.EX2 R241, R241 ;  /* 0x000000f100f17308 */ /* 0x000ff00000000800 */
[----:B------:R-:W-:Y:S08]  /*16e70*/  MUFU.EX2 R239, R239 ;  /* 0x000000ef00ef7308 */ /* 0x000ff00000000800 */
[----:B------:R-:W-:Y:S08]  /*16e80*/  MUFU.EX2 R6, R6 ;  /* 0x0000000600067308 */ /* 0x000ff00000000800 */
[----:B------:R-:W-:Y:S01]  /*16e90*/  MUFU.EX2 R12, R12 ;  /* 0x0000000c000c7308 */ /* 0x000fe20000000800 */
[----:B--2---:R1:W-:Y:S04]  /*16ea0*/  STS.U16 [R170+0x11b00], R223 ;  /* 0x011b00dfaa007388 */ /* 0x0043e80000000400 */
[----:B---3--:R2:W-:Y:S01]  /*16eb0*/  STS.U16 [R170+0x15b00], R8 ;  /* 0x015b0008aa007388 */ /* 0x0085e20000000400 */
[----:B-1----:R-:W1:Y:S03]  /*16ec0*/  LDC R223, c[0x0][0x238] ;  /* 0x00008e00ffdf7b82 */ /* 0x002e660000000800 */
[----:B------:R3:W-:Y:S01]  /*16ed0*/  STS.U16 [R170+0x15700], R230 ;  /* 0x015700e6aa007388 */ /* 0x0007e20000000400 */
[----:B------:R0:W-:Y:S06]  /*16ee0*/  MEMBAR.ALL.CTA ;  /* 0x0000000000007992 */ /* 0x0001ec0000008000 */
[----:B0-----:R-:W0:Y:S01]  /*16ef0*/  FENCE.VIEW.ASYNC.S ;  /* 0x00000000000073c6 */ /* 0x001e220000000000 */
[----:B------:R-:W-:Y:S08]  /*16f00*/  MUFU.EX2 R167, R187 ;  /* 0x000000bb00a77308 */ /* 0x000ff00000000800 */
[----:B------:R-:W-:Y:S01]  /*16f10*/  MUFU.EX2 R202, R190 ;  /* 0x000000be00ca7308 */ /* 0x000fe20000000800 */
[-CC-:B-1----:R-:W-:Y:S01]  /*16f20*/  FFMA R181, R181, R223.reuse, -R214.reuse ;  /* 0x000000dfb5b57223 */ /* 0x182fe200000008d6 */
[-CC-:B------:R-:W-:Y:S01]  /*16f30*/  FFMA R176, R176, R223.reuse, -R214.reuse ;  /* 0x000000dfb0b07223 */ /* 0x180fe200000008d6 */
[-CC-:B------:R-:W-:Y:S01]  /*16f40*/  FFMA R177, R177, R223.reuse, -R214.reuse ;  /* 0x000000dfb1b17223 */ /* 0x180fe200000008d6 */
[----:B------:R-:W-:Y:S01]  /*16f50*/  FFMA R180, R180, R223, -R214 ;  /* 0x000000dfb4b47223 */ /* 0x000fe200000008d6 */
[----:B------:R-:W-:Y:S01]  /*16f60*/  FMUL R7, R181, 1.4426950216293334961 ;  /* 0x3fb8aa3bb5077820 */ /* 0x000fe20000400000 */
[----:B------:R-:W-:Y:S01]  /*16f70*/  FMUL R176, R176, 1.4426950216293334961 ;  /* 0x3fb8aa3bb0b07820 */ /* 0x000fe20000400000 */
[----:B------:R-:W-:Y:S01]  /*16f80*/  FMUL R177, R177, 1.4426950216293334961 ;  /* 0x3fb8aa3bb1b17820 */ /* 0x000fe20000400000 */
[----:B------:R-:W-:Y:S01]  /*16f90*/  FMUL R180, R180, 1.4426950216293334961 ;  /* 0x3fb8aa3bb4b47820 */ /* 0x000fe20000400000 */
[----:B------:R-:W-:Y:S08]  /*16fa0*/  MUFU.EX2 R206, R175 ;  /* 0x000000af00ce7308 */ /* 0x000ff00000000800 */
[----:B------:R-:W-:Y:S08]  /*16fb0*/  MUFU.EX2 R207, R178 ;  /* 0x000000b200cf7308 */ /* 0x000ff00000000800 */
[----:B------:R-:W-:Y:S08]  /*16fc0*/  MUFU.EX2 R210, R179 ;  /* 0x000000b300d27308 */ /* 0x000ff00000000800 */
[----:B------:R-:W-:Y:S08]  /*16fd0*/  MUFU.EX2 R211, R182 ;  /* 0x000000b600d37308 */ /* 0x000ff00000000800 */
[----:B------:R-:W-:Y:S08]  /*16fe0*/  MUFU.EX2 R215, R215 ;  /* 0x000000d700d77308 */ /* 0x000ff00000000800 */
[----:B------:R-:W-:Y:S08]  /*16ff0*/  MUFU.EX2 R219, R184 ;  /* 0x000000b800db7308 */ /* 0x000ff00000000800 */
[----:B------:R-:W1:Y:S08]  /*17000*/  MUFU.EX2 R221, R185 ;  /* 0x000000b900dd7308 */ /* 0x000e700000000800 */
[----:B------:R-:W-:Y:S08]  /*17010*/  MUFU.EX2 R225, R188 ;  /* 0x000000bc00e17308 */ /* 0x000ff00000000800 */
[----:B------:R-:W3:Y:S08]  /*17020*/  MUFU.EX2 R228, R189 ;  /* 0x000000bd00e47308 */ /* 0x000ef00000000800 */
[----:B------:R-:W-:Y:S08]  /*17030*/  MUFU.EX2 R20, R192 ;  /* 0x000000c000147308 */ /* 0x000ff00000000800 */
[----:B------:R-:W0:Y:S08]  /*17040*/  MUFU.EX2 R4, R4 ;  /* 0x0000000400047308 */ /* 0x000e300000000800 */
        /* <DEDUP_REMOVED lines=10> */
[----:B------:R0:W0:Y:S08]  /*170f0*/  MUFU.EX2 R14, R174 ;  /* 0x000000ae000e7308 */ /* 0x0000300000000800 */
        /* <DEDUP_REMOVED lines=10> */
[----:B------:R0:W-:Y:S08]  /*171a0*/  MUFU.EX2 R209, R176 ;  /* 0x000000b000d17308 */ /* 0x0001f00000000800 */
[----:B------:R0:W0:Y:S08]  /*171b0*/  MUFU.EX2 R212, R177 ;  /* 0x000000b100d47308 */ /* 0x0000300000000800 */
[----:B--2---:R2:W-:Y:S08]  /*171c0*/  MUFU.EX2 R8, R180 ;  /* 0x000000b400087308 */ /* 0x0045f00000000800 */
[----:B------:R-:W2:Y:S01]  /*171d0*/  MUFU.EX2 R7, R7 ;  /* 0x0000000700077308 */ /* 0x000ea20000000800 */
[----:B------:R-:W-:Y:S01]  /*171e0*/  LOP3.LUT R10, R10, 0x3fff, RZ, 0xc0, !PT ;  /* 0x00003fff0a0a7812 */ /* 0x000fe200078ec0ff */
[-C--:B------:R-:W-:Y:S01]  /*171f0*/  FMUL R26, R26, R218.reuse ;  /* 0x000000da1a1a7220 */ /* 0x080fe20000400000 */
[-C--:B------:R-:W-:Y:S01]  /*17200*/  FMUL R27, R27, R218.reuse ;  /* 0x000000da1b1b7220 */ /* 0x080fe20000400000 */
[-C--:B------:R-:W-:Y:S01]  /*17210*/  FMUL R30, R30, R218.reuse ;  /* 0x000000da1e1e7220 */ /* 0x080fe20000400000 */
[----:B------:R-:W-:Y:S01]  /*17220*/  R2UR UR6, R10 ;  /* 0x000000000a0672ca */ /* 0x000fe200000e0000 */
[-C--:B------:R-:W-:Y:S01]  /*17230*/  FMUL R31, R31, R218.reuse ;  /* 0x000000da1f1f7220 */ /* 0x080fe20000400000 */
        /* <DEDUP_REMOVED lines=59> */
[----:B------:R-:W-:Y:S01]  /*175f0*/  FMUL R151, R151, R218 ;  /* 0x000000da97977220 */ /* 0x000fe20000400000 */
        /* <DEDUP_REMOVED lines=64> */
[----:B----4-:R-:W-:-:S02]  /*17a00*/  F2FP.F16.F32.PACK_AB R169, R244, R236 ;  /* 0x000000ecf4a9723e */ /* 0x010fc400000000ff */
[----:B-1----:R-:W-:Y:S02]  /*17a10*/  F2FP.F16.F32.PACK_AB R168, R221, R219 ;  /* 0x000000dbdda8723e */ /* 0x002fe400000000ff */
[----:B---3--:R-:W-:Y:S02]  /*17a20*/  F2FP.F16.F32.PACK_AB R170, R228, R225 ;  /* 0x000000e1e4aa723e */ /* 0x008fe400000000ff */
[----:B------:R-:W-:Y:S02]  /*17a30*/  F2FP.F16.F32.PACK_AB R171, R3, R2 ;  /* 0x0000000203ab723e */ /* 0x000fe400000000ff */
[----:B0-----:R-:W-:Y:S02]  /*17a40*/  F2FP.F16.F32.PACK_AB R172, R4, R20 ;  /* 0x0000001404ac723e */ /* 0x001fe400000000ff */
[----:B------:R-:W-:Y:S02]  /*17a50*/  F2FP.F16.F32.PACK_AB R173, R217, R216 ;  /* 0x000000d8d9ad723e */ /* 0x000fe400000000ff */
[----:B------:R-:W-:-:S02]  /*17a60*/  F2FP.F16.F32.PACK_AB R174, R21, R19 ;  /* 0x0000001315ae723e */ /* 0x000fc400000000ff */
[----:B------:R-:W-:Y:S02]  /*17a70*/  F2FP.F16.F32.PACK_AB R175, R247, R249 ;  /* 0x000000f9f7af723e */ /* 0x000fe400000000ff */
[----:B------:R-:W-:Y:S02]  /*17a80*/  F2FP.F16.F32.PACK_AB R176, R23, R22 ;  /* 0x0000001617b0723e */ /* 0x000fe400000000ff */
[----:B------:R-:W-:Y:S02]  /*17a90*/  F2FP.F16.F32.PACK_AB R177, R243, R245 ;  /* 0x000000f5f3b1723e */ /* 0x000fe400000000ff */
[----:B------:R-:W-:Y:S02]  /*17aa0*/  F2FP.F16.F32.PACK_AB R178, R201, R200 ;  /* 0x000000c8c9b2723e */ /* 0x000fe400000000ff */
[----:B------:R-:W-:Y:S02]  /*17ab0*/  F2FP.F16.F32.PACK_AB R179, R239, R241 ;  /* 0x000000f1efb3723e */ /* 0x000fe400000000ff */
[----:B--2---:R-:W-:-:S02]  /*17ac0*/  F2FP.F16.F32.PACK_AB R180, R205, R204 ;  /* 0x000000cccdb4723e */ /* 0x004fc400000000ff */
[----:B------:R-:W-:Y:S02]  /*17ad0*/  F2FP.F16.F32.PACK_AB R181, R233, R237 ;  /* 0x000000ede9b5723e */ /* 0x000fe400000000ff */
[----:B------:R-:W-:Y:S02]  /*17ae0*/  F2FP.F16.F32.PACK_AB R182, R152, R208 ;  /* 0x000000d098b6723e */ /* 0x000fe400000000ff */
[----:B------:R-:W-:Y:S02]  /*17af0*/  F2FP.F16.F32.PACK_AB R183, R154, R13 ;  /* 0x0000000d9ab7723e */ /* 0x000fe400000000ff */
[----:B------:R-:W-:Y:S02]  /*17b00*/  F2FP.F16.F32.PACK_AB R184, R14, R153 ;  /* 0x000000990eb8723e */ /* 0x000fe400000000ff */
[----:B------:R-:W-:Y:S02]  /*17b10*/  F2FP.F16.F32.PACK_AB R185, R158, R155 ;  /* 0x0000009b9eb9723e */ /* 0x000fe400000000ff */
[----:B------:R-:W-:-:S02]  /*17b20*/  F2FP.F16.F32.PACK_AB R186, R15, R5 ;  /* 0x000000050fba723e */ /* 0x000fc400000000ff */
        /* <DEDUP_REMOVED lines=12> */
[----:B------:R-:W-:Y:S01]  /*17bf0*/  F2FP.F16.F32.PACK_AB R199, R215, R211 ;  /* 0x000000d3d7c7723e */ /* 0x000fe200000000ff */
[----:B------:R-:W-:Y:S06]  /*17c00*/  BAR.SYNC.DEFER_BLOCKING 0x0 ;  /* 0x0000000000007b1d */ /* 0x000fec0000010000 */
[----:B------:R-:W-:Y:S01]  /*17c10*/  UMOV UR7, 0x40000040 ;  /* 0x4000004000077882 */ /* 0x000fe20000000000 */
[----:B------:R-:W-:-:S06]  /*17c20*/  WARPGROUP.ARRIVE ;  /* 0x00000000000079c5 */ /* 0x000fcc0000000000 */
[----:B------:R-:W-:Y:S01]  /*17c30*/  HGMMA.64x256x16.F32 R24, R168, gdesc[UR4], R24 ;  /* 0x03e00004a8187df0 */ /* 0x000fe20008700818 */
[----:B------:R-:W-:Y:S02]  /*17c40*/  MOV R11, RZ ;  /* 0x000000ff000b7202 */ /* 0x000fe40000000f00 */
[----:B------:R-:W-:-:S04]  /*17c50*/  IADD3 R10, P0, R10, 0x2, RZ ;  /* 0x000000020a0a7810 */ /* 0x000fc80007f1e0ff */
[----:B------:R-:W-:Y:S02]  /*17c60*/  IADD3.X R11, R11, 0x40000040, RZ, P0, !PT ;  /* 0x400000400b0b7810 */ /* 0x000fe400007fe4ff */
[----:B------:R-:W-:Y:S02]  /*17c70*/  R2UR UR58, R10 ;  /* 0x000000000a3a72ca */ /* 0x000fe400000e0000 */
[----:B------:R-:W-:-:S13]  /*17c80*/  R2UR UR6, R11 ;  /* 0x000000000b0672ca */ /* 0x000fda00000e0000 */
[----:B------:R-:W-:Y:S01]  /*17c90*/  UMOV UR7, UR6 ;  /* 0x0000000600077c82 */ /* 0x000fe20008000000 */
[----:B------:R-:W-:-:S03]  /*17ca0*/  UMOV UR6, UR58 ;  /* 0x0000003a00067c82 */ /* 0x000fc60008000000 */
[----:B------:R-:W-:Y:S01]  /*17cb0*/  HGMMA.64x256x16.F32 R24, R172, gdesc[UR4], R24 ;  /* 0x03e00004ac187df0 */ /* 0x000fe20008700818 */
[----:B------:R-:W-:-:S15]  /*17cc0*/  UIADD3.64 UR58, UR6, 0x2, URZ ;  /* 0x00000002063a7897 */ /* 0x000fde000fffe03f */
[----:B------:R-:W-:-:S12]  /*17cd0*/  NOP ;  /* 0x0000000000007918 */ /* 0x000fd80000000000 */
[----:B------:R-:W-:Y:S01]  /*17ce0*/  HGMMA.64x256x16.F32 R24, R176, gdesc[UR56], R24 ;  /* 0x03e00038b0187df0 */ /* 0x000fe20008700818 */
[----:B------:R-:W-:-:S15]  /*17cf0*/  UIADD3.64 UR58, UR6, 0x4, URZ ;  /* 0x00000004063a7897 */ /* 0x000fde000fffe03f */
[----:B------:R-:W-:-:S12]  /*17d00*/  NOP ;  /* 0x0000000000007918 */ /* 0x000fd80000000000 */
[----:B------:R-:W-:Y:S01]  /*17d10*/  HGMMA.64x256x16.F32 R24, R180, gdesc[UR56], R24 ;  /* 0x03e00038b4187df0 */ /* 0x000fe20008700818 */
[----:B------:R-:W-:-:S15]  /*17d20*/  UIADD3.64 UR58, UR6, 0x7fe, URZ ;  /* 0x000007fe063a7897 */ /* 0x000fde000fffe03f */
[----:B------:R-:W-:-:S12]  /*17d30*/  NOP ;  /* 0x0000000000007918 */ /* 0x000fd80000000000 */
[----:B------:R-:W-:Y:S01]  /*17d40*/  HGMMA.64x256x16.F32 R24, R184, gdesc[UR56], R24 ;  /* 0x03e00038b8187df0 */ /* 0x000fe20008700818 */
[----:B------:R-:W-:Y:S01]  /*17d50*/  UIADD3.64 UR58, UR6, 0x800, URZ ;  /* 0x00000800063a7897 */ /* 0x000fe2000fffe03f */
[----:B------:R-:W-:Y:S01]  /*17d60*/  FADD R10, R236, R244 ;  /* 0x000000f4ec0a7221 */ /* 0x000fe20000000000 */
[----:B------:R-:W-:-:S03]  /*17d70*/  FADD R219, R219, R221 ;  /* 0x000000dddbdb7221 */ /* 0x000fc60000000000 */
[----:B------:R-:W-:Y:S01]  /*17d80*/  FADD R10, R2, R10 ;  /* 0x0000000a020a7221 */ /* 0x000fe20000000000 */
[----:B------:R-:W-:Y:S01]  /*17d90*/  FADD R219, R225, R219 ;  /* 0x000000dbe1db7221 */ /* 0x000fe20000000000 */
[----:B------:R-:W2:Y:S02]  /*17da0*/  LDL.LU R2, [R1+0xb64] ;  /* 0x000b640001027983 */ /* 0x000ea40000300800 */
[----:B------:R-:W-:-:S15]  /*17db0*/  FADD R10, R3, R10 ;  /* 0x0000000a030a7221 */ /* 0x000fde0000000000 */
[----:B------:R-:W-:-:S03]  /*17dc0*/  NOP ;  /* 0x0000000000007918 */ /* 0x000fc60000000000 */
[----:B------:R-:W-:Y:S01]  /*17dd0*/  HGMMA.64x256x16.F32 R24, R188, gdesc[UR56], R24 ;  /* 0x03e00038bc187df0 */ /* 0x000fe20008700818 */
[----:B------:R-:W-:Y:S01]  /*17de0*/  FADD R10, R216, R10 ;  /* 0x0000000ad80a7221 */ /* 0x000fe20000000000 */
[----:B------:R-:W-:Y:S01]  /*17df0*/  UIADD3.64 UR58, UR6, 0x802, URZ ;  /* 0x00000802063a7897 */ /* 0x000fe2000fffe03f */
[----:B------:R-:W3:Y:S01]  /*17e00*/  LDL.LU R3, [R1+0xb60] ;  /* 0x000b600001037983 */ /* 0x000ee20000300800 */
[----:B------:R-:W-:Y:S01]  /*17e10*/  FADD R219, R228, R219 ;  /* 0x000000dbe4db7221 */ /* 0x000fe20000000000 */
[----:B------:R-:W-:Y:S02]  /*17e20*/  FADD R10, R217, R10 ;  /* 0x0000000ad90a7221 */ /* 0x000fe40000000000 */
[----:B------:R0:W5:Y:S01]  /*17e30*/  LDL.LU R216, [R1+0xb5c] ;  /* 0x000b5c0001d87983 */ /* 0x0001620000300800 */
[----:B------:R-:W-:-:S03]  /*17e40*/  FADD R219, R20, R219 ;  /* 0x000000db14db7221 */ /* 0x000fc60000000000 */
[----:B------:R0:W5:Y:S04]  /*17e50*/  LDL.LU R217, [R1+0xb58] ;  /* 0x000b580001d97983 */ /* 0x0001680000300800 */
[----:B------:R-:W4:Y:S04]  /*17e60*/  LDL.LU R221, [R1+0x344] ;  /* 0x0003440001dd7983 */ /* 0x000f280000300800 */
[----:B------:R-:W2:Y:S04]  /*17e70*/  LDL.LU R220, [R1+0x348] ;  /* 0x0003480001dc7983 */ /* 0x000ea80000300800 */
[----:B------:R-:W3:Y:S04]  /*17e80*/  LDL.LU R20, [R1+0x33c] ;  /* 0x00033c0001147983 */ /* 0x000ee80000300800 */
[----:B------:R-:W2:Y:S01]  /*17e90*/  LDL R11, [R1+0x34c] ;  /* 0x00034c00010b7983 */ /* 0x000ea20000100800 */
[----:B------:R-:W-:Y:S01]  /*17ea0*/  FADD R219, R4, R219 ;  /* 0x000000db04db7221 */ /* 0x000fe20000000000 */
[----:B------:R-:W-:Y:S01]  /*17eb0*/  HGMMA.64x256x16.F32 R24, R192, gdesc[UR56], R24 ;  /* 0x03e00038c0187df0 */ /* 0x000fe20008700818 */
[----:B------:R-:W-:-:S02]  /*17ec0*/  FADD R10, R249, R10 ;  /* 0x0000000af90a7221 */ /* 0x000fc40000000000 */
[----:B------:R-:W-:Y:S02]  /*17ed0*/  FADD R219, R19, R219 ;  /* 0x000000db13db7221 */ /* 0x000fe40000000000 */
[----:B------:R-:W-:Y:S02]  /*17ee0*/  FADD R10, R247, R10 ;  /* 0x0000000af70a7221 */ /* 0x000fe40000000000 */
[----:B------:R-:W-:Y:S02]  /*17ef0*/  FADD R219, R21, R219 ;  /* 0x000000db15db7221 */ /* 0x000fe40000000000 */
[----:B------:R-:W-:Y:S02]  /*17f00*/  FADD R10, R245, R10 ;  /* 0x0000000af50a7221 */ /* 0x000fe40000000000 */
[----:B------:R-:W-:Y:S02]  /*17f10*/  FADD R219, R22, R219 ;  /* 0x000000db16db7221 */ /* 0x000fe40000000000 */
[----:B------:R-:W-:-:S02]  /*17f20*/  FADD R10, R243, R10 ;  /* 0x0000000af30a7221 */ /* 0x000fc40000000000 */
[----:B------:R-:W-:Y:S01]  /*17f30*/  FADD R219, R23, R219 ;  /* 0x000000db17db7221 */ /* 0x000fe20000000000 */
[----:B------:R-:W-:Y:S01]  /*17f40*/  UIADD3.64 UR6, UR6, 0x804, URZ ;  /* 0x0000080406067897 */ /* 0x000fe2000fffe03f */
[----:B------:R-:W-:Y:S02]  /*17f50*/  FADD R10, R241, R10 ;  /* 0x0000000af10a7221 */ /* 0x000fe40000000000 */
[----:B------:R-:W-:Y:S02]  /*17f60*/  FADD R219, R200, R219 ;  /* 0x000000dbc8db7221 */ /* 0x000fe40000000000 */
[----:B------:R-:W-:Y:S02]  /*17f70*/  FADD R10, R239, R10 ;  /* 0x0000000aef0a7221 */ /* 0x000fe40000000000 */
[----:B------:R-:W-:Y:S02]  /*17f80*/  FADD R219, R201, R219 ;  /* 0x000000dbc9db7221 */ /* 0x000fe40000000000 */
[----:B------:R-:W-:-:S02]  /*17f90*/  FADD R10, R237, R10 ;  /* 0x0000000aed0a7221 */ /* 0x000fc40000000000 */
[----:B------:R-:W-:Y:S02]  /*17fa0*/  FADD R219, R204, R219 ;  /* 0x000000dbccdb7221 */ /* 0x000fe40000000000 */
        /* <DEDUP_REMOVED lines=33> */
[----:B------:R-:W-:Y:S01]  /*181c0*/  FADD R219, R212, R219 ;  /* 0x000000dbd4db7221 */ /* 0x000fe20000000000 */
[----:B------:R-:W-:Y:S01]  /*181d0*/  HGMMA.64x256x16.F32 R24, R196, gdesc[UR4], R24, gsb0 ;  /* 0x03e00004c4187df0 */ /* 0x000fe20008000818 */
[----:B------:R-:W-:-:S02]  /*181e0*/  FADD R10, R211, R10 ;  /* 0x0000000ad30a7221 */ /* 0x000fc40000000000 */
[----:B------:R-:W-:Y:S01]  /*181f0*/  FADD R219, R8, R219 ;  /* 0x000000db08db7221 */ /* 0x000fe20000000000 */
[----:B---3--:R-:W-:Y:S01]  /*18200*/  IADD3 R20, R20, 0x80, RZ ;  /* 0x0000008014147810 */ /* 0x008fe20007ffe0ff */
[----:B------:R-:W1:Y:S01]  /*18210*/  LDC R8, c[0x0][0x254] ;  /* 0x00009500ff087b82 */ /* 0x000e620000000800 */
[----:B------:R-:W-:Y:S01]  /*18220*/  FADD R10, R215, R10 ;  /* 0x0000000ad70a7221 */ /* 0x000fe20000000000 */
[----:B------:R-:W-:-:S04]  /*18230*/  FADD R219, R7, R219 ;  /* 0x000000db07db7221 */ /* 0x000fc80000000000 */
[----:B------:R-:W3:Y:S04]  /*18240*/  SHFL.BFLY PT, R5, R10, 0x2, 0x1f ;  /* 0x0c401f000a057f89 */ /* 0x000ee800000e0000 */
[----:B------:R-:W0:Y:S01]  /*18250*/  SHFL.BFLY PT, R4, R219, 0x2, 0x1f ;  /* 0x0c401f00db047f89 */ /* 0x000e2200000e0000 */
[----:B---3--:R-:W-:Y:S02]  /*18260*/  FADD R5, R10, R5 ;  /* 0x000000050a057221 */ /* 0x008fe40000000000 */
[----:B------:R-:W3:Y:S01]  /*18270*/  LDC R10, c[0x0][0x280] ;  /* 0x0000a000ff0a7b82 */ /* 0x000ee20000000800 */
[----:B0-----:R-:W-:Y:S02]  /*18280*/  FADD R4, R219, R4 ;  /* 0x00000004db047221 */ /* 0x001fe40000000000 */
[----:B------:R-:W0:Y:S04]  /*18290*/  SHFL.BFLY PT, R7, R5, 0x1, 0x1f ;  /* 0x0c201f0005077f89 */ /* 0x000e2800000e0000 */
[----:B------:R-:W4:Y:S04]  /*182a0*/  SHFL.BFLY PT, R6, R4, 0x1, 0x1f ;  /* 0x0c201f0004067f89 */ /* 0x000f2800000e0000 */
[----:B------:R0:W-:Y:S02]  /*182b0*/  STL [R1+0x33c], R20 ;  /* 0x00033c1401007387 */ /* 0x0001e40000100800 */
[----:B0-----:R-:W-:Y:S01]  /*182c0*/  FADD R7, R5, R7 ;  /* 0x0000000705077221 */ /* 0x001fe20000000000 */
[----:B----4-:R-:W-:-:S03]  /*182d0*/  FADD R6, R4, R6 ;  /* 0x0000000604067221 */ /* 0x010fc60000000000 */
[----:B------:R-:W-:Y:S01]  /*182e0*/  FFMA R221, R218, R221, R7 ;  /* 0x000000dddadd7223 */ /* 0x000fe20000000007 */
[----:B--2---:R-:W-:-:S04]  /*182f0*/  FFMA R220, R9, R220, R6 ;  /* 0x000000dc09dc7223 */ /* 0x004fc80000000006 */
[----:B------:R0:W-:Y:S04]  /*18300*/  STL [R1+0x344], R221 ;  /* 0x000344dd01007387 */ /* 0x0001e80000100800 */
[----:B------:R0:W-:Y:S04]  /*18310*/  STL [R1+0x348], R220 ;  /* 0x000348dc01007387 */ /* 0x0001e80000100800 */
[----:B------:R0:W-:Y:S04]  /*18320*/  STL [R1+0x340], R214 ;  /* 0x000340d601007387 */ /* 0x0001e80000100800 */
[----:B------:R0:W-:Y:S01]  /*18330*/  STL [R1+0x338], R18 ;  /* 0x0003381201007387 */ /* 0x0001e20000100800 */
[----:B---3--:R-:W-:Y:S01]  /*18340*/  ISETP.GE.AND P0, PT, R20, R10, PT ;  /* 0x0000000a1400720c */ /* 0x008fe20003f06270 */
[----:B-1----:R-:W-:Y:S01]  /*18350*/  IMAD R3, R8, 0x80, R3 ;  /* 0x0000008008037824 */ /* 0x002fe200078e0203 */
[----:B------:R-:W-:Y:S01]  /*18360*/  LEA R2, R11, R2, 0x7 ;  /* 0x000000020b027211 */ /* 0x000fe200078e38ff */
[----:B------:R-:W-:Y:S01]  /*18370*/  IMAD.MOV.U32 R4, RZ, RZ, R18 ;  /* 0x000000ffff047224 */ /* 0x000fe200078e0012 */
[----:B------:R-:W-:Y:S01]  /*18380*/  MOV R5, R214 ;  /* 0x000000d600057202 */ /* 0x000fe20000000f00 */
[----:B------:R-:W-:-:S08]  /*18390*/  WARPGROUP.DEPBAR.LE gsb0, 0x0 ;  /* 0x00008000000079c5 */ /* 0x000fd00000010000 */
[----:B0-----:R-:W-:Y:S05]  /*183a0*/  @!P0 BRA `(.L_x_1) ;  /* 0xffffff0400d88947 */ /* 0x001fea000383ffff */
.L_x_0:
[----:B------:R-:W2:Y:S04]  /*183b0*/  LDL.LU R12, [R1+0x344] ;  /* 0x00034400010c7983 */ /* 0x000ea80000300800 */
[----:B------:R-:W3:Y:S01]  /*183c0*/  LDL.LU R10, [R1+0x348] ;  /* 0x00034800010a7983 */ /* 0x000ee20000300800 */
[----:B------:R-:W-:Y:S01]  /*183d0*/  FMUL R14, R139, 0.25 ;  /* 0x3e8000008b0e7820 */ /* 0x000fe20000400000 */
[----:B------:R-:W-:Y:S01]  /*183e0*/  FMUL R15, R42, 0.25 ;  /* 0x3e8000002a0f7820 */ /* 0x000fe20000400000 */
[----:B------:R-:W-:Y:S01]  /*183f0*/  FMUL R16, R39, 0.25 ;  /* 0x3e80000027107820 */ /* 0x000fe20000400000 */
[----:B------:R-:W0:Y:S01]  /*18400*/  S2R R218, SR_TID.X ;  /* 0x0000000000da7919 */ /* 0x000e220000002100 */
[----:B------:R-:W-:Y:S01]  /*18410*/  FMUL R17, R30, 0.25 ;  /* 0x3e8000001e117820 */ /* 0x000fe20000400000 */
[----:B------:R-:W-:Y:S01]  /*18420*/  FMUL R20, R27, 0.25 ;  /* 0x3e8000001b147820 */ /* 0x000fe20000400000 */
[----:B------:R-:W-:Y:S01]  /*18430*/  FMUL R19, R136, 0.25 ;  /* 0x3e80000088137820 */ /* 0x000fe20000400000 */
[----:B------:R-:W1:Y:S01]  /*18440*/  S2R R13, SR_TID.X ;  /* 0x00000000000d7919 */ /* 0x000e620000002100 */
[----:B------:R-:W-:Y:S01]  /*18450*/  FMUL R21, R72, 0.25 ;  /* 0x3e80000048157820 */ /* 0x000fe20000400000 */
[----:B------:R-:W-:Y:S01]  /*18460*/  FMUL R22, R69, 0.25 ;  /* 0x3e80000045167820 */ /* 0x000fe20000400000 */
[----:B------:R-:W-:Y:S01]  /*18470*/  FMUL R23, R68, 0.25 ;  /* 0x3e80000044177820 */ /* 0x000fe20000400000 */
[----:B------:R-:W-:Y:S01]  /*18480*/  FMUL R156, R33, 0.25 ;  /* 0x3e800000219c7820 */ /* 0x000fe20000400000 */
[----:B------:R-:W4:Y:S01]  /*18490*/  S2R R236, SR_CTAID.X ;  /* 0x0000000000ec7919 */ /* 0x000f220000002500 */
[----:B------:R-:W3:Y:S01]  /*184a0*/  S2R R238, SR_CTAID.Y ;  /* 0x0000000000ee7919 */ /* 0x000ee20000002600 */
[C---:B0-----:R-:W-:Y:S01]  /*184b0*/  IMAD.SHL.U32 R7, R218.reuse, 0x800, RZ ;  /* 0x00000800da077824 */ /* 0x041fe200078e00ff */
[----:B------:R-:W-:-:S02]  /*184c0*/  LOP3.LUT R3, R218, 0xc0, RZ, 0xc0, !PT ;  /* 0x000000c0da037812 */ /* 0x000fc400078ec0ff */
[C---:B------:R-:W-:Y:S02]  /*184d0*/  SHF.L.U32 R2, R218.reuse, 0x9, RZ ;  /* 0x00000009da027819 */ /* 0x040fe400000006ff */
[C---:B------:R-:W-:Y:S02]  /*184e0*/  SHF.L.U32 R6, R218.reuse, 0x3, RZ ;  /* 0x00000003da067819 */ /* 0x040fe400000006ff */
[----:B------:R-:W-:Y:S01]  /*184f0*/  SHF.L.U32 R8, R218, 0x2, RZ ;  /* 0x00000002da087819 */ /* 0x000fe200000006ff */
[----:B------:R-:W-:Y:S01]  /*18500*/  BAR.SYNC.DEFER_BLOCKING 0x0 ;  /* 0x0000000000007b1d */ /* 0x000fe20000010000 */
[----:B------:R-:W-:Y:S02]  /*18510*/  ISETP.NE.U32.AND P0, PT, R3, RZ, PT ;  /* 0x000000ff0300720c */ /* 0x000fe40003f05070 */
[----:B------:R-:W-:Y:S02]  /*18520*/  LOP3.LUT R9, R7, 0x3000, RZ, 0xc0, !PT ;  /* 0x0000300007097812 */ /* 0x000fe400078ec0ff */
[----:B-1----:R-:W-:-:S02]  /*18530*/  LOP3.LUT R13, R13, 0x7f, RZ, 0xc0, !PT ;  /* 0x0000007f0d0d7812 */ /* 0x002fc400078ec0ff */
[----:B------:R-:W-:Y:S02]  /*18540*/  SHF.L.U32 R3, R218, 0x5, RZ ;  /* 0x00000005da037819 */ /* 0x000fe400000006ff */
[----:B------:R-:W-:Y:S01]  /*18550*/  LOP3.LUT R2, R2, 0x3000, RZ, 0xc0, !PT ;  /* 0x0000300002027812 */ /* 0x000fe200078ec0ff */
[----:B------:R-:W-:Y:S01]  /*18560*/  IMAD R9, R13, 0x10, R9 ;  /* 0x000000100d097824 */ /* 0x000fe200078e0209 */
[C---:B------:R-:W-:Y:S02]  /*18570*/  LOP3.LUT R7, R6.reuse, 0x300, RZ, 0xc0, !PT ;  /* 0x0000030006077812 */ /* 0x040fe400078ec0ff */
[----:B------:R-:W-:Y:S02]  /*18580*/  LOP3.LUT R11, R6, 0x38, RZ, 0xc0, !PT ;  /* 0x00000038060b7812 */ /* 0x000fe400078ec0ff */
[----:B------:R-:W-:Y:S02]  /*18590*/  LOP3.LUT R6, R8, 0xc0, RZ, 0xc0, !PT ;  /* 0x000000c008067812 */ /* 0x000fe400078ec0ff */
[----:B------:R-:W-:-:S02]  /*185a0*/  LOP3.LUT R2, R2, 0x60, R3, 0xf8, !PT ;  /* 0x0000006002027812 */ /* 0x000fc400078ef803 */
[----:B------:R-:W-:Y:S02]  /*185b0*/  LOP3.LUT R7, R7, 0x70, R8, 0xf8, !PT ;  /* 0x0000007007077812 */ /* 0x000fe400078ef808 */
[----:B------:R-:W-:Y:S02]  /*185c0*/  IADD3 R13, R6, R0, R11 ;  /* 0x00000000060d7210 */ /* 0x000fe40007ffe00b */
[----:B------:R-:W-:Y:S02]  /*185d0*/  LOP3.LUT R11, R218, 0x80, RZ, 0xc0, !PT ;  /* 0x00000080da0b7812 */ /* 0x000fe400078ec0ff */
[----:B------:R-:W-:Y:S02]  /*185e0*/  SHF.R.U32.HI R3, RZ, 0x1, R218 ;  /* 0x00000001ff037819 */ /* 0x000fe400000116da */
[----:B------:R-:W-:Y:S02]  /*185f0*/  LOP3.LUT R6, R2, R7, RZ, 0x3c, !PT ;  /* 0x0000000702067212 */ /* 0x000fe400078e3cff */
[----:B------:R-:W-:-:S02]  /*18600*/  SHF.L.U32 R7, R218, 0x1, RZ ;  /* 0x00000001da077819 */ /* 0x000fc400000006ff */
[----:B------:R-:W-:Y:S02]  /*18610*/  SHF.R.U32.HI R2, RZ, 0x2, R11 ;  /* 0x00000002ff027819 */ /* 0x000fe4000001160b */
[----:B------:R-:W-:Y:S02]  /*18620*/  LOP3.LUT R8, R3, 0x4, RZ, 0xc0, !PT ;  /* 0x0000000403087812 */ /* 0x000fe400078ec0ff */
[----:B------:R-:W-:Y:S02]  /*18630*/  LEA R3, R11, R0, 0x4 ;  /* 0x000000000b037211 */ /* 0x000fe400078e20ff */
[----:B------:R-:W-:Y:S02]  /*18640*/  LOP3.LUT R11, R7, 0xf8, RZ, 0xc0, !PT ;  /* 0x000000f8070b7812 */ /* 0x000fe400078ec0ff */
[----:B------:R-:W-:Y:S01]  /*18650*/  LOP3.LUT R7, R9, R2, RZ, 0x3c, !PT ;  /* 0x0000000209077212 */ /* 0x000fe200078e3cff */
[----:B------:R-:W-:Y:S02]  /*18660*/  IMAD.IADD R2, R8, 0x1, R13 ;  /* 0x0000000108027824 */ /* 0x000fe400078e020d */
[----:B------:R-:W-:Y:S01]  /*18670*/  FMUL R9, R150, 0.25 ;  /* 0x3e80000096097820 */ /* 0x000fe20000400000 */
[----:B------:R-:W-:-:S02]  /*18680*/  IADD3 R6, R6, R3, RZ ;  /* 0x0000000306067210 */ /* 0x000fc40007ffe0ff */
[----:B------:R-:W-:Y:S01]  /*18690*/  IADD3 R3, R0, R11, RZ ;  /* 0x0000000b00037210 */ /* 0x000fe20007ffe0ff */
[----:B------:R-:W-:Y:S01]  /*186a0*/  FMUL R11, R26, 0.25 ;  /* 0x3e8000001a0b7820 */ /* 0x000fe20000400000 */
[----:B------:R-:W-:Y:S02]  /*186b0*/  LOP3.LUT R13, R7, 0x40, RZ, 0x3c, !PT ;  /* 0x00000040070d7812 */ /* 0x000fe400078e3cff */
[----:B------:R-:W-:Y:S02]  /*186c0*/  IADD3 R7, R0, R7, RZ ;  /* 0x0000000700077210 */ /* 0x000fe40007ffe0ff */
[----:B------:R-:W-:Y:S01]  /*186d0*/  LOP3.LUT R237, R218, 0x3f, RZ, 0xc0, !PT ;  /* 0x0000003fdaed7812 */ /* 0x000fe200078ec0ff */
[----:B------:R-:W-:Y:S02]  /*186e0*/  IMAD.IADD R0, R0, 0x1, R13 ;  /* 0x0000000100007824 */ /* 0x000fe400078e020d */
[----:B------:R-:W-:Y:S02]  /*186f0*/  FMUL R13, R130, 0.25 ;  /* 0x3e800000820d7820 */ /* 0x000fe40000400000 */
[----:B----4-:R-:W-:-:S02]  /*18700*/  IMAD R236, R236, 0x40, R237 ;  /* 0x00000040ecec7824 */ /* 0x010fc400078e02ed */
[----:B--2---:R-:W-:Y:S02]  /*18710*/  IMAD.MOV.U32 R8, RZ, RZ, R12 ;  /* 0x000000ffff087224 */ /* 0x004fe400078e000c */
[----:B------:R-:W-:Y:S01]  /*18720*/  FMUL R12, R143, 0.25 ;  /* 0x3e8000008f0c7820 */ /* 0x000fe20000400000 */
[----:B---3--:R-:W-:Y:S01]  /*18730*/  MOV R18, R10 ;  /* 0x0000000a00127202 */ /* 0x008fe20000000f00 */
[----:B------:R-:W-:Y:S01]  /*18740*/  FMUL R10, R151, 0.25 ;  /* 0x3e800000970a7820 */ /* 0x000fe20000400000 */
[C---:B------:R-:W-:Y:S02]  /*18750*/  FSETP.GT.AND P1, PT, |R8|.reuse, 8.50705917302346158658e+37, PT ;  /* 0x7e8000000800780b */ /* 0x040fe40003f24200 */
[----:B------:R-:W-:Y:S02]  /*18760*/  FSETP.GEU.AND P5, PT, |R8|, 1.175494350822287508e-38, PT ;  /* 0x008000000800780b */ /* 0x000fe40003fae200 */
[----:B------:R-:W-:Y:S01]  /*18770*/  FSEL R150, R9, R150, P1 ;  /* 0x0000009609967208 */ /* 0x000fe20000800000 */
[----:B------:R-:W-:Y:S01]  /*18780*/  FMUL R9, R146, 0.25 ;  /* 0x3e80000092097820 */ /* 0x000fe20000400000 */
        /* <DEDUP_REMOVED lines=93> */
[----:B------:R-:W-:Y:S01]  /*18d60*/  @!P5 FMUL R127, R127, 16777216 ;  /* 0x4b8000007f7fd820 */ /* 0x000fe20000400000 */
[----:B------:R-:W-:Y:S01]  /*18d70*/  FSEL R55, R10, R55, P1 ;  /* 0x000000370a377208 */ /* 0x000fe20000800000 */
[----:B------:R-:W-:Y:S01]  /*18d80*/  @!P5 FMUL R122, R122, 16777216 ;  /* 0x4b8000007a7ad820 */ /* 0x000fe20000400000 */
        /* <DEDUP_REMOVED lines=18> */
[----:B------:R-:W-:Y:S01]  /*18eb0*/  MOV R50, R18 ;  /* 0x0000001200327202 */ /* 0x000fe20000000f00 */
[----:B------:R-:W-:Y:S01]  /*18ec0*/  FMUL R46, R57, 0.25 ;  /* 0x3e800000392e7820 */ /* 0x000fe20000400000 */
[----:B------:R-:W-:Y:S01]  /*18ed0*/  FSEL R38, R13, R38, P1 ;  /* 0x000000260d267208 */ /* 0x000fe20000800000 */
[----:B------:R-:W-:Y:S01]  /*18ee0*/  FMUL R18, R145, 0.25 ;  /* 0x3e80000091127820 */ /* 0x000fe20000400000 */
[----:B------:R-:W-:Y:S01]  /*18ef0*/  FSEL R13, R14, R35, P1 ;  /* 0x000000230e0d7208 */ /* 0x000fe20000800000 */
[----:B------:R-:W-:Y:S01]  /*18f00*/  FMUL R35, R64, 0.25 ;  /* 0x3e80000040237820 */ /* 0x000fe20000400000 */
[----:B------:R-:W-:Y:S01]  /*18f10*/  FSETP.GT.AND P2, PT, |R50|, 8.50705917302346158658e+37, PT ;  /* 0x7e8000003200780b */ /* 0x000fe20003f44200 */
        /* <DEDUP_REMOVED lines=38> */
[----:B------:R-:W-:Y:S01]  /*19180*/  FMUL R37, R50, 8388608 ;  /* 0x4b00000032257820 */ /* 0x000fe20000400000 */
[----:B------:R-:W-:Y:S01]  /*19190*/  FSEL R132, R15, R132, P2 ;  /* 0x000000840f847208 */ /* 0x000fe20001000000 */
[----:B------:R-:W-:Y:S01]  /*191a0*/  FMUL R15, R124, 0.25 ;  /* 0x3e8000007c0f7820 */ /* 0x000fe20000400000 */
[----:B------:R-:W-:Y:S01]  /*191b0*/  FSETP.GEU.AND P3, PT, R50, 1.175494350822287508e-38, PT ;  /* 0x008000003200780b */ /* 0x000fe20003f6e000 */
[----:B------:R-:W-:Y:S01]  /*191c0*/  FMUL R35, R44, 0.25 ;  /* 0x3e8000002c237820 */ /* 0x000fe20000400000 */
[----:B------:R-:W-:Y:S01]  /*191d0*/  FSEL R133, R16, R133, P2 ;  /* 0x0000008510857208 */ /* 0x000fe20001000000 */
[----:B------:R-:W-:Y:S01]  /*191e0*/  FMUL R16, R121, 0.25 ;  /* 0x3e80000079107820 */ /* 0x000fe20000400000 */
[----:B------:R-:W-:Y:S01]  /*191f0*/  FSEL R128, R17, R128, P2 ;  /* 0x0000008011807208 */ /* 0x000fe20001000000 */
[----:B------:R-:W-:Y:S01]  /*19200*/  FMUL R17, R120, 0.25 ;  /* 0x3e80000078117820 */ /* 0x000fe20000400000 */
[----:B------:R-:W-:Y:S01]  /*19210*/  FSEL R129, R18, R129, P2 ;  /* 0x0000008112817208 */ /* 0x000fe20001000000 */
[----:B------:R-:W-:Y:S01]  /*19220*/  FMUL R18, R117, 0.25 ;  /* 0x3e80000075127820 */ /* 0x000fe20000400000 */
[----:B------:R-:W-:Y:S01]  /*19230*/  FSEL R37, R37, R50, !P3 ;  /* 0x0000003225257208 */ /* 0x000fe20005800000 */
        /* <DEDUP_REMOVED lines=9> */
[----:B------:R-:W-:Y:S01]  /*192d0*/  IADD3 R32, R37, -0x3f3504f3, RZ ;  /* 0xc0cafb0d25207810 */ /* 0x000fe20007ffe0ff */
        /* <DEDUP_REMOVED lines=11> */
[----:B------:R-:W-:Y:S01]  /*19390*/  LOP3.LUT R160, R32, 0xff800000, RZ, 0xc0, !PT ;  /* 0xff80000020a07812 */ /* 0x000fe200078ec0ff */
[----:B------:R-:W-:Y:S01]  /*193a0*/  FMUL R46, R25, 0.25 ;  /* 0x3e800000192e7820 */ /* 0x000fe20000400000 */
[----:B------:R-:W-:Y:S01]  /*193b0*/  FSEL R113, R16, R113, P2 ;  /* 0x0000007110717208 */ /* 0x000fe20001000000 */
[----:B------:R-:W-:Y:S01]  /*193c0*/  FMUL R16, R101, 0.25 ;  /* 0x3e80000065107820 */ /* 0x000fe20000400000 */
[----:B------:R-:W-:Y:S01]  /*193d0*/  FSEL R32, RZ, -23, P3 ;  /* 0xc1b80000ff207808 */ /* 0x000fe20001800000 */
[----:B------:R-:W-:Y:S01]  /*193e0*/  @!P5 FMUL R115, R115, 16777216 ;  /* 0x4b8000007373d820 */ /* 0x000fe20000400000 */
[----:B------:R-:W-:Y:S01]  /*193f0*/  FSEL R108, R17, R108, P2 ;  /* 0x0000006c116c7208 */ /* 0x000fe20001000000 */
[----:B------:R-:W-:Y:S01]  /*19400*/  FMUL R17, R100, 0.25 ;  /* 0x3e80000064117820 */ /* 0x000fe20000400000 */
[----:B------:R-:W-:Y:S01]  /*19410*/  FSETP.GEU.AND P4, PT, R8, 1.175494350822287508e-38, PT ;  /* 0x008000000800780b */ /* 0x000fe20003f8e000 */
[----:B------:R-:W-:Y:S01]  /*19420*/  FMUL R45, R28, 0.25 ;  /* 0x3e8000001c2d7820 */ /* 0x000fe20000400000 */
[C---:B------:R-:W-:Y:S01]  /*19430*/  FSETP.GEU.AND P3, PT, |R50|.reuse, 1.175494350822287508e-38, PT ;  /* 0x008000003200780b */ /* 0x040fe20003f6e200 */
[----:B------:R-:W-:Y:S01]  /*19440*/  @P2 FMUL R50, R50, 0.25 ;  /* 0x3e80000032322820 */ /* 0x000fe20000400000 */
        /* <DEDUP_REMOVED lines=10> */
[----:B------:R-:W-:Y:S01]  /*194f0*/  FSEL R36, R35, R8, !P4 ;  /* 0x0000000823247208 */ /* 0x000fe20006000000 */
        /* <DEDUP_REMOVED lines=24> */
[----:B------:R-:W0:Y:S01]  /*19680*/  MUFU.RCP R8, R8 ;  /* 0x0000000800087308 */ /* 0x000e220000001000 */
[----:B------:R-:W-:Y:S01]  /*19690*/  FSEL R84, R15, R84, P2 ;  /* 0x000000540f547208 */ /* 0x000fe20001000000 */
[----:B------:R-:W-:Y:S01]  /*196a0*/  FMUL R20, R73, 0.25 ;  /* 0x3e80000049147820 */ /* 0x000fe20000400000 */
[----:B------:R-:W-:Y:S01]  /*196b0*/  FSEL R15, R16, R81, P2 ;  /* 0x00000051100f7208 */ /* 0x000fe20001000000 */
[----:B------:R-:W-:Y:S01]  /*196c0*/  @!P3 FMUL R161, R161, 16777216 ;  /* 0x4b800000a1a1b820 */ /* 0x000fe20000400000 */
[----:B------:R-:W-:Y:S01]  /*196d0*/  FSEL R16, R17, R80, P2 ;  /* 0x0000005011107208 */ /* 0x000fe20001000000 */
[----:B------:R-:W-:Y:S01]  /*196e0*/  @!P3 FMUL R163, R163, 16777216 ;  /* 0x4b800000a3a3b820 */ /* 0x000fe20000400000 */
[----:B------:R-:W-:Y:S01]  /*196f0*/  FSEL R17, R18, R77, P2 ;  /* 0x0000004d12117208 */ /* 0x000fe20001000000 */
[----:B------:R-:W1:Y:S01]  /*19700*/  MUFU.RCP R158, R50 ;  /* 0x00000032009e7308 */ /* 0x000e620000001000 */
[----:B------:R-:W-:Y:S01]  /*19710*/  FSEL R18, R19, R76, P2 ;  /* 0x0000004c13127208 */ /* 0x000fe20001000000 */
[----:B------:R-:W-:Y:S01]  /*19720*/  @!P5 FMUL R138, R138, 16777216 ;  /* 0x4b8000008a8ad820 */ /* 0x000fe20000400000 */
[----:B------:R-:W-:Y:S01]  /*19730*/  FSEL R19, R20, R73, P2 ;  /* 0x0000004914137208 */ /* 0x000fe20001000000 */
[----:B------:R-:W-:Y:S01]  /*19740*/  @!P5 FMUL R54, R54, 16777216 ;  /* 0x4b8000003636d820 */ /* 0x000fe20000400000 */
[----:B------:R-:W-:Y:S01]  /*19750*/  FSEL R20, R21, R72, P2 ;  /* 0x0000004815147208 */ /* 0x000fe20001000000 */
[----:B------:R-:W-:Y:S01]  /*19760*/  @!P5 FMUL R9, R9, 16777216 ;  /* 0x4b8000000909d820 */ /* 0x000fe20000400000 */
[----:B------:R-:W-:Y:S01]  /*19770*/  FSEL R21, R22, R69, P2 ;  /* 0x0000004516157208 */ /* 0x000fe20001000000 */
[----:B------:R-:W-:Y:S01]  /*19780*/  @!P5 FMUL R14, R14, 16777216 ;  /* 0x4b8000000e0ed820 */ /* 0x000fe20000400000 */
[----:B------:R-:W-:Y:S01]  /*19790*/  FSEL R22, R23, R68, P2 ;  /* 0x0000004417167208 */ /* 0x000fe20001000000 */
[----:B0-----:R-:W-:Y:S01]  /*197a0*/  FMUL R60, R8, R127 ;  /* 0x0000007f083c7220 */ /* 0x001fe20000400000 */
[----:B------:R-:W-:Y:S01]  /*197b0*/  FSEL R23, R34, R65, P2 ;  /* 0x0000004122177208 */ /* 0x000fe20001000000 */
[----:B------:R-:W-:Y:S01]  /*197c0*/  FMUL R34, R61, 0.25 ;  /* 0x3e8000003d227820 */ /* 0x000fe20000400000 */
[----:B------:R-:W-:Y:S01]  /*197d0*/  FSEL R156, R156, R33, P2 ;  /* 0x000000219c9c7208 */ /* 0x000fe20001000000 */
[----:B------:R-:W-:-:S02]  /*197e0*/  VIADD R33, R36, 0xc0cafb0d ;  /* 0xc0cafb0d24217836 */ /* 0x000fc40000000000 */
[C---:B------:R-:W-:Y:S01]  /*197f0*/  FMUL R127, R8.reuse, R12 ;  /* 0x0000000c087f7220 */ /* 0x040fe20000400000 */
[----:B------:R-:W-:Y:S01]  /*19800*/  FMUL R47, R8, R139 ;  /* 0x0000008b082f7220 */ /* 0x000fe20000400000 */
[----:B------:R-:W-:Y:S01]  /*19810*/  FSEL R153, R34, R61, P2 ;  /* 0x0000003d22997208 */ /* 0x000fe20001000000 */
[C---:B------:R-:W-:Y:S01]  /*19820*/  FMUL R61, R8.reuse, R122 ;  /* 0x0000007a083d7220 */ /* 0x040fe20000400000 */
[----:B------:R-:W-:Y:S01]  /*19830*/  FMUL R122, R8, R11 ;  /* 0x0000000b087a7220 */ /* 0x000fe20000400000 */
[----:B------:R-:W-:Y:S01]  /*19840*/  LOP3.LUT R159, R33, 0xff800000, RZ, 0xc0, !PT ;  /* 0xff800000219f7812 */ /* 0x000fe200078ec0ff */
[C---:B-1----:R-:W-:Y:S01]  /*19850*/  FMUL R11, R158.reuse, R161 ;  /* 0x000000a19e0b7220 */ /* 0x042fe20000400000 */
[----:B------:R-:W-:Y:S01]  /*19860*/  FMUL R12, R158, R163 ;  /* 0x000000a39e0c7220 */ /* 0x000fe20000400000 */
[-C--:B------:R-:W-:Y:S01]  /*19870*/  I2FP.F32.S32 R33, R160.reuse ;  /* 0x000000a000217245 */ /* 0x080fe20000201400 */
[----:B------:R-:W-:Y:S01]  /*19880*/  FMUL R34, R53, 0.25 ;  /* 0x3e80000035227820 */ /* 0x000fe20000400000 */
[----:B------:R-:W-:Y:S01]  /*19890*/  IADD3 R160, R37, -R160, RZ ;  /* 0x800000a025a07210 */ /* 0x000fe20007ffe0ff */
[----:B------:R-:W-:Y:S01]  /*198a0*/  FMUL R139, R8, R13 ;  /* 0x0000000d088b7220 */ /* 0x000fe20000400000 */
[----:B------:R-:W-:Y:S01]  /*198b0*/  F2FP.F16.F32.PACK_AB R11, R11, R12 ;  /* 0x0000000c0b0b723e */ /* 0x000fe200000000ff */
[----:B------:R-:W-:Y:S01]  /*198c0*/  @!P3 FMUL R169, R169, 16777216 ;  /* 0x4b800000a9a9b820 */ /* 0x000fe20000400000 */
[----:B------:R-:W-:Y:S01]  /*198d0*/  MOV R12, 0x3dc6b27f ;  /* 0x3dc6b27f000c7802 */ /* 0x000fe20000000f00 */
[----:B------:R-:W-:Y:S01]  /*198e0*/  FADD R160, R160, -1 ;  /* 0xbf800000a0a07421 */ /* 0x000fe20000000000 */
[----:B------:R-:W-:Y:S01]  /*198f0*/  I2FP.F32.S32 R35, R159 ;  /* 0x0000009f00237245 */ /* 0x000fe20000201400 */
[----:B------:R-:W-:Y:S01]  /*19900*/  IMAD.IADD R159, R36, 0x1, -R159 ;  /* 0x00000001249f7824 */ /* 0x000fe200078e0a9f */
[----:B------:R-:W-:Y:S01]  /*19910*/  FSEL R53, R34, R53, P2 ;  /* 0x0000003522357208 */ /* 0x000fe20001000000 */
[----:B------:R-:W-:Y:S01]  /*19920*/  FMUL R34, R41, 0.25 ;  /* 0x3e80000029227820 */ /* 0x000fe20000400000 */
[----:B------:R-:W-:Y:S01]  /*19930*/  FFMA.FTZ R13, R160, R12, -0.16845393180847167969 ;  /* 0xbe2c7f30a00d7423 */ /* 0x000fe2000001000c */
[----:B------:R-:W-:Y:S01]  /*19940*/  FADD R159, R159, -1 ;  /* 0xbf8000009f9f7421 */ /* 0x000fe20000000000 */
[----:B------:R-:W-:Y:S01]  /*19950*/  @!P3 FMUL R171, R171, 16777216 ;  /* 0x4b800000ababb820 */ /* 0x000fe20000400000 */
[----:B------:R-:W-:Y:S01]  /*19960*/  FMUL R72, R8, R115 ;  /* 0x0000007308487220 */ /* 0x000fe20000400000 */
[----:B------:R-:W-:Y:S01]  /*19970*/  FFMA.FTZ R13, R160, R13, 0.1716887056827545166 ;  /* 0x3e2fcf2aa00d7423 */ /* 0x000fe2000001000d */
[----:B------:R-:W-:Y:S01]  /*19980*/  FSEL R41, R34, R41, P2 ;  /* 0x0000002922297208 */ /* 0x000fe20001000000 */
[----:B------:R-:W-:Y:S01]  /*19990*/  @!P5 FMUL R107, R107, 16777216 ;  /* 0x4b8000006b6bd820 */ /* 0x000fe20000400000 */
[----:B------:R-:W-:Y:S01]  /*199a0*/  FSEL R34, RZ, -23, P4 ;  /* 0xc1b80000ff227808 */ /* 0x000fe20002000000 */
[----:B------:R-:W-:Y:S01]  /*199b0*/  FMUL R115, R8, R62 ;  /* 0x0000003e08737220 */ /* 0x000fe20000400000 */
[----:B------:R-:W-:Y:S01]  /*199c0*/  FSEL R157, R46, R25, P2 ;  /* 0x000000192e9d7208 */ /* 0x000fe20001000000 */
[----:B------:R-:W-:Y:S01]  /*199d0*/  @!P5 FMUL R74, R74, 16777216 ;  /* 0x4b8000004a4ad820 */ /* 0x000fe20000400000 */
[----:B------:R-:W-:Y:S01]  /*199e0*/  FSEL R173, R45, R28, P2 ;  /* 0x0000001c2dad7208 */ /* 0x000fe20001000000 */
[C---:B------:R-:W-:Y:S01]  /*199f0*/  FMUL R46, R8.reuse, R138 ;  /* 0x0000008a082e7220 */ /* 0x040fe20000400000 */
[C---:B------:R-:W-:Y:S01]  /*19a00*/  FMUL R62, R8.reuse, R54 ;  /* 0x00000036083e7220 */ /* 0x040fe20000400000 */
[----:B------:R-:W-:Y:S01]  /*19a10*/  FFMA.FTZ R12, R159, R12, -0.16845393180847167969 ;  /* 0xbe2c7f309f0c7423 */ /* 0x000fe2000001000c */
[----:B------:R-:W-:Y:S01]  /*19a20*/  @!P5 FMUL R147, R147, 16777216 ;  /* 0x4b8000009393d820 */ /* 0x000fe20000400000 */
[----:B------:R-:W-:Y:S01]  /*19a30*/  @!P5 FMUL R67, R67, 16777216 ;  /* 0x4b8000004343d820 */ /* 0x000fe20000400000 */
[C---:B------:R-:W-:Y:S01]  /*19a40*/  FMUL R54, R8.reuse, R9 ;  /* 0x0000000908367220 */ /* 0x040fe20000400000 */
[----:B------:R-:W-:Y:S01]  /*19a50*/  FMUL R138, R8, R14 ;  /* 0x0000000e088a7220 */ /* 0x000fe20000400000 */
[----:B------:R-:W-:Y:S01]  /*19a60*/  FFMA.FTZ R13, R160, R13, -0.17900948226451873779 ;  /* 0xbe374e43a00d7423 */ /* 0x000fe2000001000d */
[----:B------:R-:W-:Y:S01]  /*19a70*/  FMUL R51, R56, 0.25 ;  /* 0x3e80000038337820 */ /* 0x000fe20000400000 */
[----:B------:R-:W-:Y:S01]  /*19a80*/  FMUL R44, R29, 0.25 ;  /* 0x3e8000001d2c7820 */ /* 0x000fe20000400000 */
[----:B------:R-:W-:Y:S01]  /*19a90*/  @!P5 FMUL R99, R99, 16777216 ;  /* 0x4b8000006363d820 */ /* 0x000fe20000400000 */
[----:B------:R-:W-:Y:S01]  /*19aa0*/  @!P5 FMUL R66, R66, 16777216 ;  /* 0x4b8000004242d820 */ /* 0x000fe20000400000 */
[----:B------:R-:W-:Y:S01]  /*19ab0*/  @!P5 FMUL R27, R27, 16777216 ;  /* 0x4b8000001b1bd820 */ /* 0x000fe20000400000 */
[C---:B------:R-:W-:Y:S01]  /*19ac0*/  FMUL R9, R158.reuse, R169 ;  /* 0x000000a99e097220 */ /* 0x040fe20000400000 */
[----:B------:R-:W-:Y:S01]  /*19ad0*/  FMUL R14, R158, R171 ;  /* 0x000000ab9e0e7220 */ /* 0x000fe20000400000 */
[----:B------:R-:W-:Y:S01]  /*19ae0*/  @!P5 FMUL R63, R63, 16777216 ;  /* 0x4b8000003f3fd820 */ /* 0x000fe20000400000 */
[----:B------:R-:W-:Y:S01]  /*19af0*/  FMUL R76, R8, R107 ;  /* 0x0000006b084c7220 */ /* 0x000fe20000400000 */
[----:B------:R-:W-:Y:S01]  /*19b00*/  @!P3 FMUL R120, R120, 16777216 ;  /* 0x4b8000007878b820 */ /* 0x000fe20000400000 */
[----:B------:R-:W-:Y:S01]  /*19b10*/  @!P3 FMUL R84, R84, 16777216 ;  /* 0x4b8000005454b820 */ /* 0x000fe20000400000 */
[----:B------:R-:W-:Y:S01]  /*19b20*/  FFMA.FTZ R28, R35, 1.1920928955078125e-07, R34 ;  /* 0x34000000231c7823 */ /* 0x000fe20000010022 */
[----:B------:R-:W-:Y:S01]  /*19b30*/  @!P5 FMUL R10, R10, 16777216 ;  /* 0x4b8000000a0ad820 */ /* 0x000fe20000400000 */
[----:B------:R-:W-:Y:S01]  /*19b40*/  FMUL R107, R8, R74 ;  /* 0x0000004a086b7220 */ /* 0x000fe20000400000 */
[----:B------:R-:W-:Y:S01]  /*19b50*/  @!P3 FMUL R113, R113, 16777216 ;  /* 0x4b8000007171b820 */ /* 0x000fe20000400000 */
[----:B------:R-:W-:Y:S01]  /*19b60*/  @!P3 FMUL R15, R15, 16777216 ;  /* 0x4b8000000f0fb820 */ /* 0x000fe20000400000 */
[----:B------:R-:W-:Y:S01]  /*19b70*/  FFMA.FTZ R12, R159, R12, 0.1716887056827545166 ;  /* 0x3e2fcf2a9f0c7423 */ /* 0x000fe2000001000c */
[----:B------:R-:W-:Y:S01]  /*19b80*/  @!P3 FMUL R24, R24, 16777216 ;  /* 0x4b8000001818b820 */ /* 0x000fe20000400000 */
[----:B------:R-:W-:Y:S01]  /*19b90*/  @!P3 FMUL R165, R165, 16777216 ;  /* 0x4b800000a5a5b820 */ /* 0x000fe20000400000 */
[----:B------:R-:W-:Y:S01]  /*19ba0*/  @!P3 FMUL R167, R167, 16777216 ;  /* 0x4b800000a7a7b820 */ /* 0x000fe20000400000 */
[----:B------:R-:W-:Y:S01]  /*19bb0*/  @!P3 FMUL R173, R173, 16777216 ;  /* 0x4b800000adadb820 */ /* 0x000fe20000400000 */
[C---:B------:R-:W-:Y:S01]  /*19bc0*/  FMUL R35, R8.reuse, R147 ;  /* 0x0000009308237220 */ /* 0x040fe20000400000 */
[----:B------:R-:W-:Y:S01]  /*19bd0*/  FMUL R74, R8, R67 ;  /* 0x00000043084a7220 */ /* 0x000fe20000400000 */
[----:B------:R-:W-:Y:S01]  /*19be0*/  @!P3 FMUL R112, R112, 16777216 ;  /* 0x4b8000007070b820 */ /* 0x000fe20000400000 */
[----:B------:R-:W-:Y:S01]  /*19bf0*/  FFMA.FTZ R13, R160, R13, 0.20512372255325317383 ;  /* 0x3e520bf4a00d7423 */ /* 0x000fe2000001000d */
[C---:B------:R-:W-:Y:S01]  /*19c00*/  FMUL R80, R8.reuse, R99 ;  /* 0x0000006308507220 */ /* 0x040fe20000400000 */
[C---:B------:R-:W-:Y:S01]  /*19c10*/  FMUL R67, R8.reuse, R66 ;  /* 0x0000004208437220 */ /* 0x040fe20000400000 */
[C---:B------:R-:W-:Y:S01]  /*19c20*/  FMUL R147, R8.reuse, R27 ;  /* 0x0000001b08937220 */ /* 0x040fe20000400000 */
[----:B------:R-:W-:Y:S01]  /*19c30*/  @!P3 FMUL R105, R105, 16777216 ;  /* 0x4b8000006969b820 */ /* 0x000fe20000400000 */
[----:B------:R-:W-:Y:S01]  /*19c40*/  FSEL R56, R51, R56, P2 ;  /* 0x0000003833387208 */ /* 0x000fe20001000000 */
[----:B------:R-:W-:Y:S01]  /*19c50*/  FMUL R66, R8, R63 ;  /* 0x0000003f08427220 */ /* 0x000fe20000400000 */
[----:B------:R-:W-:Y:S01]  /*19c60*/  FSEL R29, R44, R29, P2 ;  /* 0x0000001d2c1d7208 */ /* 0x000fe20001000000 */
[----:B------:R-:W-:Y:S01]  /*19c70*/  @!P3 FMUL R104, R104, 16777216 ;  /* 0x4b8000006868b820 */ /* 0x000fe20000400000 */
[----:B------:R-:W-:Y:S01]  /*19c80*/  F2FP.F16.F32.PACK_AB R9, R9, R14 ;  /* 0x0000000e0909723e */ /* 0x000fe200000000ff */
[C---:B------:R-:W-:Y:S01]  /*19c90*/  FMUL R99, R158.reuse, R120 ;  /* 0x000000789e637220 */ /* 0x040fe20000400000 */
[----:B------:R-:W-:Y:S01]  /*19ca0*/  FMUL R27, R158, R84 ;  /* 0x000000549e1b7220 */ /* 0x000fe20000400000 */
[----:B------:R-:W-:Y:S01]  /*19cb0*/  @!P5 FMUL R146, R146, 16777216 ;  /* 0x4b8000009292d820 */ /* 0x000fe20000400000 */
        /* <DEDUP_REMOVED lines=12> */
[----:B------:R-:W-:Y:S01]  /*19d80*/  FMUL R63, R8, R10 ;  /* 0x0000000a083f7220 */ /* 0x000fe20000400000 */
[----:B------:R-:W-:Y:S01]  /*19d90*/  @!P3 FMUL R97, R97, 16777216 ;  /* 0x4b8000006161b820 */ /* 0x000fe20000400000 */
[C---:B------:R-:W-:Y:S01]  /*19da0*/  FMUL R120, R158.reuse, R113 ;  /* 0x000000719e787220 */ /* 0x040fe20000400000 */
[----:B------:R-:W-:Y:S01]  /*19db0*/  FMUL R84, R158, R15 ;  /* 0x0000000f9e547220 */ /* 0x000fe20000400000 */
[----:B------:R-:W-:Y:S01]  /*19dc0*/  FFMA.FTZ R14, R159, R12, -0.17900948226451873779 ;  /* 0xbe374e439f0e7423 */ /* 0x000fe2000001000c */
        /* <DEDUP_REMOVED lines=30> */
[C---:B------:R-:W-:Y:S01]  /*19fb0*/  FMUL R10, R158.reuse, R165 ;  /* 0x000000a59e0a7220 */ /* 0x040fe20000400000 */
[C---:B------:R-:W-:Y:S01]  /*19fc0*/  FMUL R173, R158.reuse, R173 ;  /* 0x000000ad9ead7220 */ /* 0x040fe20000400000 */
[C---:B------:R-:W-:Y:S01]  /*19fd0*/  FMUL R24, R158.reuse, R24 ;  /* 0x000000189e187220 */ /* 0x040fe20000400000 */
[----:B------:R-:W-:Y:S01]  /*19fe0*/  FMUL R167, R158, R167 ;  /* 0x000000a79ea77220 */ /* 0x000fe20000400000 */
[----:B------:R-:W-:Y:S01]  /*19ff0*/  @!P3 FMUL R96, R96, 16777216 ;  /* 0x4b8000006060b820 */ /* 0x000fe20000400000 */
[----:B------:R-:W-:Y:S01]  /*1a000*/  FMUL R113, R158, R112 ;  /* 0x000000709e717220 */ /* 0x000fe20000400000 */
[----:B------:R-:W-:Y:S01]  /*1a010*/  FFMA.FTZ R15, R160, R13, -0.24046532809734344482 ;  /* 0xbe763c8ba00f7423 */ /* 0x000fe2000001000d */
[----:B------:R-:W-:Y:S01]  /*1a020*/  @!P3 FMUL R128, R128, 16777216 ;  /* 0x4b8000008080b820 */ /* 0x000fe20000400000 */
[----:B------:R-:W-:Y:S01]  /*1a030*/  @!P3 FMUL R89, R89, 16777216 ;  /* 0x4b8000005959b820 */ /* 0x000fe20000400000 */
[----:B------:R-:W-:Y:S01]  /*1a040*/  FMUL R112, R158, R105 ;  /* 0x000000699e707220 */ /* 0x000fe20000400000 */
[----:B------:R-:W-:Y:S01]  /*1a050*/  @!P3 FMUL R121, R121, 16777216 ;  /* 0x4b8000007979b820 */ /* 0x000fe20000400000 */
[----:B------:R-:W-:Y:S01]  /*1a060*/  @!P3 FMUL R88, R88, 16777216 ;  /* 0x4b8000005858b820 */ /* 0x000fe20000400000 */
[----:B------:R-:W-:Y:S01]  /*1a070*/  @!P3 FMUL R85, R85, 16777216 ;  /* 0x4b8000005555b820 */ /* 0x000fe20000400000 */
[----:B------:R-:W-:Y:S01]  /*1a080*/  @!P3 FMUL R17, R17, 16777216 ;  /* 0x4b8000001111b820 */ /* 0x000fe20000400000 */
[----:B------:R-:W-:Y:S01]  /*1a090*/  @!P3 FMUL R18, R18, 16777216 ;  /* 0x4b8000001212b820 */ /* 0x000fe20000400000 */
[----:B------:R-:W-:Y:S01]  /*1a0a0*/  @!P3 FMUL R57, R57, 16777216 ;  /* 0x4b8000003939b820 */ /* 0x000fe20000400000 */
[----:B------:R-:W-:Y:S01]  /*1a0b0*/  FMUL R105, R158, R104 ;  /* 0x000000689e697220 */ /* 0x000fe20000400000 */
[----:B------:R-:W-:Y:S01]  /*1a0c0*/  FFMA.FTZ R25, R33, 1.1920928955078125e-07, R32 ;  /* 0x3400000021197823 */ /* 0x000fe20000010020 */
[C---:B------:R-:W-:Y:S01]  /*1a0d0*/  FMUL R34, R8.reuse, R146 ;  /* 0x0000009208227220 */ /* 0x040fe20000400000 */
        /* <DEDUP_REMOVED lines=51> */
[----:B------:R-:W-:Y:S01]  /*1a410*/  FFMA.FTZ R14, R159, R14, 0.20512372255325317383 ;  /* 0x3e520bf49f0e7423 */ /* 0x000fe2000001000e */
        /* <DEDUP_REMOVED lines=31> */
[----:B------:R-:W-:Y:S01]  /*1a610*/  FMUL R97, R158, R96 ;  /* 0x000000609e617220 */ /* 0x000fe20000400000 */
[----:B------:R-:W-:Y:S01]  /*1a620*/  FFMA.FTZ R15, R160, R15, 0.28857114911079406738 ;  /* 0x3e93bf99a00f7423 */ /* 0x000fe2000001000f */
[----:B------:R-:W-:Y:S01]  /*1a630*/  F2FP.F16.F32.PACK_AB R8, R173, R24 ;  /* 0x00000018ad08723e */ /* 0x000fe200000000ff */
[----:B------:R-:W-:Y:S01]  /*1a640*/  FMUL R83, R158, R128 ;  /* 0x000000809e537220 */ /* 0x000fe20000400000 */
[----:B------:R-:W-:Y:S01]  /*1a650*/  F2FP.F16.F32.PACK_AB R10, R10, R167 ;  /* 0x000000a70a0a723e */ /* 0x000fe200000000ff */
        /* <DEDUP_REMOVED lines=45> */
[----:B------:R-:W-:Y:S01]  /*1a930*/  FFMA.FTZ R14, R159, R14, -0.24046532809734344482 ;  /* 0xbe763c8b9f0e7423 */ /* 0x000fe2000001000e */
[----:B------:R-:W-:Y:S01]  /*1a940*/  FMUL R158, R158, R157 ;  /* 0x0000009d9e9e7220 */ /* 0x000fe20000400000 */
[----:B------:R-:W-:Y:S01]  /*1a950*/  FFMA.FTZ R15, R160, R15, -0.36067417263984680176 ;  /* 0xbeb8aa49a00f7423 */ /* 0x000fe2000001000f */
[----:B------:R0:W-:Y:S01]  /*1a960*/  STS.128 [R6], R8 ;  /* 0x0000000806007388 */ /* 0x0001e20000000c00 */
        /* <DEDUP_REMOVED lines=8> */
[----:B0-----:R-:W-:Y:S01]  /*1a9f0*/  FFMA.FTZ R8, R159, R14, 0.28857114911079406738 ;  /* 0x3e93bf999f087423 */ /* 0x001fe2000001000e */
[----:B------:R-:W-:Y:S01]  /*1aa00*/  F2FP.F16.F32.PACK_AB R14, R155, R18 ;  /* 0x000000129b0e723e */ /* 0x000fe200000000ff */
[C---:B------:R-:W-:Y:S01]  /*1aa10*/  FFMA.FTZ R9, R160.reuse, R15, 0.48089820146560668945 ;  /* 0x3ef6384aa0097423 */ /* 0x040fe2000001000f */
[----:B------:R-:W-:Y:S01]  /*1aa20*/  F2FP.F16.F32.PACK_AB R18, R127, R130 ;  /* 0x000000827f12723e */ /* 0x000fe200000000ff */
[----:B------:R-:W-:Y:S01]  /*1aa30*/  FFMA.FTZ R8, R159, R8, -0.36067417263984680176 ;  /* 0xbeb8aa499f087423 */ /* 0x000fe20000010008 */
[----:B------:R-:W-:Y:S01]  /*1aa40*/  F2FP.F16.F32.PACK_AB R15, R53, R52 ;  /* 0x00000034350f723e */ /* 0x000fe200000000ff */
[C---:B------:R-:W-:Y:S01]  /*1aa50*/  FFMA.FTZ R9, R160.reuse, R9, -0.72134751081466674805 ;  /* 0xbf38aa3ba0097423 */ /* 0x040fe20000010009 */
[----:B------:R-:W-:Y:S01]  /*1aa60*/  F2FP.F16.F32.PACK_AB R23, R55, R54 ;  /* 0x000000363717723e */ /* 0x000fe200000000ff */
[----:B------:R-:W-:Y:S01]  /*1aa70*/  STS.128 [R6+0x80], R16 ;  /* 0x0000801006007388 */ /* 0x000fe20000000c00 */
[----:B------:R-:W-:Y:S01]  /*1aa80*/  FFMA.FTZ R8, R159, R8, 0.48089820146560668945 ;  /* 0x3ef6384a9f087423 */ /* 0x000fe20000010008 */
[----:B------:R-:W-:Y:S01]  /*1aa90*/  ISETP.GE.U32.AND P2, PT, R37, 0x7f800000, PT ;  /* 0x7f8000002500780c */ /* 0x000fe20003f46070 */
[----:B------:R-:W-:Y:S01]  /*1aaa0*/  FMUL R9, R160, R9 ;  /* 0x00000009a0097220 */ /* 0x000fe20000400000 */
[----:B------:R-:W-:Y:S01]  /*1aab0*/  STS.128 [R6+0x400], R12 ;  /* 0x0004000c06007388 */ /* 0x000fe20000000c00 */
[C---:B------:R-:W-:Y:S01]  /*1aac0*/  FFMA.FTZ R8, R159.reuse, R8, -0.72134751081466674805 ;  /* 0xbf38aa3b9f087423 */ /* 0x040fe20000010008 */
[----:B------:R-:W-:Y:S01]  /*1aad0*/  ISETP.GE.U32.AND P3, PT, R36, 0x7f800000, PT ;  /* 0x7f8000002400780c */ /* 0x000fe20003f66070 */
[C---:B------:R-:W-:Y:S01]  /*1aae0*/  FMUL R9, R160.reuse, R9 ;  /* 0x00000009a0097220 */ /* 0x040fe20000400000 */
[----:B------:R-:W-:Y:S01]  /*1aaf0*/  STS.128 [R6+0x480], R20 ;  /* 0x0004801406007388 */ /* 0x000fe20000000c00 */
[----:B------:R-:W-:Y:S01]  /*1ab00*/  FMUL R8, R159, R8 ;  /* 0x000000089f087220 */ /* 0x000fe20000400000 */
[----:B------:R-:W-:Y:S01]  /*1ab10*/  FSETP.NEU.AND P1, PT, R37, RZ, PT ;  /* 0x000000ff2500720b */ /* 0x000fe20003f2d000 */
[----:B------:R-:W-:Y:S01]  /*1ab20*/  FFMA.FTZ R160, R160, 1.4426950216293334961, R9 ;  /* 0x3fb8aa3ba0a07823 */ /* 0x000fe20000010009 */
[----:B------:R-:W-:Y:S01]  /*1ab30*/  BAR.SYNC.DEFER_BLOCKING 0x0 ;  /* 0x0000000000007b1d */ /* 0x000fe20000010000 */
[----:B------:R-:W-:Y:S01]  /*1ab40*/  FMUL R8, R159, R8 ;  /* 0x000000089f087220 */ /* 0x000fe20000400000 */
[----:B------:R-:W-:Y:S01]  /*1ab50*/  F2FP.F16.F32.PACK_AB R29, R38, R85 ;  /* 0x00000055261d723e */ /* 0x000fe200000000ff */
[----:B------:R-:W-:Y:S01]  /*1ab60*/  FADD R63, R25, R160 ;  /* 0x000000a0193f7221 */ /* 0x000fe20000000000 */
[----:B------:R-:W-:Y:S01]  /*1ab70*/  F2FP.F16.F32.PACK_AB R25, R42, R121 ;  /* 0x000000792a19723e */ /* 0x000fe200000000ff */
[----:B------:R-:W-:Y:S01]  /*1ab80*/  FFMA.FTZ R159, R159, 1.4426950216293334961, R8 ;  /* 0x3fb8aa3b9f9f7823 */ /* 0x000fe20000010008 */
[----:B------:R-:W-:-:S02]  /*1ab90*/  @P2 MOV R8, 0x7f800000 ;  /* 0x7f80000000082802 */ /* 0x000fc40000000f00 */
[----:B------:R-:W-:Y:S01]  /*1aba0*/  @P3 MOV R9, 0x7f800000 ;  /* 0x7f80000000093802 */ /* 0x000fe20000000f00 */
[----:B------:R-:W-:Y:S01]  /*1abb0*/  FADD R62, R28, R159 ;  /* 0x0000009f1c3e7221 */ /* 0x000fe20000000000 */
[----:B------:R-:W-:Y:S01]  /*1abc0*/  F2FP.F16.F32.PACK_AB R26, R26, R43 ;  /* 0x0000002b1a1a723e */ /* 0x000fe200000000ff */
[----:B------:R-:W-:Y:S01]  /*1abd0*/  @P2 FFMA.FTZ R63, R37, R8, +INF ;  /* 0x7f800000253f2423 */ /* 0x000fe20000010008 */
[C---:B------:R-:W-:Y:S01]  /*1abe0*/  FSETP.NEU.AND P2, PT, R36.reuse, RZ, PT ;  /* 0x000000ff2400720b */ /* 0x040fe20003f4d000 */
[----:B------:R-:W-:Y:S01]  /*1abf0*/  @P3 FFMA.FTZ R62, R36, R9, +INF ;  /* 0x7f800000243e3423 */ /* 0x000fe20000010009 */
[----:B------:R-:W-:Y:S02]  /*1ac00*/  F2FP.F16.F32.PACK_AB R30, R30, R39 ;  /* 0x000000271e1e723e */ /* 0x000fe400000000ff */
[----:B------:R-:W-:Y:S02]  /*1ac10*/  F2FP.F16.F32.PACK_AB R24, R24, R57 ;  /* 0x000000391818723e */ /* 0x000fe400000000ff */
[----:B------:R-:W-:-:S02]  /*1ac20*/  F2FP.F16.F32.PACK_AB R28, R153, R128 ;  /* 0x00000080991c723e */ /* 0x000fc400000000ff */
[----:B------:R-:W-:Y:S02]  /*1ac30*/  F2FP.F16.F32.PACK_AB R36, R115, R58 ;  /* 0x0000003a7324723e */ /* 0x000fe400000000ff */
[----:B------:R-:W-:Y:S01]  /*1ac40*/  F2FP.F16.F32.PACK_AB R40, R66, R59 ;  /* 0x0000003b4228723e */ /* 0x000fe200000000ff */
[----:B------:R-:W0:Y:S01]  /*1ac50*/  LDS.128 R8, [R7] ;  /* 0x0000000007087984 */ /* 0x000e220000000c00 */
[----:B------:R-:W-:Y:S02]  /*1ac60*/  F2FP.F16.F32.PACK_AB R37, R70, R67 ;  /* 0x000000434625723e */ /* 0x000fe400000000ff */
[----:B------:R-:W-:Y:S01]  /*1ac70*/  F2FP.F16.F32.PACK_AB R41, R71, R74 ;  /* 0x0000004a4729723e */ /* 0x000fe200000000ff */
[----:B------:R-:W-:Y:S01]  /*1ac80*/  LDS.128 R12, [R7+0x800] ;  /* 0x00080000070c7984 */ /* 0x000fe20000000c00 */
[----:B------:R-:W-:Y:S01]  /*1ac90*/  F2FP.F16.F32.PACK_AB R38, R106, R107 ;  /* 0x0000006b6a26723e */ /* 0x000fe200000000ff */
[----:B------:R-:W1:Y:S01]  /*1aca0*/  LDC R74, c[0x0][0x278] ;  /* 0x00009e00ff4a7b82 */ /* 0x000e620000000800 */
[----:B------:R-:W-:Y:S01]  /*1acb0*/  F2FP.F16.F32.PACK_AB R42, R103, R114 ;  /* 0x00000072672a723e */ /* 0x000fe200000000ff */
[----:B------:R-:W2:Y:S01]  /*1acc0*/  LDS.128 R16, [R0] ;  /* 0x0000000000107984 */ /* 0x000ea20000000c00 */
[----:B------:R-:W-:-:S02]  /*1acd0*/  F2FP.F16.F32.PACK_AB R27, R27, R88 ;  /* 0x000000581b1b723e */ /* 0x000fc400000000ff */
[----:B------:R-:W-:Y:S01]  /*1ace0*/  F2FP.F16.F32.PACK_AB R31, R31, R84 ;  /* 0x000000541f1f723e */ /* 0x000fe200000000ff */
[----:B------:R-:W-:Y:S01]  /*1acf0*/  LDS.128 R20, [R0+0x800] ;  /* 0x0008000000147984 */ /* 0x000fe20000000c00 */
[----:B------:R-:W-:Y:S01]  /*1ad00*/  F2FP.F16.F32.PACK_AB R39, R95, R102 ;  /* 0x000000665f27723e */ /* 0x000fe200000000ff */
[----:B------:R-:W3:Y:S01]  /*1ad10*/  LDC.64 R66, c[0x0][0x270] ;  /* 0x00009c00ff427b82 */ /* 0x000ee20000000a00 */
[----:B------:R-:W-:-:S07]  /*1ad20*/  F2FP.F16.F32.PACK_AB R43, R87, R94 ;  /* 0x0000005e572b723e */ /* 0x000fce00000000ff */
[----:B------:R-:W-:Y:S01]  /*1ad30*/  BAR.SYNC.DEFER_BLOCKING 0x0 ;  /* 0x0000000000007b1d */ /* 0x000fe20000010000 */
[----:B------:R-:W-:Y:S02]  /*1ad40*/  F2FP.F16.F32.PACK_AB R56, R93, R96 ;  /* 0x000000605d38723e */ /* 0x000fe400000000ff */
[----:B------:R-:W-:Y:S02]  /*1ad50*/  SHF.R.U32.HI R93, RZ, 0x6, R218 ;  /* 0x00000006ff5d7819 */ /* 0x000fe400000116da */
[----:B------:R-:W-:Y:S02]  /*1ad60*/  F2FP.F16.F32.PACK_AB R52, R92, R89 ;  /* 0x000000595c34723e */ /* 0x000fe400000000ff */
[----:B------:R-:W-:Y:S02]  /*1ad70*/  SGXT.U32 R93, R93, 0x2 ;  /* 0x000000025d5d781a */ /* 0x000fe40000000000 */
[----:B------:R-:W-:Y:S02]  /*1ad80*/  F2FP.F16.F32.PACK_AB R53, R100, R97 ;  /* 0x000000616435723e */ /* 0x000fe400000000ff */
[----:B------:R-:W-:-:S02]  /*1ad90*/  F2FP.F16.F32.PACK_AB R57, R101, R104 ;  /* 0x000000686539723e */ /* 0x000fc400000000ff */
[----:B------:R-:W-:Y:S01]  /*1ada0*/  F2FP.F16.F32.PACK_AB R54, R108, R105 ;  /* 0x000000696c36723e */ /* 0x000fe200000000ff */
[----:B-1----:R-:W-:Y:S01]  /*1adb0*/  IMAD R93, R93, R74, RZ ;  /* 0x0000004a5d5d7224 */ /* 0x002fe200078e02ff */
[----:B------:R-:W-:Y:S01]  /*1adc0*/  F2FP.F16.F32.PACK_AB R58, R109, R112 ;  /* 0x000000706d3a723e */ /* 0x000fe200000000ff */
[----:B------:R-:W1:Y:S01]  /*1add0*/  LDC.64 R104, c[0x0][0x228] ;  /* 0x00008a00ff687b82 */ /* 0x000e620000000a00 */
[----:B------:R-:W-:Y:S02]  /*1ade0*/  F2FP.F16.F32.PACK_AB R55, R116, R113 ;  /* 0x000000717437723e */ /* 0x000fe400000000ff */
[----:B------:R-:W-:Y:S02]  /*1adf0*/  F2FP.F16.F32.PACK_AB R59, R117, R120 ;  /* 0x00000078753b723e */ /* 0x000fe400000000ff */
[----:B------:R-:W-:Y:S01]  /*1ae00*/  F2FP.F16.F32.PACK_AB R64, R64, R81 ;  /* 0x000000514040723e */ /* 0x000fe200000000ff */
[----:B---3--:R-:W-:Y:S01]  /*1ae10*/  IMAD R88, R238, R66, RZ ;  /* 0x00000042ee587224 */ /* 0x008fe200078e02ff */
[----:B------:R-:W-:Y:S01]  /*1ae20*/  F2FP.F16.F32.PACK_AB R68, R68, R91 ;  /* 0x0000005b4444723e */ /* 0x000fe200000000ff */
[----:B------:R-:W-:Y:S01]  /*1ae30*/  STS.128 [R6], R24 ;  /* 0x0000001806007388 */ /* 0x000fe20000000c00 */
[----:B------:R-:W-:Y:S01]  /*1ae40*/  IMAD R89, R236, R67, RZ ;  /* 0x00000043ec597224 */ /* 0x000fe200078e02ff */
[----:B------:R-:W-:-:S02]  /*1ae50*/  F2FP.F16.F32.PACK_AB R65, R65, R98 ;  /* 0x000000624141723e */ /* 0x000fc400000000ff */
[----:B------:R-:W-:Y:S01]  /*1ae60*/  STS.128 [R6+0x400], R28 ;  /* 0x0004001c06007388 */ /* 0x000fe20000000c00 */
[----:B------:R-:W-:Y:S02]  /*1ae70*/  F2FP.F16.F32.PACK_AB R69, R69, R80 ;  /* 0x000000504545723e */ /* 0x000fe400000000ff */
[----:B------:R-:W-:Y:S01]  /*1ae80*/  F2FP.F16.F32.PACK_AB R66, R110, R77 ;  /* 0x0000004d6e42723e */ /* 0x000fe200000000ff */
[----:B------:R-:W-:Y:S01]  /*1ae90*/  STS.128 [R6+0x80], R36 ;  /* 0x0000802406007388 */ /* 0x000fe20000000c00 */
[----:B------:R-:W-:Y:S02]  /*1aea0*/  F2FP.F16.F32.PACK_AB R70, R111, R76 ;  /* 0x0000004c6f46723e */ /* 0x000fe400000000ff */
[----:B------:R-:W-:Y:S01]  /*1aeb0*/  F2FP.F16.F32.PACK_AB R67, R118, R73 ;  /* 0x000000497643723e */ /* 0x000fe200000000ff */
[----:B------:R-:W-:Y:S01]  /*1aec0*/  STS.128 [R6+0x480], R40 ;  /* 0x0004802806007388 */ /* 0x000fe20000000c00 */
[----:B------:R-:W-:Y:S01]  /*1aed0*/  F2FP.F16.F32.PACK_AB R71, R119, R72 ;  /* 0x000000487747723e */ /* 0x000fe200000000ff */
[C---:B------:R-:W-:Y:S01]  /*1aee0*/  IMAD.SHL.U32 R72, R89.reuse, 0x2, RZ ;  /* 0x0000000259487824 */ /* 0x040fe200078e00ff */
[----:B------:R-:W-:Y:S01]  /*1aef0*/  LEA R95, R74, R93, 0x2 ;  /* 0x0000005d4a5f7211 */ /* 0x000fe200078e10ff */
[----:B------:R-:W-:Y:S01]  /*1af00*/  BAR.SYNC.DEFER_BLOCKING 0x0 ;  /* 0x0000000000007b1d */ /* 0x000fe20000010000 */
[----:B------:R-:W-:Y:S01]  /*1af10*/  F2FP.F16.F32.PACK_AB R84, R124, R99 ;  /* 0x000000637c54723e */ /* 0x000fe200000000ff */
[----:B------:R-:W-:Y:S01]  /*1af20*/  IMAD.HI R73, R89, 0x2, RZ ;  /* 0x0000000259497827 */ /* 0x000fe200078e02ff */
[----:B------:R-:W-:-:S02]  /*1af30*/  LEA R91, R74, R95, 0x2 ;  /* 0x0000005f4a5b7211 */ /* 0x000fc400078e10ff */
[----:B------:R-:W-:Y:S02]  /*1af40*/  F2FP.F16.F32.PACK_AB R87, R148, R75 ;  /* 0x0000004b9457723e */ /* 0x000fe400000000ff */
[----:B------:R-:W-:Y:S01]  /*1af50*/  F2FP.F16.F32.PACK_AB R81, R133, R86 ;  /* 0x000000568551723e */ /* 0x000fe200000000ff */
[----:B------:R-:W-:Y:S01]  /*1af60*/  IMAD R77, R74, 0x4, R91 ;  /* 0x000000044a4d7824 */ /* 0x000fe200078e025b */
[----:B------:R-:W-:Y:S02]  /*1af70*/  F2FP.F16.F32.PACK_AB R86, R140, R79 ;  /* 0x0000004f8c56723e */ /* 0x000fe400000000ff */
[----:B------:R-:W-:Y:S02]  /*1af80*/  F2FP.F16.F32.PACK_AB R85, R132, R83 ;  /* 0x000000538455723e */ /* 0x000fe400000000ff */
[----:B------:R-:W-:Y:S02]  /*1af90*/  LEA R97, R74, R77, 0x2 ;  /* 0x0000004d4a617211 */ /* 0x000fe400078e10ff */
[----:B------:R-:W-:-:S02]  /*1afa0*/  F2FP.F16.F32.PACK_AB R80, R125, R90 ;  /* 0x0000005a7d50723e */ /* 0x000fc400000000ff */
[C---:B------:R-:W-:Y:S02]  /*1afb0*/  LEA R101, R74.reuse, R97, 0x2 ;  /* 0x000000614a657211 */ /* 0x040fe400078e10ff */
[----:B------:R-:W-:Y:S02]  /*1afc0*/  F2FP.F16.F32.PACK_AB R82, R141, R82 ;  /* 0x000000528d52723e */ /* 0x000fe400000000ff */
[----:B------:R-:W-:Y:S02]  /*1afd0*/  LEA R99, R74, R101, 0x2 ;  /* 0x000000654a637211 */ /* 0x000fe400078e10ff */
[----:B------:R-:W-:Y:S01]  /*1afe0*/  F2FP.F16.F32.PACK_AB R83, R149, R78 ;  /* 0x0000004e9553723e */ /* 0x000fe200000000ff */
[----:B------:R-:W3:Y:S01]  /*1aff0*/  LDS.128 R36, [R7] ;  /* 0x0000000007247984 */ /* 0x000ee20000000c00 */
[----:B------:R-:W-:Y:S01]  /*1b000*/  F2FP.F16.F32.PACK_AB R109, R48, R51 ;  /* 0x00000033306d723e */ /* 0x000fe200000000ff */
[----:B------:R-:W-:Y:S01]  /*1b010*/  IMAD R103, R74, 0x4, R99 ;  /* 0x000000044a677824 */ /* 0x000fe200078e0263 */
[----:B------:R-:W-:Y:S01]  /*1b020*/  F2FP.F16.F32.PACK_AB R108, R60, R123 ;  /* 0x0000007b3c6c723e */ /* 0x000fe200000000ff */
[----:B------:R-:W-:Y:S01]  /*1b030*/  LDS.128 R28, [R7+0x800] ;  /* 0x00080000071c7984 */ /* 0x000fe20000000c00 */
[----:B------:R-:W-:-:S02]  /*1b040*/  F2FP.F16.F32.PACK_AB R106, R45, R46 ;  /* 0x0000002e2d6a723e */ /* 0x000fc400000000ff */
[C---:B------:R-:W-:Y:S01]  /*1b050*/  LEA R75, R74.reuse, R103, 0x2 ;  /* 0x000000674a4b7211 */ /* 0x040fe200078e10ff */
[----:B------:R-:W4:Y:S01]  /*1b060*/  LDS.128 R40, [R0] ;  /* 0x0000000000287984 */ /* 0x000f220000000c00 */
[----:B------:R-:W-:Y:S02]  /*1b070*/  F2FP.F16.F32.PACK_AB R107, R33, R34 ;  /* 0x00000022216b723e */ /* 0x000fe400000000ff */
[----:B------:R-:W-:Y:S01]  /*1b080*/  LEA R79, R74, R75, 0x2 ;  /* 0x0000004b4a4f7211 */ /* 0x000fe200078e10ff */
[----:B------:R-:W-:Y:S01]  /*1b090*/  LDS.128 R24, [R0+0x800] ;  /* 0x0008000000187984 */ /* 0x000fe20000000c00 */
[----:B------:R-:W-:Y:S02]  /*1b0a0*/  F2FP.F16.F32.PACK_AB R110, R44, R47 ;  /* 0x0000002f2c6e723e */ /* 0x000fe400000000ff */
[----:B------:R-:W-:Y:S01]  /*1b0b0*/  F2FP.F16.F32.PACK_AB R111, R32, R35 ;  /* 0x00000023206f723e */ /* 0x000fe200000000ff */
[----:B------:R-:W-:Y:S01]  /*1b0c0*/  BAR.SYNC.DEFER_BLOCKING 0x0 ;  /* 0x0000000000007b1d */ /* 0x000fe20000010000 */
[----:B------:R-:W-:-:S05]  /*1b0d0*/  IMAD R89, R74, 0x4, R79 ;  /* 0x000000044a597824 */ /* 0x000fca00078e024f */
[----:B------:R0:W-:Y:S04]  /*1b0e0*/  STS.128 [R6], R52 ;  /* 0x0000003406007388 */ /* 0x0001e80000000c00 */
[----:B------:R-:W-:Y:S04]  /*1b0f0*/  STS.128 [R6+0x400], R56 ;  /* 0x0004003806007388 */ /* 0x000fe80000000c00 */
[----:B------:R-:W-:Y:S04]  /*1b100*/  STS.128 [R6+0x80], R64 ;  /* 0x0000804006007388 */ /* 0x000fe80000000c00 */
[----:B------:R-:W-:Y:S01]  /*1b110*/  STS.128 [R6+0x480], R68 ;  /* 0x0004804406007388 */ /* 0x000fe20000000c00 */
[----:B------:R-:W-:Y:S01]  /*1b120*/  BAR.SYNC.DEFER_BLOCKING 0x0 ;  /* 0x0000000000007b1d */ /* 0x000fe20000010000 */
[C---:B0-----:R-:W-:Y:S01]  /*1b130*/  SHF.L.U32 R53, R88.reuse, 0x1, RZ ;  /* 0x0000000158357819 */ /* 0x041fe200000006ff */
[----:B------:R-:W-:-:S03]  /*1b140*/  IMAD.HI R88, R88, 0x2, RZ ;  /* 0x0000000258587827 */ /* 0x000fc600078e02ff */
[----:B-1----:R-:W-:Y:S02]  /*1b150*/  IADD3 R72, P3, P4, R72, R104, R53 ;  /* 0x0000006848487210 */ /* 0x002fe40007c7e035 */
[----:B------:R-:W-:Y:S02]  /*1b160*/  F2FP.F16.F32.PACK_AB R104, R126, R61 ;  /* 0x0000003d7e68723e */ /* 0x000fe400000000ff */
[C---:B------:R-:W-:Y:S02]  /*1b170*/  LEA R61, R74.reuse, R89, 0x2 ;  /* 0x000000594a3d7211 */ /* 0x040fe400078e10ff */
[----:B------:R-:W-:Y:S02]  /*1b180*/  IADD3.X R73, R73, R105, R88, P3, P4 ;  /* 0x0000006949497210 */ /* 0x000fe40001fe8458 */
[----:B------:R-:W-:Y:S02]  /*1b190*/  LEA R51, R74, R61, 0x2 ;  /* 0x0000003d4a337211 */ /* 0x000fe400078e10ff */
[----:B------:R-:W-:-:S02]  /*1b1a0*/  F2FP.F16.F32.PACK_AB R105, R49, R50 ;  /* 0x000000323169723e */ /* 0x000fc400000000ff */
[-C--:B------:R-:W-:Y:S02]  /*1b1b0*/  LEA R32, P3, R93, R72.reuse, 0x1 ;  /* 0x000000485d207211 */ /* 0x080fe400078608ff */
[-C--:B------:R-:W-:Y:S02]  /*1b1c0*/  LEA R34, P4, R95, R72.reuse, 0x1 ;  /* 0x000000485f227211 */ /* 0x080fe400078808ff */
[-C--:B------:R-:W-:Y:S02]  /*1b1d0*/  LEA.HI.X.SX32 R33, R93, R73.reuse, 0x1, P3 ;  /* 0x000000495d217211 */ /* 0x080fe400018f0eff */
[-C--:B------:R-:W-:Y:S01]  /*1b1e0*/  LEA R44, P3, R91, R72.reuse, 0x1 ;  /* 0x000000485b2c7211 */ /* 0x080fe200078608ff */
[----:B------:R-:W0:Y:S01]  /*1b1f0*/  LDS.128 R52, [R7] ;  /* 0x0000000007347984 */ /* 0x000e220000000c00 */
[-C--:B------:R-:W-:Y:S02]  /*1b200*/  LEA.HI.X.SX32 R35, R95, R73.reuse, 0x1, P4 ;  /* 0x000000495f237211 */ /* 0x080fe400020f0eff */
[----:B------:R-:W-:Y:S01]  /*1b210*/  LEA.HI.X.SX32 R45, R91, R73, 0x1, P3 ;  /* 0x000000495b2d7211 */ /* 0x000fe200018f0eff */
[----:B------:R-:W-:Y:S01]  /*1b220*/  LDS.128 R64, [R7+0x800] ;  /* 0x0008000007407984 */ /* 0x000fe20000000c00 */
[----:B------:R-:W-:-:S03]  /*1b230*/  LEA R46, P3, R77, R72, 0x1 ;  /* 0x000000484d2e7211 */ /* 0x000fc600078608ff */
[----:B------:R-:W1:Y:S01]  /*1b240*/  LDS.128 R68, [R0] ;  /* 0x0000000000447984 */ /* 0x000e620000000c00 */
[-C--:B------:R-:W-:Y:S02]  /*1b250*/  LEA.HI.X.SX32 R47, R77, R73.reuse, 0x1, P3 ;  /* 0x000000494d2f7211 */ /* 0x080fe400018f0eff */
[C---:B------:R-:W-:Y:S01]  /*1b260*/  LEA R48, P3, R97.reuse, R72, 0x1 ;  /* 0x0000004861307211 */ /* 0x040fe200078608ff */
[----:B------:R-:W-:Y:S03]  /*1b270*/  LDS.128 R56, [R0+0x800] ;  /* 0x0008000000387984 */ /* 0x000fe60000000c00 */
[----:B------:R-:W-:Y:S01]  /*1b280*/  LEA.HI.X.SX32 R49, R97, R73, 0x1, P3 ;  /* 0x0000004961317211 */ /* 0x000fe200018f0eff */
[----:B------:R-:W-:Y:S06]  /*1b290*/  BAR.SYNC.DEFER_BLOCKING 0x0 ;  /* 0x0000000000007b1d */ /* 0x000fec0000010000 */
[----:B------:R2:W-:Y:S04]  /*1b2a0*/  STS.128 [R6+0x400], R80 ;  /* 0x0004005006007388 */ /* 0x0005e80000000c00 */
[----:B------:R3:W-:Y:S04]  /*1b2b0*/  STS.128 [R6], R84 ;  /* 0x0000005406007388 */ /* 0x0007e80000000c00 */
[----:B------:R-:W-:Y:S04]  /*1b2c0*/  STS.128 [R6+0x80], R104 ;  /* 0x0000806806007388 */ /* 0x000fe80000000c00 */
[----:B------:R4:W-:Y:S01]  /*1b2d0*/  STS.128 [R6+0x480], R108 ;  /* 0x0004806c06007388 */ /* 0x0009e20000000c00 */
[C---:B--2---:R-:W-:Y:S01]  /*1b2e0*/  IMAD R81, R74.reuse, 0x4, R51 ;  /* 0x000000044a517824 */ /* 0x044fe200078e0233 */
[----:B------:R-:W-:Y:S04]  /*1b2f0*/  BAR.SYNC.DEFER_BLOCKING 0x0 ;  /* 0x0000000000007b1d */ /* 0x000fe80000010000 */
[----:B------:R-:W-:-:S04]  /*1b300*/  LEA R83, R74, R81, 0x2 ;  /* 0x000000514a537211 */ /* 0x000fc800078e10ff */
[----:B---3--:R-:W-:Y:S02]  /*1b310*/  LEA R85, R74, R83, 0x2 ;  /* 0x000000534a557211 */ /* 0x008fe400078e10ff */
[----:B----4-:R-:W-:-:S03]  /*1b320*/  PRMT R6, R8, 0x7632, R6 ;  /* 0x0000763208067816 */ /* 0x010fc60000000006 */
[----:B------:R-:W-:-:S05]  /*1b330*/  IMAD R87, R74, 0x4, R85 ;  /* 0x000000044a577824 */ /* 0x000fca00078e0255 */
[----:B------:R-:W-:-:S04]  /*1b340*/  LEA R91, R74, R87, 0x2 ;  /* 0x000000574a5b7211 */ /* 0x000fc800078e10ff */
[C---:B------:R-:W-:Y:S01]  /*1b350*/  LEA R93, R74.reuse, R91, 0x2 ;  /* 0x0000005b4a5d7211 */ /* 0x040fe200078e10ff */
[----:B------:R2:W-:Y:S04]  /*1b360*/  STG.E.U16 desc[UR4][R32.64], R8 ;  /* 0x0000000820007986 */ /* 0x0005e8000c101504 */
[C---:B------:R-:W-:Y:S01]  /*1b370*/  IMAD R77, R74.reuse, 0x4, R93 ;  /* 0x000000044a4d7824 */ /* 0x040fe200078e025d */
[----:B------:R3:W-:Y:S04]  /*1b380*/  STG.E.U16 desc[UR4][R34.64], R16 ;  /* 0x0000001022007986 */ /* 0x0007e8000c101504 */
[----:B------:R-:W-:Y:S01]  /*1b390*/  LEA R95, R74, R77, 0x2 ;  /* 0x0000004d4a5f7211 */ /* 0x000fe200078e10ff */
[----:B------:R4:W-:Y:S01]  /*1b3a0*/  STG.E.U16 desc[UR4][R44.64], R6 ;  /* 0x000000062c007986 */ /* 0x0009e2000c101504 */
[----:B--2---:R-:W-:-:S02]  /*1b3b0*/  LEA R32, P3, R101, R72, 0x1 ;  /* 0x0000004865207211 */ /* 0x004fc400078608ff */
[C---:B------:R-:W-:Y:S02]  /*1b3c0*/  LEA R97, R74.reuse, R95, 0x2 ;  /* 0x0000005f4a617211 */ /* 0x040fe400078e10ff */
[-C--:B------:R-:W-:Y:S02]  /*1b3d0*/  LEA.HI.X.SX32 R33, R101, R73.reuse, 0x1, P3 ;  /* 0x0000004965217211 */ /* 0x080fe400018f0eff */
[CC--:B---3--:R-:W-:Y:S01]  /*1b3e0*/  LEA R34, P3, R99.reuse, R72.reuse, 0x1 ;  /* 0x0000004863227211 */ /* 0x0c8fe200078608ff */
[----:B------:R-:W-:Y:S01]  /*1b3f0*/  IMAD R101, R74, 0x4, R97 ;  /* 0x000000044a657824 */ /* 0x000fe200078e0261 */
[----:B------:R-:W-:Y:S02]  /*1b400*/  PRMT R8, R16, 0x7632, R8 ;  /* 0x0000763210087816 */ /* 0x000fe40000000008 */
[----:B------:R-:W-:Y:S02]  /*1b410*/  LEA.HI.X.SX32 R35, R99, R73, 0x1, P3 ;  /* 0x0000004963237211 */ /* 0x000fe400018f0eff */
[----:B------:R-:W-:Y:S01]  /*1b420*/  LEA R99, R74, R101, 0x2 ;  /* 0x000000654a637211 */ /* 0x000fe200078e10ff */
[----:B------:R2:W-:Y:S01]  /*1b430*/  STG.E.U16 desc[UR4][R46.64], R8 ;  /* 0x000000082e007986 */ /* 0x0005e2000c101504 */
[----:B----4-:R-:W-:-:S02]  /*1b440*/  LEA R44, P3, R103, R72, 0x1 ;  /* 0x00000048672c7211 */ /* 0x010fc400078608ff */
[C---:B------:R-:W-:Y:S01]  /*1b450*/  LEA R105, R74.reuse, R99, 0x2 ;  /* 0x000000634a697211 */ /* 0x040fe200078e10ff */
[----:B------:R3:W-:Y:S01]  /*1b460*/  STG.E.U16 desc[UR4][R48.64], R9 ;  /* 0x0000000930007986 */ /* 0x0007e2000c101504 */
[----:B------:R-:W-:Y:S02]  /*1b470*/  PRMT R6, R9, 0x7632, R6 ;  /* 0x0000763209067816 */ /* 0x000fe40000000006 */
[----:B------:R-:W-:Y:S01]  /*1b480*/  LEA.HI.X.SX32 R45, R103, R73, 0x1, P3 ;  /* 0x00000049672d7211 */ /* 0x000fe200018f0eff */
[----:B------:R-:W-:Y:S01]  /*1b490*/  IMAD R107, R74, 0x4, R105 ;  /* 0x000000044a6b7824 */ /* 0x000fe200078e0269 */
[----:B------:R-:W-:Y:S01]  /*1b4a0*/  STG.E.U16 desc[UR4][R32.64], R17 ;  /* 0x0000001120007986 */ /* 0x000fe2000c101504 */
[----:B--2---:R-:W-:-:S03]  /*1b4b0*/  LEA R46, P4, R75, R72, 0x1 ;  /* 0x000000484b2e7211 */ /* 0x004fc600078808ff */
[----:B------:R2:W-:Y:S01]  /*1b4c0*/  STG.E.U16 desc[UR4][R34.64], R6 ;  /* 0x0000000622007986 */ /* 0x0005e2000c101504 */
[----:B------:R-:W-:Y:S02]  /*1b4d0*/  LEA R8, P3, R79, R72, 0x1 ;  /* 0x000000484f087211 */ /* 0x000fe400078608ff */
[C---:B---3--:R-:W-:Y:S02]  /*1b4e0*/  LEA R49, R74.reuse, R107, 0x2 ;  /* 0x0000006b4a317211 */ /* 0x048fe400078e10ff */
[----:B------:R-:W-:Y:S02]  /*1b4f0*/  PRMT R9, R17, 0x7632, R9 ;  /* 0x0000763211097816 */ /* 0x000fe40000000009 */
[----:B------:R-:W-:Y:S02]  /*1b500*/  LEA.HI.X.SX32 R47, R75, R73, 0x1, P4 ;  /* 0x000000494b2f7211 */ /* 0x000fe400020f0eff */
[----:B------:R-:W-:Y:S01]  /*1b510*/  LEA R75, R74, R49, 0x2 ;  /* 0x000000314a4b7211 */ /* 0x000fe200078e10ff */
[----:B------:R3:W-:Y:S01]  /*1b520*/  STG.E.U16 desc[UR4][R44.64], R9 ;  /* 0x000000092c007986 */ /* 0x0007e2000c101504 */
[----:B--2---:R-:W-:-:S03]  /*1b530*/  PRMT R6, R10, 0x7632, R6 ;  /* 0x000076320a067816 */ /* 0x004fc60000000006 */
[----:B------:R-:W-:Y:S01]  /*1b540*/  STG.E.U16 desc[UR4][R46.64], R10 ;  /* 0x0000000a2e007986 */ /* 0x000fe2000c101504 */
[----:B---3--:R-:W-:Y:S01]  /*1b550*/  LEA.HI.X.SX32 R9, R79, R73, 0x1, P3 ;  /* 0x000000494f097211 */ /* 0x008fe200018f0eff */
[----:B------:R-:W-:Y:S01]  /*1b560*/  IMAD R79, R74, 0x4, R75 ;  /* 0x000000044a4f7824 */ /* 0x000fe200078e024b */
[----:B------:R-:W-:-:S03]  /*1b570*/  LEA R16, P3, R89, R72, 0x1 ;  /* 0x0000004859107211 */ /* 0x000fc600078608ff */
[----:B------:R2:W-:Y:S01]  /*1b580*/  STG.E.U16 desc[UR4][R8.64], R18 ;  /* 0x0000001208007986 */ /* 0x0005e2000c101504 */
[----:B------:R-:W-:Y:S02]  /*1b590*/  LEA.HI.X.SX32 R17, R89, R73, 0x1, P3 ;  /* 0x0000004959117211 */ /* 0x000fe400018f0eff */
[C---:B------:R-:W-:Y:S02]  /*1b5a0*/  LEA R89, R74.reuse, R79, 0x2 ;  /* 0x0000004f4a597211 */ /* 0x040fe400078e10ff */
[CC--:B------:R-:W-:Y:S01]  /*1b5b0*/  LEA R32, P3, R61.reuse, R72.reuse, 0x1 ;  /* 0x000000483d207211 */ /* 0x0c0fe200078608ff */
[----:B------:R3:W-:Y:S01]  /*1b5c0*/  STG.E.U16 desc[UR4][R16.64], R6 ;  /* 0x0000000610007986 */ /* 0x0007e2000c101504 */
[C---:B------:R-:W-:Y:S02]  /*1b5d0*/  LEA R103, R74.reuse, R89, 0x2 ;  /* 0x000000594a677211 */ /* 0x040fe400078e10ff */
[----:B------:R-:W-:Y:S02]  /*1b5e0*/  LEA.HI.X.SX32 R33, R61, R73, 0x1, P3 ;  /* 0x000000493d217211 */ /* 0x000fe400018f0eff */
[----:B------:R-:W-:Y:S01]  /*1b5f0*/  LEA R34, P3, R51, R72, 0x1 ;  /* 0x0000004833227211 */ /* 0x000fe200078608ff */
[----:B------:R-:W-:Y:S01]  /*1b600*/  IMAD R61, R74, 0x4, R103 ;  /* 0x000000044a3d7824 */ /* 0x000fe200078e0267 */
[----:B--2---:R-:W-:-:S02]  /*1b610*/  PRMT R9, R18, 0x7632, R9 ;  /* 0x0000763212097816 */ /* 0x004fc40000000009 */
[----:B------:R-:W-:Y:S02]  /*1b620*/  LEA.HI.X.SX32 R35, R51, R73, 0x1, P3 ;  /* 0x0000004933237211 */ /* 0x000fe400018f0eff */
[C---:B------:R-:W-:Y:S01]  /*1b630*/  LEA R47, R74.reuse, R61, 0x2 ;  /* 0x0000003d4a2f7211 */ /* 0x040fe200078e10ff */
[----:B------:R2:W-:Y:S01]  /*1b640*/  STG.E.U16 desc[UR4][R32.64], R9 ;  /* 0x0000000920007986 */ /* 0x0005e2000c101504 */
[----:B------:R-:W-:Y:S02]  /*1b650*/  LEA R8, P3, R81, R72, 0x1 ;  /* 0x0000004851087211 */ /* 0x000fe400078608ff */
[----:B------:R-:W-:Y:S01]  /*1b660*/  LEA R51, R74, R47, 0x2 ;  /* 0x0000002f4a337211 */ /* 0x000fe200078e10ff */
[----:B------:R4:W-:Y:S01]  /*1b670*/  STG.E.U16 desc[UR4][R34.64], R11 ;  /* 0x0000000b22007986 */ /* 0x0009e2000c101504 */
[----:B------:R-:W-:Y:S02]  /*1b680*/  PRMT R18, R11, 0x7632, R18 ;  /* 0x000076320b127816 */ /* 0x000fe40000000012 */
[----:B---3--:R-:W-:-:S02]  /*1b690*/  PRMT R6, R19, 0x7632, R6 ;  /* 0x0000763213067816 */ /* 0x008fc40000000006 */
[----:B--2---:R-:W-:Y:S01]  /*1b6a0*/  LEA.HI.X.SX32 R9, R81, R73, 0x1, P3 ;  /* 0x0000004951097211 */ /* 0x004fe200018f0eff */
[C---:B------:R-:W-:Y:S01]  /*1b6b0*/  IMAD R81, R74.reuse, 0x4, R51 ;  /* 0x000000044a517824 */ /* 0x040fe200078e0233 */
[-C--:B------:R-:W-:Y:S02]  /*1b6c0*/  LEA R44, P3, R83, R72.reuse, 0x1 ;  /* 0x00000048532c7211 */ /* 0x080fe400078608ff */
[----:B------:R-:W-:Y:S01]  /*1b6d0*/  LEA R32, P4, R87, R72, 0x1 ;  /* 0x0000004857207211 */ /* 0x000fe200078808ff */
[----:B------:R2:W-:Y:S01]  /*1b6e0*/  STG.E.U16 desc[UR4][R8.64], R19 ;  /* 0x0000001308007986 */ /* 0x0005e2000c101504 */
[C---:B------:R-:W-:Y:S02]  /*1b6f0*/  LEA R109, R74.reuse, R81, 0x2 ;  /* 0x000000514a6d7211 */ /* 0x040fe400078e10ff */
[----:B------:R-:W-:Y:S02]  /*1b700*/  LEA.HI.X.SX32 R45, R83, R73, 0x1, P3 ;  /* 0x00000049532d7211 */ /* 0x000fe400018f0eff */
[----:B------:R-:W-:-:S02]  /*1b710*/  LEA R83, R74, R109, 0x2 ;  /* 0x0000006d4a537211 */ /* 0x000fc400078e10ff */
[-C--:B------:R-:W-:Y:S01]  /*1b720*/  LEA R16, P3, R85, R72.reuse, 0x1 ;  /* 0x0000004855107211 */ /* 0x080fe200078608ff */
[----:B------:R3:W-:Y:S01]  /*1b730*/  STG.E.U16 desc[UR4][R44.64], R18 ;  /* 0x000000122c007986 */ /* 0x0007e2000c101504 */
[-C--:B------:R-:W-:Y:S01]  /*1b740*/  LEA.HI.X.SX32 R33, R87, R73.reuse, 0x1, P4 ;  /* 0x0000004957217211 */ /* 0x080fe200020f0eff */
[C---:B------:R-:W-:Y:S01]  /*1b750*/  IMAD R111, R74.reuse, 0x4, R83 ;  /* 0x000000044a6f7824 */ /* 0x040fe200078e0253 */
[----:B------:R-:W-:Y:S02]  /*1b760*/  LEA.HI.X.SX32 R17, R85, R73, 0x1, P3 ;  /* 0x0000004955117211 */ /* 0x000fe400018f0eff */
[C---:B------:R-:W-:Y:S02]  /*1b770*/  LEA R10, P3, R91.reuse, R72, 0x1 ;  /* 0x000000485b0a7211 */ /* 0x040fe400078608ff */
[----:B----4-:R-:W-:Y:S01]  /*1b780*/  LEA R35, R74, R111, 0x2 ;  /* 0x0000006f4a237211 */ /* 0x010fe200078e10ff */
[----:B------:R4:W-:Y:S01]  /*1b790*/  STG.E.U16 desc[UR4][R16.64], R6 ;  /* 0x0000000610007986 */ /* 0x0009e2000c101504 */
[----:B------:R-:W-:-:S02]  /*1b7a0*/  LEA.HI.X.SX32 R11, R91, R73, 0x1, P3 ;  /* 0x000000495b0b7211 */ /* 0x000fc400018f0eff */
[----:B------:R-:W-:Y:S01]  /*1b7b0*/  LEA R85, R74, R35, 0x2 ;  /* 0x000000234a557211 */ /* 0x000fe200078e10ff */
[----:B------:R-:W-:Y:S01]  /*1b7c0*/  STG.E.U16 desc[UR4][R32.64], R36 ;  /* 0x0000002420007986 */ /* 0x000fe2000c101504 */
[----:B--2---:R-:W-:-:S03]  /*1b7d0*/  LEA R8, P3, R93, R72, 0x1 ;  /* 0x000000485d087211 */ /* 0x004fc600078608ff */
[C---:B------:R-:W-:Y:S01]  /*1b7e0*/  IMAD R87, R74.reuse, 0x4, R85 ;  /* 0x000000044a577824 */ /* 0x040fe200078e0255 */
[----:B------:R-:W-:Y:S01]  /*1b7f0*/  LEA.HI.X.SX32 R9, R93, R73, 0x1, P3 ;  /* 0x000000495d097211 */ /* 0x000fe200018f0eff */
[----:B------:R2:W-:Y:S01]  /*1b800*/  STG.E.U16 desc[UR4][R10.64], R40 ;  /* 0x000000280a007986 */ /* 0x0005e2000c101504 */
[CC--:B---3--:R-:W-:Y:S02]  /*1b810*/  LEA R18, P3, R77.reuse, R72.reuse, 0x1 ;  /* 0x000000484d127211 */ /* 0x0c8fe400078608ff */
[C---:B------:R-:W-:Y:S02]  /*1b820*/  LEA R91, R74.reuse, R87, 0x2 ;  /* 0x000000574a5b7211 */ /* 0x040fe400078e10ff */
[----:B------:R-:W-:Y:S02]  /*1b830*/  LEA.HI.X.SX32 R19, R77, R73, 0x1, P3 ;  /* 0x000000494d137211 */ /* 0x000fe400018f0eff */
[----:B------:R-:W-:Y:S02]  /*1b840*/  LEA R93, R74, R91, 0x2 ;  /* 0x0000005b4a5d7211 */ /* 0x000fe400078e10ff */
[----:B----4-:R-:W-:-:S02]  /*1b850*/  LEA R16, P3, R95, R72, 0x1 ;  /* 0x000000485f107211 */ /* 0x010fc400078608ff */
[----:B------:R-:W-:Y:S01]  /*1b860*/  PRMT R6, R37, 0x7632, R6 ;  /* 0x0000763225067816 */ /* 0x000fe20000000006 */
[----:B------:R-:W-:Y:S01]  /*1b870*/  IMAD R77, R74, 0x4, R93 ;  /* 0x000000044a4d7824 */ /* 0x000fe200078e025d */
[----:B------:R-:W-:Y:S02]  /*1b880*/  LEA.HI.X.SX32 R17, R95, R73, 0x1, P3 ;  /* 0x000000495f117211 */ /* 0x000fe400018f0eff */
[----:B--2---:R-:W-:Y:S02]  /*1b890*/  PRMT R11, R36, 0x7632, R11 ;  /* 0x00007632240b7816 */ /* 0x004fe4000000000b */
[C---:B------:R-:W-:Y:S02]  /*1b8a0*/  LEA R95, R74.reuse, R77, 0x2 ;  /* 0x0000004d4a5f7211 */ /* 0x040fe400078e10ff */
[----:B------:R-:W-:Y:S01]  /*1b8b0*/  LEA R10, P3, R97, R72, 0x1 ;  /* 0x00000048610a7211 */ /* 0x000fe200078608ff */
[----:B------:R2:W-:Y:S01]  /*1b8c0*/  STG.E.U16 desc[UR4][R8.64], R11 ;  /* 0x0000000b08007986 */ /* 0x0005e2000c101504 */
[----:B------:R-:W-:-:S02]  /*1b8d0*/  LEA R113, R74, R95, 0x2 ;  /* 0x0000005f4a717211 */ /* 0x000fc400078e10ff */
[----:B--2---:R-:W-:-:S03]  /*1b8e0*/  LEA.HI.X.SX32 R11, R97, R73, 0x1, P3 ;  /* 0x00000049610b7211 */ /* 0x004fc600018f0eff */
[----:B------:R-:W-:Y:S01]  /*1b8f0*/  IMAD R97, R74, 0x4, R113 ;  /* 0x000000044a617824 */ /* 0x000fe200078e0271 */
[CC--:B------:R-:W-:Y:S02]  /*1b900*/  LEA R32, P3, R101.reuse, R72.reuse, 0x1 ;  /* 0x0000004865207211 */ /* 0x0c0fe400078608ff */
[----:B------:R-:W-:Y:S02]  /*1b910*/  PRMT R9, R40, 0x7632, R9 ;  /* 0x0000763228097816 */ /* 0x000fe40000000009 */
[----:B------:R-:W-:Y:S02]  /*1b920*/  LEA.HI.X.SX32 R33, R101, R73, 0x1, P3 ;  /* 0x0000004965217211 */ /* 0x000fe400018f0eff */
[C---:B------:R-:W-:Y:S01]  /*1b930*/  LEA R101, R74.reuse, R97, 0x2 ;  /* 0x000000614a657211 */ /* 0x040fe200078e10ff */
[----:B------:R2:W-:Y:S01]  /*1b940*/  STG.E.U16 desc[UR4][R18.64], R9 ;  /* 0x0000000912007986 */ /* 0x0005e2000c101504 */
[C---:B------:R-:W-:Y:S02]  /*1b950*/  LEA R8, P3, R99.reuse, R72, 0x1 ;  /* 0x0000004863087211 */ /* 0x040fe400078608ff */
[C---:B------:R-:W-:Y:S01]  /*1b960*/  LEA R115, R74.reuse, R101, 0x2 ;  /* 0x000000654a737211 */ /* 0x040fe200078e10ff */
[----:B------:R3:W-:Y:S04]  /*1b970*/  STG.E.U16 desc[UR4][R16.64], R37 ;  /* 0x0000002510007986 */ /* 0x0007e8000c101504 */
[----:B------:R-:W-:Y:S01]  /*1b980*/  IMAD R117, R74, 0x4, R115 ;  /* 0x000000044a757824 */ /* 0x000fe200078e0273 */
[----:B------:R4:W-:Y:S01]  /*1b990*/  STG.E.U16 desc[UR4][R10.64], R41 ;  /* 0x000000290a007986 */ /* 0x0009e2000c101504 */
[----:B--2---:R-:W-:-:S03]  /*1b9a0*/  LEA.HI.X.SX32 R9, R99, R73, 0x1, P3 ;  /* 0x0000004963097211 */ /* 0x004fc600018f0eff */
[----:B------:R2:W-:Y:S01]  /*1b9b0*/  STG.E.U16 desc[UR4][R32.64], R6 ;  /* 0x0000000620007986 */ /* 0x0005e2000c101504 */
[CC--:B------:R-:W-:Y:S02]  /*1b9c0*/  LEA R18, P4, R105.reuse, R72.reuse, 0x1 ;  /* 0x0000004869127211 */ /* 0x0c0fe400078808ff */
[C---:B---3--:R-:W-:Y:S02]  /*1b9d0*/  LEA R37, R74.reuse, R117, 0x2 ;  /* 0x000000754a257211 */ /* 0x048fe400078e10ff */
[----:B------:R-:W-:Y:S02]  /*1b9e0*/  LEA.HI.X.SX32 R19, R105, R73, 0x1, P4 ;  /* 0x0000004969137211 */ /* 0x000fe400020f0eff */
[C---:B------:R-:W-:Y:S02]  /*1b9f0*/  LEA R99, R74.reuse, R37, 0x2 ;  /* 0x000000254a637211 */ /* 0x040fe400078e10ff */
[----:B------:R-:W-:Y:S02]  /*1ba00*/  LEA R16, P3, R107, R72, 0x1 ;  /* 0x000000486b107211 */ /* 0x000fe400078608ff */
[----:B----4-:R-:W-:Y:S01]  /*1ba10*/  PRMT R11, R41, 0x7632, R11 ;  /* 0x00007632290b7816 */ /* 0x010fe2000000000b */
[----:B------:R-:W-:Y:S01]  /*1ba20*/  IMAD R105, R74, 0x4, R99 ;  /* 0x000000044a697824 */ /* 0x000fe200078e0263 */
[----:B------:R-:W-:-:S02]  /*1ba30*/  LEA.HI.X.SX32 R17, R107, R73, 0x1, P3 ;  /* 0x000000496b117211 */ /* 0x000fc400018f0eff */
[----:B------:R-:W-:Y:S01]  /*1ba40*/  LEA R10, P3, R49, R72, 0x1 ;  /* 0x00000048310a7211 */ /* 0x000fe200078608ff */
[----:B------:R3:W-:Y:S01]  /*1ba50*/  STG.E.U16 desc[UR4][R8.64], R11 ;  /* 0x0000000b08007986 */ /* 0x0007e2000c101504 */
[----:B------:R-:W-:Y:S02]  /*1ba60*/  LEA R107, R74, R105, 0x2 ;  /* 0x000000694a6b7211 */ /* 0x000fe400078e10ff */
[----:B--2---:R-:W-:Y:S01]  /*1ba70*/  PRMT R6, R38, 0x7632, R6 ;  /* 0x0000763226067816 */ /* 0x004fe20000000006 */
[----:B------:R-:W-:Y:S01]  /*1ba80*/  STG.E.U16 desc[UR4][R18.64], R38 ;  /* 0x0000002612007986 */ /* 0x000fe2000c101504 */
[----:B------:R-:W-:-:S03]  /*1ba90*/  LEA R119, R74, R107, 0x2 ;  /* 0x0000006b4a777211 */ /* 0x000fc600078e10ff */
[----:B------:R2:W-:Y:S01]  /*1baa0*/  STG.E.U16 desc[UR4][R16.64], R42 ;  /* 0x0000002a10007986 */ /* 0x0005e2000c101504 */
[----:B---3--:R-:W-:Y:S02]  /*1bab0*/  LEA.HI.X.SX32 R11, R49, R73, 0x1, P3 ;  /* 0x00000049310b7211 */ /* 0x008fe400018f0eff */
[----:B------:R-:W-:-:S03]  /*1bac0*/  LEA R32, P3, R75, R72, 0x1 ;  /* 0x000000484b207211 */ /* 0x000fc600078608ff */
[----:B------:R3:W-:Y:S01]  /*1bad0*/  STG.E.U16 desc[UR4][R10.64], R6 ;  /* 0x000000060a007986 */ /* 0x0007e2000c101504 */
[----:B------:R-:W-:Y:S01]  /*1bae0*/  LEA.HI.X.SX32 R33, R75, R73, 0x1, P3 ;  /* 0x000000494b217211 */ /* 0x000fe200018f0eff */
[----:B------:R-:W-:Y:S01]  /*1baf0*/  IMAD R75, R74, 0x4, R119 ;  /* 0x000000044a4b7824 */ /* 0x000fe200078e0277 */
[----:B------:R-:W-:-:S04]  /*1bb00*/  LEA R8, P3, R79, R72, 0x1 ;  /* 0x000000484f087211 */ /* 0x000fc800078608ff */
[C---:B------:R-:W-:Y:S02]  /*1bb10*/  LEA R121, R74.reuse, R75, 0x2 ;  /* 0x0000004b4a797211 */ /* 0x040fe400078e10ff */
[----:B------:R-:W-:Y:S02]  /*1bb20*/  LEA.HI.X.SX32 R9, R79, R73, 0x1, P3 ;  /* 0x000000494f097211 */ /* 0x000fe400018f0eff */
[----:B------:R-:W-:Y:S02]  /*1bb30*/  LEA R123, R74, R121, 0x2 ;  /* 0x000000794a7b7211 */ /* 0x000fe400078e10ff */
[C---:B--2---:R-:W-:Y:S02]  /*1bb40*/  LEA R16, P3, R89.reuse, R72, 0x1 ;  /* 0x0000004859107211 */ /* 0x044fe400078608ff */
[----:B---3--:R-:W-:Y:S01]  /*1bb50*/  PRMT R11, R42, 0x7632, R11 ;  /* 0x000076322a0b7816 */ /* 0x008fe2000000000b */
[----:B------:R-:W-:Y:S01]  /*1bb60*/  IMAD R125, R74, 0x4, R123 ;  /* 0x000000044a7d7824 */ /* 0x000fe200078e027b */
[----:B------:R-:W-:-:S02]  /*1bb70*/  LEA.HI.X.SX32 R17, R89, R73, 0x1, P3 ;  /* 0x0000004959117211 */ /* 0x000fc400018f0eff */
[CC--:B------:R-:W-:Y:S01]  /*1bb80*/  LEA R18, P3, R103.reuse, R72.reuse, 0x1 ;  /* 0x0000004867127211 */ /* 0x0c0fe200078608ff */
[----:B------:R2:W-:Y:S01]  /*1bb90*/  STG.E.U16 desc[UR4][R32.64], R11 ;  /* 0x0000000b20007986 */ /* 0x0005e2000c101504 */
[C---:B------:R-:W-:Y:S02]  /*1bba0*/  LEA R127, R74.reuse, R125, 0x2 ;  /* 0x0000007d4a7f7211 */ /* 0x040fe400078e10ff */
[----:B------:R-:W-:Y:S01]  /*1bbb0*/  LEA.HI.X.SX32 R19, R103, R73, 0x1, P3 ;  /* 0x0000004967137211 */ /* 0x000fe200018f0eff */
[----:B------:R3:W-:Y:S01]  /*1bbc0*/  STG.E.U16 desc[UR4][R8.64], R39 ;  /* 0x0000002708007986 */ /* 0x0007e2000c101504 */
[C---:B------:R-:W-:Y:S02]  /*1bbd0*/  LEA R129, R74.reuse, R127, 0x2 ;  /* 0x0000007f4a817211 */ /* 0x040fe400078e10ff */
[-C--:B------:R-:W-:Y:S01]  /*1bbe0*/  LEA R10, P3, R61, R72.reuse, 0x1 ;  /* 0x000000483d0a7211 */ /* 0x080fe200078608ff */
[----:B------:R4:W-:Y:S01]  /*1bbf0*/  STG.E.U16 desc[UR4][R16.64], R43 ;  /* 0x0000002b10007986 */ /* 0x0009e2000c101504 */
[----:B------:R-:W-:Y:S01]  /*1bc00*/  PRMT R6, R43, 0x7632, R6 ;  /* 0x000076322b067816 */ /* 0x000fe20000000006 */
[----:B------:R-:W-:Y:S01]  /*1bc10*/  IMAD R131, R74, 0x4, R129 ;  /* 0x000000044a837824 */ /* 0x000fe200078e0281 */
[----:B------:R-:W-:-:S02]  /*1bc20*/  LEA R42, P5, R85, R72, 0x1 ;  /* 0x00000048552a7211 */ /* 0x000fc400078a08ff */
[----:B--2---:R-:W-:Y:S02]  /*1bc30*/  PRMT R33, R39, 0x7632, R33 ;  /* 0x0000763227217816 */ /* 0x004fe40000000021 */
[C---:B------:R-:W-:Y:S02]  /*1bc40*/  LEA R133, R74.reuse, R131, 0x2 ;  /* 0x000000834a857211 */ /* 0x040fe400078e10ff */
[----:B------:R-:W-:Y:S01]  /*1bc50*/  LEA.HI.X.SX32 R11, R61, R73, 0x1, P3 ;  /* 0x000000493d0b7211 */ /* 0x000fe200018f0eff */
[----:B------:R2:W-:Y:S01]  /*1bc60*/  STG.E.U16 desc[UR4][R18.64], R33 ;  /* 0x0000002112007986 */ /* 0x0005e2000c101504 */
[C---:B------:R-:W-:Y:S02]  /*1bc70*/  LEA R135, R74.reuse, R133, 0x2 ;  /* 0x000000854a877211 */ /* 0x040fe400078e10ff */
[-C--:B------:R-:W-:Y:S01]  /*1bc80*/  LEA R32, P4, R47, R72.reuse, 0x1 ;  /* 0x000000482f207211 */ /* 0x080fe200078808ff */
[----:B------:R0:W-:Y:S01]  /*1bc90*/  STG.E.U16 desc[UR4][R10.64], R6 ;  /* 0x000000060a007986 */ /* 0x0001e2000c101504 */
[----:B---3--:R-:W-:Y:S01]  /*1bca0*/  LEA R8, P3, R51, R72, 0x1 ;  /* 0x0000004833087211 */ /* 0x008fe200078608ff */
[----:B------:R-:W-:Y:S01]  /*1bcb0*/  IMAD R137, R74, 0x4, R135 ;  /* 0x000000044a897824 */ /* 0x000fe200078e0287 */
[----:B----4-:R-:W-:-:S02]  /*1bcc0*/  LEA.HI.X.SX32 R43, R85, R73, 0x1, P5 ;  /* 0x00000049552b7211 */ /* 0x010fc400028f0eff */
[----:B------:R-:W-:Y:S02]  /*1bcd0*/  LEA.HI.X.SX32 R9, R51, R73, 0x1, P3 ;  /* 0x0000004933097211 */ /* 0x000fe400018f0eff */
[C---:B------:R-:W-:Y:S02]  /*1bce0*/  LEA R139, R74.reuse, R137, 0x2 ;  /* 0x000000894a8b7211 */ /* 0x040fe400078e10ff */
[----:B--2---:R-:W-:Y:S02]  /*1bcf0*/  LEA.HI.X.SX32 R33, R47, R73, 0x1, P4 ;  /* 0x000000492f217211 */ /* 0x004fe400020f0eff */
[C---:B------:R-:W-:Y:S02]  /*1bd00*/  LEA R16, P3, R81.reuse, R72, 0x1 ;  /* 0x0000004851107211 */ /* 0x040fe400078608ff */
[----:B0-----:R-:W-:Y:S01]  /*1bd10*/  LEA R11, R74, R139, 0x2 ;  /* 0x0000008b4a0b7211 */ /* 0x001fe200078e10ff */
[----:B------:R0:W-:Y:S01]  /*1bd20*/  STG.E.U16 desc[UR4][R32.64], R52 ;  /* 0x0000003420007986 */ /* 0x0001e2000c101504 */
[----:B------:R-:W-:-:S02]  /*1bd30*/  LEA.HI.X.SX32 R17, R81, R73, 0x1, P3 ;  /* 0x0000004951117211 */ /* 0x000fc400018f0eff */
[CC--:B------:R-:W-:Y:S01]  /*1bd40*/  LEA R18, P3, R109.reuse, R72.reuse, 0x1 ;  /* 0x000000486d127211 */ /* 0x0c0fe200078608ff */
[----:B------:R-:W-:Y:S01]  /*1bd50*/  IMAD R141, R74, 0x4, R11 ;  /* 0x000000044a8d7824 */ /* 0x000fe200078e020b */
[----:B-1----:R1:W-:Y:S01]  /*1bd60*/  STG.E.U16 desc[UR4][R8.64], R68 ;  /* 0x0000004408007986 */ /* 0x0023e2000c101504 */
[----:B------:R-:W-:Y:S02]  /*1bd70*/  PRMT R6, R68, 0x7632, R6 ;  /* 0x0000763244067816 */ /* 0x000fe40000000006 */
[-C--:B------:R-:W-:Y:S02]  /*1bd80*/  LEA.HI.X.SX32 R19, R109, R73.reuse, 0x1, P3 ;  /* 0x000000496d137211 */ /* 0x080fe400018f0eff */
[C---:B------:R-:W-:Y:S02]  /*1bd90*/  LEA R40, P4, R35.reuse, R72, 0x1 ;  /* 0x0000004823287211 */ /* 0x040fe400078808ff */
[----:B0-----:R-:W-:Y:S02]  /*1bda0*/  PRMT R33, R52, 0x7632, R33 ;  /* 0x0000763234217816 */ /* 0x001fe40000000021 */
[----:B------:R-:W-:-:S02]  /*1bdb0*/  LEA.HI.X.SX32 R41, R35, R73, 0x1, P4 ;  /* 0x0000004923297211 */ /* 0x000fc400020f0eff */
[-C--:B------:R-:W-:Y:S01]  /*1bdc0*/  LEA R32, P3, R83, R72.reuse, 0x1 ;  /* 0x0000004853207211 */ /* 0x080fe200078608ff */
[----:B------:R0:W-:Y:S01]  /*1bdd0*/  STG.E.U16 desc[UR4][R16.64], R33 ;  /* 0x0000002110007986 */ /* 0x0001e2000c101504 */
[C---:B-1----:R-:W-:Y:S02]  /*1bde0*/  LEA R9, R74.reuse, R141, 0x2 ;  /* 0x0000008d4a097211 */ /* 0x042fe400078e10ff */
[CC--:B------:R-:W-:Y:S01]  /*1bdf0*/  LEA R46, P4, R91.reuse, R72.reuse, 0x1 ;  /* 0x000000485b2e7211 */ /* 0x0c0fe200078808ff */
[----:B------:R1:W-:Y:S01]  /*1be00*/  STG.E.U16 desc[UR4][R18.64], R6 ;  /* 0x0000000612007986 */ /* 0x0003e2000c101504 */
[C---:B------:R-:W-:Y:S02]  /*1be10*/  LEA R143, R74.reuse, R9, 0x2 ;  /* 0x000000094a8f7211 */ /* 0x040fe400078e10ff */
[----:B------:R-:W-:Y:S02]  /*1be20*/  LEA.HI.X.SX32 R47, R91, R73, 0x1, P4 ;  /* 0x000000495b2f7211 */ /* 0x000fe400020f0eff */
[-C--:B------:R-:W-:Y:S01]  /*1be30*/  LEA R60, P4, R95, R72.reuse, 0x1 ;  /* 0x000000485f3c7211 */ /* 0x080fe200078808ff */
[----:B------:R-:W-:Y:S01]  /*1be40*/  IMAD R145, R74, 0x4, R143 ;  /* 0x000000044a917824 */ /* 0x000fe200078e028f */
[----:B------:R-:W-:-:S02]  /*1be50*/  LEA R48, P5, R93, R72, 0x1 ;  /* 0x000000485d307211 */ /* 0x000fc400078a08ff */
[----:B0-----:R-:W-:Y:S02]  /*1be60*/  LEA.HI.X.SX32 R33, R83, R73, 0x1, P3 ;  /* 0x0000004953217211 */ /* 0x001fe400018f0eff */
[C---:B------:R-:W-:Y:S02]  /*1be70*/  LEA R17, R74.reuse, R145, 0x2 ;  /* 0x000000914a117211 */ /* 0x040fe400078e10ff */
[CC--:B------:R-:W-:Y:S01]  /*1be80*/  LEA R38, P3, R111.reuse, R72.reuse, 0x1 ;  /* 0x000000486f267211 */ /* 0x0c0fe200078608ff */
[----:B------:R0:W-:Y:S01]  /*1be90*/  STG.E.U16 desc[UR4][R32.64], R53 ;  /* 0x0000003520007986 */ /* 0x0001e2000c101504 */
[C---:B-1----:R-:W-:Y:S02]  /*1bea0*/  LEA R19, R74.reuse, R17, 0x2 ;  /* 0x000000114a137211 */ /* 0x042fe400078e10ff */
[-C--:B------:R-:W-:Y:S02]  /*1beb0*/  LEA.HI.X.SX32 R39, R111, R73.reuse, 0x1, P3 ;  /* 0x000000496f277211 */ /* 0x080fe400018f0eff */
[----:B------:R-:W-:Y:S01]  /*1bec0*/  LEA R44, P3, R87, R72, 0x1 ;  /* 0x00000048572c7211 */ /* 0x000fe200078608ff */
[----:B------:R-:W-:Y:S01]  /*1bed0*/  IMAD R35, R74, 0x4, R19 ;  /* 0x000000044a237824 */ /* 0x000fe200078e0213 */
[-C--:B------:R-:W-:Y:S01]  /*1bee0*/  LEA.HI.X.SX32 R61, R95, R73.reuse, 0x1, P4 ;  /* 0x000000495f3d7211 */ /* 0x080fe200020f0eff */
[----:B------:R1:W-:Y:S01]  /*1bef0*/  STG.E.U16 desc[UR4][R38.64], R69 ;  /* 0x0000004526007986 */ /* 0x0003e2000c101504 */
[----:B------:R-:W-:-:S02]  /*1bf00*/  LEA.HI.X.SX32 R45, R87, R73, 0x1, P3 ;  /* 0x00000049572d7211 */ /* 0x000fc400018f0eff */
[C---:B------:R-:W-:Y:S02]  /*1bf10*/  LEA R147, R74.reuse, R35, 0x2 ;  /* 0x000000234a937211 */ /* 0x040fe400078e10ff */
[-C--:B------:R-:W-:Y:S02]  /*1bf20*/  LEA R50, P3, R77, R72.reuse, 0x1 ;  /* 0x000000484d327211 */ /* 0x080fe400078608ff */
[C---:B------:R-:W-:Y:S02]  /*1bf30*/  LEA R149, R74.reuse, R147, 0x2 ;  /* 0x000000934a957211 */ /* 0x040fe400078e10ff */
[-C--:B------:R-:W-:Y:S02]  /*1bf40*/  LEA R80, P4, R101, R72.reuse, 0x1 ;  /* 0x0000004865507211 */ /* 0x080fe400078808ff */
[----:B------:R-:W-:Y:S01]  /*1bf50*/  LEA.HI.X.SX32 R51, R77, R73, 0x1, P3 ;  /* 0x000000494d337211 */ /* 0x000fe200018f0eff */
[----:B------:R-:W-:Y:S01]  /*1bf60*/  IMAD R151, R74, 0x4, R149 ;  /* 0x000000044a977824 */ /* 0x000fe200078e0295 */
[----:B------:R-:W-:-:S02]  /*1bf70*/  LEA R78, P3, R97, R72, 0x1 ;  /* 0x00000048614e7211 */ /* 0x000fc400078608ff */
[----:B------:R-:W-:Y:S02]  /*1bf80*/  LEA.HI.X.SX32 R81, R101, R73, 0x1, P4 ;  /* 0x0000004965517211 */ /* 0x000fe400020f0eff */
[C---:B------:R-:W-:Y:S02]  /*1bf90*/  LEA R153, R74.reuse, R151, 0x2 ;  /* 0x000000974a997211 */ /* 0x040fe400078e10ff */
[-C--:B------:R-:W-:Y:S02]  /*1bfa0*/  LEA R86, P4, R37, R72.reuse, 0x1 ;  /* 0x0000004825567211 */ /* 0x080fe400078808ff */
[----:B------:R-:W-:Y:S02]  /*1bfb0*/  LEA R155, R74, R153, 0x2 ;  /* 0x000000994a9b7211 */ /* 0x000fe400078e10ff */
[----:B------:R-:W-:Y:S02]  /*1bfc0*/  LEA.HI.X.SX32 R79, R97, R73, 0x1, P3 ;  /* 0x00000049614f7211 */ /* 0x000fe400018f0eff */
[----:B------:R-:W-:-:S02]  /*1bfd0*/  LEA R84, P3, R117, R72, 0x1 ;  /* 0x0000004875547211 */ /* 0x000fc400078608ff */
[-C--:B------:R-:W-:Y:S01]  /*1bfe0*/  LEA.HI.X.SX32 R87, R37, R73.reuse, 0x1, P4 ;  /* 0x0000004925577211 */ /* 0x080fe200020f0eff */
[C---:B------:R-:W-:Y:S01]  /*1bff0*/  IMAD R37, R74.reuse, 0x4, R155 ;  /* 0x000000044a257824 */ /* 0x040fe200078e029b */
[----:B------:R-:W-:Y:S02]  /*1c000*/  LEA.HI.X.SX32 R85, R117, R73, 0x1, P3 ;  /* 0x0000004975557211 */ /* 0x000fe400018f0eff */
[-C--:B------:R-:W-:Y:S02]  /*1c010*/  LEA R90, P3, R105, R72.reuse, 0x1 ;  /* 0x00000048695a7211 */ /* 0x080fe400078608ff */
[----:B------:R-:W-:Y:S02]  /*1c020*/  LEA R157, R74, R37, 0x2 ;  /* 0x000000254a9d7211 */ /* 0x000fe400078e10ff */
[----:B------:R-:W-:Y:S02]  /*1c030*/  LEA.HI.X.SX32 R49, R93, R73, 0x1, P5 ;  /* 0x000000495d317211 */ /* 0x000fe400028f0eff */
[----:B------:R-:W-:-:S02]  /*1c040*/  LEA R76, P5, R113, R72, 0x1 ;  /* 0x00000048714c7211 */ /* 0x000fc400078a08ff */
[----:B------:R-:W-:Y:S02]  /*1c050*/  LEA.HI.X.SX32 R91, R105, R73, 0x1, P3 ;  /* 0x00000049695b7211 */ /* 0x000fe400018f0eff */
[-C--:B------:R-:W-:Y:S02]  /*1c060*/  LEA R96, P3, R75, R72.reuse, 0x1 ;  /* 0x000000484b607211 */ /* 0x080fe400078608ff */
[C---:B------:R-:W-:Y:S02]  /*1c070*/  LEA R159, R74.reuse, R157, 0x2 ;  /* 0x0000009d4a9f7211 */ /* 0x040fe400078e10ff */
[-C--:B------:R-:W-:Y:S02]  /*1c080*/  LEA.HI.X.SX32 R77, R113, R73.reuse, 0x1, P5 ;  /* 0x00000049714d7211 */ /* 0x080fe400028f0eff */
[----:B------:R-:W-:Y:S02]  /*1c090*/  LEA R82, P5, R115, R72, 0x1 ;  /* 0x0000004873527211 */ /* 0x000fe400078a08ff */
[-C--:B------:R-:W-:Y:S01]  /*1c0a0*/  LEA.HI.X.SX32 R97, R75, R73.reuse, 0x1, P3 ;  /* 0x000000494b617211 */ /* 0x080fe200018f0eff */
[----:B------:R-:W-:Y:S01]  /*1c0b0*/  IMAD R75, R74, 0x4, R159 ;  /* 0x000000044a4b7824 */ /* 0x000fe200078e029f */
[----:B------:R-:W-:-:S02]  /*1c0c0*/  LEA.HI.X.SX32 R83, R115, R73, 0x1, P5 ;  /* 0x0000004973537211 */ /* 0x000fc400028f0eff */
[CC--:B------:R-:W-:Y:S02]  /*1c0d0*/  LEA R88, P5, R99.reuse, R72.reuse, 0x1 ;  /* 0x0000004863587211 */ /* 0x0c0fe400078a08ff */
[C---:B------:R-:W-:Y:S02]  /*1c0e0*/  LEA R161, R74.reuse, R75, 0x2 ;  /* 0x0000004b4aa17211 */ /* 0x040fe400078e10ff */
[----:B------:R-:W-:Y:S02]  /*1c0f0*/  LEA.HI.X.SX32 R89, R99, R73, 0x1, P5 ;  /* 0x0000004963597211 */ /* 0x000fe400028f0eff */
[-C--:B------:R-:W-:Y:S02]  /*1c100*/  LEA R94, P5, R119, R72.reuse, 0x1 ;  /* 0x00000048775e7211 */ /* 0x080fe400078a08ff */
[----:B------:R-:W-:Y:S02]  /*1c110*/  LEA R163, R74, R161, 0x2 ;  /* 0x000000a14aa37211 */ /* 0x000fe400078e10ff */
[----:B------:R-:W-:-:S02]  /*1c120*/  LEA R92, P4, R107, R72, 0x1 ;  /* 0x000000486b5c7211 */ /* 0x000fc400078808ff */
[-C--:B------:R-:W-:Y:S01]  /*1c130*/  LEA.HI.X.SX32 R95, R119, R73.reuse, 0x1, P5 ;  /* 0x00000049775f7211 */ /* 0x080fe200028f0eff */
[----:B------:R-:W-:Y:S01]  /*1c140*/  IMAD R165, R74, 0x4, R163 ;  /* 0x000000044aa57824 */ /* 0x000fe200078e02a3 */
[-C--:B------:R-:W-:Y:S02]  /*1c150*/  LEA R100, P5, R123, R72.reuse, 0x1 ;  /* 0x000000487b647211 */ /* 0x080fe400078a08ff */
[-C--:B------:R-:W-:Y:S02]  /*1c160*/  LEA.HI.X.SX32 R93, R107, R73.reuse, 0x1, P4 ;  /* 0x000000496b5d7211 */ /* 0x080fe400020f0eff */
[-C--:B------:R-:W-:Y:S02]  /*1c170*/  LEA R98, P4, R121, R72.reuse, 0x1 ;  /* 0x0000004879627211 */ /* 0x080fe400078808ff */
[----:B------:R-:W-:Y:S02]  /*1c180*/  LEA.HI.X.SX32 R101, R123, R73, 0x1, P5 ;  /* 0x000000497b657211 */ /* 0x000fe400028f0eff */
[----:B------:R-:W-:-:S02]  /*1c190*/  LEA R106, P5, R129, R72, 0x1 ;  /* 0x00000048816a7211 */ /* 0x000fc400078a08ff */
[C---:B------:R-:W-:Y:S02]  /*1c1a0*/  LEA R167, R74.reuse, R165, 0x2 ;  /* 0x000000a54aa77211 */ /* 0x040fe400078e10ff */
[-C--:B------:R-:W-:Y:S02]  /*1c1b0*/  LEA.HI.X.SX32 R99, R121, R73.reuse, 0x1, P4 ;  /* 0x0000004979637211 */ /* 0x080fe400020f0eff */
[-C--:B------:R-:W-:Y:S02]  /*1c1c0*/  LEA R104, P4, R127, R72.reuse, 0x1 ;  /* 0x000000487f687211 */ /* 0x080fe400078808ff */
[----:B------:R-:W-:Y:S02]  /*1c1d0*/  LEA.HI.X.SX32 R107, R129, R73, 0x1, P5 ;  /* 0x00000049816b7211 */ /* 0x000fe400028f0eff */
[----:B------:R-:W-:Y:S02]  /*1c1e0*/  LEA R112, P5, R135, R72, 0x1 ;  /* 0x0000004887707211 */ /* 0x000fe400078a08ff */
[----:B------:R-:W-:-:S02]  /*1c1f0*/  LEA R169, R74, R167, 0x2 ;  /* 0x000000a74aa97211 */ /* 0x000fc400078e10ff */
[-C--:B------:R-:W-:Y:S02]  /*1c200*/  LEA.HI.X.SX32 R105, R127, R73.reuse, 0x1, P4 ;  /* 0x000000497f697211 */ /* 0x080fe400020f0eff */
[-C--:B------:R-:W-:Y:S01]  /*1c210*/  LEA R110, P4, R133, R72.reuse, 0x1 ;  /* 0x00000048856e7211 */ /* 0x080fe200078808ff */
[----:B------:R-:W-:Y:S01]  /*1c220*/  IMAD R171, R74, 0x4, R169 ;  /* 0x000000044aab7824 */ /* 0x000fe200078e02a9 */
[-C--:B------:R-:W-:Y:S02]  /*1c230*/  LEA.HI.X.SX32 R113, R135, R73.reuse, 0x1, P5 ;  /* 0x0000004987717211 */ /* 0x080fe400028f0eff */
[-C--:B------:R-:W-:Y:S02]  /*1c240*/  LEA R118, P5, R11, R72.reuse, 0x1 ;  /* 0x000000480b767211 */ /* 0x080fe400078a08ff */
[----:B------:R-:W-:Y:S02]  /*1c250*/  LEA R102, P3, R125, R72, 0x1 ;  /* 0x000000487d667211 */ /* 0x000fe400078608ff */
[----:B------:R-:W-:-:S02]  /*1c260*/  LEA.HI.X.SX32 R111, R133, R73, 0x1, P4 ;  /* 0x00000049856f7211 */ /* 0x000fc400020f0eff */
[-C--:B------:R-:W-:Y:S02]  /*1c270*/  LEA R116, P4, R139, R72.reuse, 0x1 ;  /* 0x000000488b747211 */ /* 0x080fe400078808ff */
[----:B------:R-:W-:Y:S02]  /*1c280*/  LEA.HI.X.SX32 R119, R11, R73, 0x1, P5 ;  /* 0x000000490b777211 */ /* 0x000fe400028f0eff */
[----:B------:R-:W-:Y:S02]  /*1c290*/  LEA R11, R74, R171, 0x2 ;  /* 0x000000ab4a0b7211 */ /* 0x000fe400078e10ff */
[-C--:B------:R-:W-:Y:S02]  /*1c2a0*/  LEA.HI.X.SX32 R103, R125, R73.reuse, 0x1, P3 ;  /* 0x000000497d677211 */ /* 0x080fe400018f0eff */
[----:B------:R-:W-:Y:S02]  /*1c2b0*/  LEA R108, P3, R131, R72, 0x1 ;  /* 0x00000048836c7211 */ /* 0x000fe400078608ff */
[----:B------:R-:W-:-:S02]  /*1c2c0*/  LEA.HI.X.SX32 R117, R139, R73, 0x1, P4 ;  /* 0x000000498b757211 */ /* 0x000fc400020f0eff */
[-C--:B------:R-:W-:Y:S02]  /*1c2d0*/  LEA R122, P4, R9, R72.reuse, 0x1 ;  /* 0x00000048097a7211 */ /* 0x080fe400078808ff */
[C---:B------:R-:W-:Y:S02]  /*1c2e0*/  LEA R173, R74.reuse, R11, 0x2 ;  /* 0x0000000b4aad7211 */ /* 0x040fe400078e10ff */
[-C--:B------:R-:W-:Y:S02]  /*1c2f0*/  LEA.HI.X.SX32 R109, R131, R73.reuse, 0x1, P3 ;  /* 0x00000049836d7211 */ /* 0x080fe400018f0eff */
[----:B------:R-:W-:Y:S02]  /*1c300*/  LEA R114, P3, R137, R72, 0x1 ;  /* 0x0000004889727211 */ /* 0x000fe400078608ff */
[-C--:B------:R-:W-:Y:S01]  /*1c310*/  LEA.HI.X.SX32 R123, R9, R73.reuse, 0x1, P4 ;  /* 0x00000049097b7211 */ /* 0x080fe200020f0eff */
[----:B------:R-:W-:Y:S01]  /*1c320*/  IMAD R9, R74, 0x4, R173 ;  /* 0x000000044a097824 */ /* 0x000fe200078e02ad */
[----:B------:R-:W-:-:S02]  /*1c330*/  LEA.HI.X.SX32 R115, R137, R73, 0x1, P3 ;  /* 0x0000004989737211 */ /* 0x000fc400018f0eff */
[-C--:B------:R-:W-:Y:S02]  /*1c340*/  LEA R120, P3, R141, R72.reuse, 0x1 ;  /* 0x000000488d787211 */ /* 0x080fe400078608ff */
[-C--:B------:R-:W-:Y:S02]  /*1c350*/  LEA R124, P5, R143, R72.reuse, 0x1 ;  /* 0x000000488f7c7211 */ /* 0x080fe400078a08ff */
[----:B------:R-:W-:Y:S02]  /*1c360*/  LEA R128, P4, R17, R72, 0x1 ;  /* 0x0000004811807211 */ /* 0x000fe400078808ff */
[----:B------:R-:W-:Y:S02]  /*1c370*/  LEA R175, R74, R9, 0x2 ;  /* 0x000000094aaf7211 */ /* 0x000fe400078e10ff */
[-C--:B------:R-:W-:Y:S02]  /*1c380*/  LEA.HI.X.SX32 R121, R141, R73.reuse, 0x1, P3 ;  /* 0x000000498d797211 */ /* 0x080fe400018f0eff */
[----:B------:R-:W-:-:S02]  /*1c390*/  LEA.HI.X.SX32 R125, R143, R73, 0x1, P5 ;  /* 0x000000498f7d7211 */ /* 0x000fc400028f0eff */
[----:B------:R-:W-:Y:S02]  /*1c3a0*/  LEA.HI.X.SX32 R129, R17, R73, 0x1, P4 ;  /* 0x0000004911817211 */ /* 0x000fe400020f0eff */
[-C--:B------:R-:W-:Y:S02]  /*1c3b0*/  LEA R126, P3, R145, R72.reuse, 0x1 ;  /* 0x00000048917e7211 */ /* 0x080fe400078608ff */
[-C--:B------:R-:W-:Y:S02]  /*1c3c0*/  LEA R130, P5, R19, R72.reuse, 0x1 ;  /* 0x0000004813827211 */ /* 0x080fe400078a08ff */
[C---:B------:R-:W-:Y:S02]  /*1c3d0*/  LEA R17, R74.reuse, R175, 0x2 ;  /* 0x000000af4a117211 */ /* 0x040fe400078e10ff */
[-C--:B------:R-:W-:Y:S02]  /*1c3e0*/  LEA.HI.X.SX32 R127, R145, R73.reuse, 0x1, P3 ;  /* 0x00000049917f7211 */ /* 0x080fe400018f0eff */
[----:B------:R-:W-:Y:S01]  /*1c3f0*/  LEA.HI.X.SX32 R131, R19, R73, 0x1, P5 ;  /* 0x0000004913837211 */ /* 0x000fe200028f0eff */
[----:B------:R-:W-:Y:S01]  /*1c400*/  IMAD R19, R74, 0x4, R17 ;  /* 0x000000044a137824 */ /* 0x000fe200078e0211 */
[----:B------:R-:W-:-:S02]  /*1c410*/  LEA R132, P3, R35, R72, 0x1 ;  /* 0x0000004823847211 */ /* 0x000fc400078608ff */
[-C--:B------:R-:W-:Y:S02]  /*1c420*/  LEA R134, P4, R147, R72.reuse, 0x1 ;  /* 0x0000004893867211 */ /* 0x080fe400078808ff */
[----:B------:R-:W-:Y:S02]  /*1c430*/  LEA.HI.X.SX32 R133, R35, R73, 0x1, P3 ;  /* 0x0000004923857211 */ /* 0x000fe400018f0eff */
[C---:B------:R-:W-:Y:S02]  /*1c440*/  LEA R35, R74.reuse, R19, 0x2 ;  /* 0x000000134a237211 */ /* 0x040fe400078e10ff */
[C---:B------:R-:W-:Y:S02]  /*1c450*/  LEA R138, P3, R151.reuse, R72, 0x1 ;  /* 0x00000048978a7211 */ /* 0x040fe400078608ff */
[----:B------:R-:W-:Y:S02]  /*1c460*/  LEA R179, R74, R35, 0x2 ;  /* 0x000000234ab37211 */ /* 0x000fe400078e10ff */
[----:B------:R-:W-:-:S02]  /*1c470*/  LEA.HI.X.SX32 R139, R151, R73, 0x1, P3 ;  /* 0x00000049978b7211 */ /* 0x000fc400018f0eff */
[-C--:B------:R-:W-:Y:S01]  /*1c480*/  LEA R144, P3, R37, R72.reuse, 0x1 ;  /* 0x0000004825907211 */ /* 0x080fe200078608ff */
[C---:B------:R-:W-:Y:S01]  /*1c490*/  IMAD R181, R74.reuse, 0x4, R179 ;  /* 0x000000044ab57824 */ /* 0x040fe200078e02b3 */
[-C--:B------:R-:W-:Y:S02]  /*1c4a0*/  LEA.HI.X.SX32 R135, R147, R73.reuse, 0x1, P4 ;  /* 0x0000004993877211 */ /* 0x080fe400020f0eff */
[----:B------:R-:W-:Y:S02]  /*1c4b0*/  LEA.HI.X.SX32 R145, R37, R73, 0x1, P3 ;  /* 0x0000004925917211 */ /* 0x000fe400018f0eff */
[C---:B------:R-:W-:Y:S02]  /*1c4c0*/  LEA R37, R74.reuse, R181, 0x2 ;  /* 0x000000b54a257211 */ /* 0x040fe400078e10ff */
[----:B------:R-:W-:Y:S02]  /*1c4d0*/  LEA R150, P3, R75, R72, 0x1 ;  /* 0x000000484b967211 */ /* 0x000fe400078608ff */
[----:B------:R-:W-:-:S02]  /*1c4e0*/  LEA R185, R74, R37, 0x2 ;  /* 0x000000254ab97211 */ /* 0x000fc400078e10ff */
[-C--:B------:R-:W-:Y:S02]  /*1c4f0*/  LEA R136, P5, R149, R72.reuse, 0x1 ;  /* 0x0000004895887211 */ /* 0x080fe400078a08ff */
[-C--:B------:R-:W-:Y:S02]  /*1c500*/  LEA R140, P4, R153, R72.reuse, 0x1 ;  /* 0x00000048998c7211 */ /* 0x080fe400078808ff */
[-C--:B------:R-:W-:Y:S01]  /*1c510*/  LEA.HI.X.SX32 R151, R75, R73.reuse, 0x1, P3 ;  /* 0x000000494b977211 */ /* 0x080fe200018f0eff */
[----:B------:R-:W-:Y:S01]  /*1c520*/  IMAD R75, R74, 0x4, R185 ;  /* 0x000000044a4b7824 */ /* 0x000fe200078e02b9 */
[-C--:B------:R-:W-:Y:S02]  /*1c530*/  LEA.HI.X.SX32 R137, R149, R73.reuse, 0x1, P5 ;  /* 0x0000004995897211 */ /* 0x080fe400028f0eff */
[----:B------:R-:W-:Y:S02]  /*1c540*/  LEA.HI.X.SX32 R141, R153, R73, 0x1, P4 ;  /* 0x00000049998d7211 */ /* 0x000fe400020f0eff */
[----:B------:R-:W-:-:S02]  /*1c550*/  LEA R142, P5, R155, R72, 0x1 ;  /* 0x000000489b8e7211 */ /* 0x000fc400078a08ff */
[-C--:B------:R-:W-:Y:S02]  /*1c560*/  LEA R146, P4, R157, R72.reuse, 0x1 ;  /* 0x000000489d927211 */ /* 0x080fe400078808ff */
[----:B------:R-:W-:Y:S02]  /*1c570*/  LEA R189, R74, R75, 0x2 ;  /* 0x0000004b4abd7211 */ /* 0x000fe400078e10ff */
[-C--:B------:R-:W-:Y:S02]  /*1c580*/  LEA.HI.X.SX32 R143, R155, R73.reuse, 0x1, P5 ;  /* 0x000000499b8f7211 */ /* 0x080fe400028f0eff */
[----:B------:R-:W-:Y:S02]  /*1c590*/  LEA.HI.X.SX32 R147, R157, R73, 0x1, P4 ;  /* 0x000000499d937211 */ /* 0x000fe400020f0eff */
[-C--:B------:R-:W-:Y:S02]  /*1c5a0*/  LEA R148, P5, R159, R72.reuse, 0x1 ;  /* 0x000000489f947211 */ /* 0x080fe400078a08ff */
[----:B------:R-:W-:-:S02]  /*1c5b0*/  LEA R152, P4, R161, R72, 0x1 ;  /* 0x00000048a1987211 */ /* 0x000fc400078808ff */
[C---:B------:R-:W-:Y:S02]  /*1c5c0*/  LEA R191, R74.reuse, R189, 0x2 ;  /* 0x000000bd4abf7211 */ /* 0x040fe400078e10ff */
[-C--:B------:R-:W-:Y:S02]  /*1c5d0*/  LEA.HI.X.SX32 R149, R159, R73.reuse, 0x1, P5 ;  /* 0x000000499f957211 */ /* 0x080fe400028f0eff */
[----:B------:R-:W-:Y:S01]  /*1c5e0*/  LEA.HI.X.SX32 R153, R161, R73, 0x1, P4 ;  /* 0x00000049a1997211 */ /* 0x000fe200020f0eff */
[----:B------:R-:W-:Y:S01]  /*1c5f0*/  IMAD R193, R74, 0x4, R191 ;  /* 0x000000044ac17824 */ /* 0x000fe200078e02bf */
[-C--:B------:R-:W-:Y:S02]  /*1c600*/  LEA R154, P5, R163, R72.reuse, 0x1 ;  /* 0x00000048a39a7211 */ /* 0x080fe400078a08ff */
[-C--:B------:R-:W-:Y:S02]  /*1c610*/  LEA R156, P3, R165, R72.reuse, 0x1 ;  /* 0x00000048a59c7211 */ /* 0x080fe400078608ff */
[----:B------:R-:W-:-:S02]  /*1c620*/  LEA R158, P4, R167, R72, 0x1 ;  /* 0x00000048a79e7211 */ /* 0x000fc400078808ff */
[-C--:B------:R-:W-:Y:S02]  /*1c630*/  LEA.HI.X.SX32 R155, R163, R73.reuse, 0x1, P5 ;  /* 0x00000049a39b7211 */ /* 0x080fe400028f0eff */
[-C--:B------:R-:W-:Y:S02]  /*1c640*/  LEA.HI.X.SX32 R157, R165, R73.reuse, 0x1, P3 ;  /* 0x00000049a59d7211 */ /* 0x080fe400018f0eff */
[----:B------:R-:W-:Y:S02]  /*1c650*/  LEA.HI.X.SX32 R159, R167, R73, 0x1, P4 ;  /* 0x00000049a79f7211 */ /* 0x000fe400020f0eff */
[-C--:B------:R-:W-:Y:S02]  /*1c660*/  LEA R160, P5, R169, R72.reuse, 0x1 ;  /* 0x00000048a9a07211 */ /* 0x080fe400078a08ff */
[-C--:B------:R-:W-:Y:S02]  /*1c670*/  LEA R162, P3, R171, R72.reuse, 0x1 ;  /* 0x00000048aba27211 */ /* 0x080fe400078608ff */
[----:B------:R-:W-:-:S02]  /*1c680*/  LEA R164, P4, R11, R72, 0x1 ;  /* 0x000000480ba47211 */ /* 0x000fc400078808ff */
[----:B------:R-:W-:Y:S02]  /*1c690*/  LEA R195, R74, R193, 0x2 ;  /* 0x000000c14ac37211 */ /* 0x000fe400078e10ff */
[-C--:B------:R-:W-:Y:S02]  /*1c6a0*/  LEA.HI.X.SX32 R161, R169, R73.reuse, 0x1, P5 ;  /* 0x00000049a9a17211 */ /* 0x080fe400028f0eff */
[-C--:B------:R-:W-:Y:S02]  /*1c6b0*/  LEA.HI.X.SX32 R163, R171, R73.reuse, 0x1, P3 ;  /* 0x00000049aba37211 */ /* 0x080fe400018f0eff */
[----:B------:R-:W-:Y:S02]  /*1c6c0*/  LEA.HI.X.SX32 R165, R11, R73, 0x1, P4 ;  /* 0x000000490ba57211 */ /* 0x000fe400020f0eff */
[-C--:B------:R-:W-:Y:S02]  /*1c6d0*/  LEA R166, P5, R173, R72.reuse, 0x1 ;  /* 0x00000048ada67211 */ /* 0x080fe400078a08ff */
[----:B------:R-:W-:-:S02]  /*1c6e0*/  LEA R168, P3, R9, R72, 0x1 ;  /* 0x0000004809a87211 */ /* 0x000fc400078608ff */
[C---:B------:R-:W-:Y:S02]  /*1c6f0*/  LEA R11, R74.reuse, R195, 0x2 ;  /* 0x000000c34a0b7211 */ /* 0x040fe400078e10ff */
[-C--:B------:R-:W-:Y:S02]  /*1c700*/  LEA.HI.X.SX32 R167, R173, R73.reuse, 0x1, P5 ;  /* 0x00000049ada77211 */ /* 0x080fe400028f0eff */
[-C--:B------:R-:W-:Y:S01]  /*1c710*/  LEA.HI.X.SX32 R169, R9, R73.reuse, 0x1, P3 ;  /* 0x0000004909a97211 */ /* 0x080fe200018f0eff */
[----:B------:R-:W-:Y:S01]  /*1c720*/  IMAD R9, R74, 0x4, R11 ;  /* 0x000000044a097824 */ /* 0x000fe200078e020b */
[-C--:B------:R-:W-:Y:S02]  /*1c730*/  LEA R172, P5, R17, R72.reuse, 0x1 ;  /* 0x0000004811ac7211 */ /* 0x080fe400078a08ff */
[----:B------:R-:W-:Y:S02]  /*1c740*/  LEA R170, P4, R175, R72, 0x1 ;  /* 0x00000048afaa7211 */ /* 0x000fe400078808ff */
[----:B------:R-:W-:-:S02]  /*1c750*/  LEA.HI.X.SX32 R173, R17, R73, 0x1, P5 ;  /* 0x0000004911ad7211 */ /* 0x000fc400028f0eff */
[-C--:B------:R-:W-:Y:S02]  /*1c760*/  LEA R174, P3, R19, R72.reuse, 0x1 ;  /* 0x0000004813ae7211 */ /* 0x080fe400078608ff */
[C---:B------:R-:W-:Y:S02]  /*1c770*/  LEA R17, R74.reuse, R9, 0x2 ;  /* 0x000000094a117211 */ /* 0x040fe400078e10ff */
[-C--:B------:R-:W-:Y:S02]  /*1c780*/  LEA.HI.X.SX32 R171, R175, R73.reuse, 0x1, P4 ;  /* 0x00000049afab7211 */ /* 0x080fe400020f0eff */
[----:B------:R-:W-:Y:S02]  /*1c790*/  LEA.HI.X.SX32 R175, R19, R73, 0x1, P3 ;  /* 0x0000004913af7211 */ /* 0x000fe400018f0eff */
[----:B------:R-:W-:Y:S02]  /*1c7a0*/  LEA R176, P4, R35, R72, 0x1 ;  /* 0x0000004823b07211 */ /* 0x000fe400078808ff */
[----:B------:R-:W-:-:S02]  /*1c7b0*/  LEA R19, R74, R17, 0x2 ;  /* 0x000000114a137211 */ /* 0x000fc400078e10ff */
[----:B------:R-:W-:Y:S02]  /*1c7c0*/  LEA.HI.X.SX32 R177, R35, R73, 0x1, P4 ;  /* 0x0000004923b17211 */ /* 0x000fe400020f0eff */
[-C--:B------:R-:W-:Y:S01]  /*1c7d0*/  LEA R180, P3, R181, R72.reuse, 0x1 ;  /* 0x00000048b5b47211 */ /* 0x080fe200078608ff */
[C---:B------:R-:W-:Y:S01]  /*1c7e0*/  IMAD R35, R74.reuse, 0x4, R19 ;  /* 0x000000044a237824 */ /* 0x040fe200078e0213 */
[-C--:B------:R-:W-:Y:S02]  /*1c7f0*/  LEA R182, P4, R37, R72.reuse, 0x1 ;  /* 0x0000004825b67211 */ /* 0x080fe400078808ff */
[----:B------:R-:W-:Y:S02]  /*1c800*/  LEA R178, P5, R179, R72, 0x1 ;  /* 0x00000048b3b27211 */ /* 0x000fe400078a08ff */
[----:B------:R-:W-:Y:S02]  /*1c810*/  LEA R207, R74, R35, 0x2 ;  /* 0x000000234acf7211 */ /* 0x000fe400078e10ff */
[----:B------:R-:W-:-:S02]  /*1c820*/  LEA.HI.X.SX32 R181, R181, R73, 0x1, P3 ;  /* 0x00000049b5b57211 */ /* 0x000fc400018f0eff */
        /* <DEDUP_REMOVED lines=9> */
[----:B------:R-:W-:Y:S02]  /*1c8c0*/  LEA R213, R74, R75, 0x2 ;  /* 0x0000004b4ad57211 */ /* 0x000fe400078e10ff */
[-C--:B------:R-:W-:Y:S02]  /*1c8d0*/  LEA R188, P4, R189, R72.reuse, 0x1 ;  /* 0x00000048bdbc7211 */ /* 0x080fe400078808ff */
[----:B------:R-:W-:Y:S02]  /*1c8e0*/  LEA.HI.X.SX32 R191, R191, R73, 0x1, P5 ;  /* 0x00000049bfbf7211 */ /* 0x000fe400028f0eff */
[-C--:B------:R-:W-:Y:S02]  /*1c8f0*/  LEA R192, P3, R193, R72.reuse, 0x1 ;  /* 0x00000048c1c07211 */ /* 0x080fe400078608ff */
[----:B------:R-:W-:-:S02]  /*1c900*/  LEA R196, P5, R11, R72, 0x1 ;  /* 0x000000480bc47211 */ /* 0x000fc400078a08ff */
[C---:B------:R-:W-:Y:S02]  /*1c910*/  LEA R215, R74.reuse, R213, 0x2 ;  /* 0x000000d54ad77211 */ /* 0x040fe400078e10ff */
[-C--:B------:R-:W-:Y:S02]  /*1c920*/  LEA.HI.X.SX32 R189, R189, R73.reuse, 0x1, P4 ;  /* 0x00000049bdbd7211 */ /* 0x080fe400020f0eff */
[-C--:B------:R-:W-:Y:S02]  /*1c930*/  LEA R194, P4, R195, R72.reuse, 0x1 ;  /* 0x00000048c3c27211 */ /* 0x080fe400078808ff */
[-C--:B------:R-:W-:Y:S02]  /*1c940*/  LEA.HI.X.SX32 R193, R193, R73.reuse, 0x1, P3 ;  /* 0x00000049c1c17211 */ /* 0x080fe400018f0eff */
[----:B------:R-:W-:Y:S01]  /*1c950*/  LEA.HI.X.SX32 R197, R11, R73, 0x1, P5 ;  /* 0x000000490bc57211 */ /* 0x000fe200028f0eff */
[----:B------:R-:W-:Y:S01]  /*1c960*/  IMAD R11, R74, 0x4, R215 ;  /* 0x000000044a0b7824 */ /* 0x000fe200078e02d7 */
[----:B------:R-:W-:-:S02]  /*1c970*/  LEA R198, P3, R9, R72, 0x1 ;  /* 0x0000004809c67211 */ /* 0x000fc400078608ff */
[-C--:B------:R-:W-:Y:S02]  /*1c980*/  LEA.HI.X.SX32 R195, R195, R73.reuse, 0x1, P4 ;  /* 0x00000049c3c37211 */ /* 0x080fe400020f0eff */
[-C--:B------:R-:W-:Y:S02]  /*1c990*/  LEA R200, P4, R17, R72.reuse, 0x1 ;  /* 0x0000004811c87211 */ /* 0x080fe400078808ff */
[----:B------:R-:W-:Y:S02]  /*1c9a0*/  LEA.HI.X.SX32 R199, R9, R73, 0x1, P3 ;  /* 0x0000004909c77211 */ /* 0x000fe400018f0eff */
[----:B------:R-:W-:Y:S02]  /*1c9b0*/  LEA R9, R74, R11, 0x2 ;  /* 0x0000000b4a097211 */ /* 0x000fe400078e10ff */
[----:B------:R-:W-:Y:S02]  /*1c9c0*/  LEA.HI.X.SX32 R201, R17, R73, 0x1, P4 ;  /* 0x0000004911c97211 */ /* 0x000fe400020f0eff */
[----:B------:R-:W-:-:S02]  /*1c9d0*/  LEA R202, P5, R19, R72, 0x1 ;  /* 0x0000004813ca7211 */ /* 0x000fc400078a08ff */
[C---:B------:R-:W-:Y:S02]  /*1c9e0*/  LEA R17, R74.reuse, R9, 0x2 ;  /* 0x000000094a117211 */ /* 0x040fe400078e10ff */
[-C--:B------:R-:W-:Y:S02]  /*1c9f0*/  LEA.HI.X.SX32 R203, R19, R73.reuse, 0x1, P5 ;  /* 0x0000004913cb7211 */ /* 0x080fe400028f0eff */
[-C--:B------:R-:W-:Y:S01]  /*1ca00*/  LEA R204, P3, R35, R72.reuse, 0x1 ;  /* 0x0000004823cc7211 */ /* 0x080fe200078608ff */
[C---:B------:R-:W-:Y:S01]  /*1ca10*/  IMAD R19, R74.reuse, 0x4, R17 ;  /* 0x000000044a137824 */ /* 0x040fe200078e0211 */
[----:B------:R-:W-:Y:S02]  /*1ca20*/  LEA R208, P5, R37, R72, 0x1 ;  /* 0x0000004825d07211 */ /* 0x000fe400078a08ff */
[----:B------:R-:W-:Y:S02]  /*1ca30*/  LEA.HI.X.SX32 R205, R35, R73, 0x1, P3 ;  /* 0x0000004923cd7211 */ /* 0x000fe400018f0eff */
[----:B------:R-:W-:-:S02]  /*1ca40*/  LEA R35, R74, R19, 0x2 ;  /* 0x000000134a237211 */ /* 0x000fc400078e10ff */
[-C--:B------:R-:W-:Y:S02]  /*1ca50*/  LEA R206, P4, R207, R72.reuse, 0x1 ;  /* 0x00000048cfce7211 */ /* 0x080fe400078808ff */
[----:B------:R-:W-:Y:S02]  /*1ca60*/  LEA.HI.X.SX32 R209, R37, R73, 0x1, P5 ;  /* 0x0000004925d17211 */ /* 0x000fe400028f0eff */
[-C--:B------:R-:W-:Y:S02]  /*1ca70*/  LEA R210, P3, R75, R72.reuse, 0x1 ;  /* 0x000000484bd27211 */ /* 0x080fe400078608ff */
[----:B------:R-:W-:Y:S02]  /*1ca80*/  LEA R37, R74, R35, 0x2 ;  /* 0x000000234a257211 */ /* 0x000fe400078e10ff */
[----:B------:R-:W-:Y:S02]  /*1ca90*/  LEA.HI.X.SX32 R207, R207, R73, 0x1, P4 ;  /* 0x00000049cfcf7211 */ /* 0x000fe400020f0eff */
[----:B------:R-:W-:-:S02]  /*1caa0*/  LEA R212, P4, R213, R72, 0x1 ;  /* 0x00000048d5d47211 */ /* 0x000fc400078808ff */
[-C--:B------:R-:W-:Y:S02]  /*1cab0*/  LEA R214, P5, R215, R72.reuse, 0x1 ;  /* 0x00000048d7d67211 */ /* 0x080fe400078a08ff */
[-C--:B------:R-:W-:Y:S01]  /*1cac0*/  LEA.HI.X.SX32 R211, R75, R73.reuse, 0x1, P3 ;  /* 0x000000494bd37211 */ /* 0x080fe200018f0eff */
[----:B------:R-:W-:Y:S01]  /*1cad0*/  IMAD R75, R74, 0x4, R37 ;  /* 0x000000044a4b7824 */ /* 0x000fe200078e0225 */
[-C--:B-----5:R-:W-:Y:S02]  /*1cae0*/  LEA R216, P3, R11, R72.reuse, 0x1 ;  /* 0x000000480bd87211 */ /* 0x0a0fe400078608ff */
[-C--:B------:R-:W-:Y:S02]  /*1caf0*/  LEA.HI.X.SX32 R213, R213, R73.reuse, 0x1, P4 ;  /* 0x00000049d5d57211 */ /* 0x080fe400020f0eff */
[----:B------:R-:W-:Y:S02]  /*1cb00*/  LEA.HI.X.SX32 R215, R215, R73, 0x1, P5 ;  /* 0x00000049d7d77211 */ /* 0x000fe400028f0eff */
[----:B------:R-:W-:-:S02]  /*1cb10*/  LEA R218, P4, R9, R72, 0x1 ;  /* 0x0000004809da7211 */ /* 0x000fc400078808ff */
[-C--:B------:R-:W-:Y:S02]  /*1cb20*/  LEA R220, P5, R17, R72.reuse, 0x1 ;  /* 0x0000004811dc7211 */ /* 0x080fe400078a08ff */
[----:B------:R-:W-:Y:S02]  /*1cb30*/  LEA.HI.X.SX32 R217, R11, R73, 0x1, P3 ;  /* 0x000000490bd97211 */ /* 0x000fe400018f0eff */
[----:B------:R-:W-:Y:S02]  /*1cb40*/  LEA R11, R74, R75, 0x2 ;  /* 0x0000004b4a0b7211 */ /* 0x000fe400078e10ff */
[-C--:B------:R-:W-:Y:S02]  /*1cb50*/  LEA.HI.X.SX32 R219, R9, R73.reuse, 0x1, P4 ;  /* 0x0000004909db7211 */ /* 0x080fe400020f0eff */
[----:B------:R-:W-:Y:S02]  /*1cb60*/  LEA.HI.X.SX32 R221, R17, R73, 0x1, P5 ;  /* 0x0000004911dd7211 */ /* 0x000fe400028f0eff */
[----:B------:R-:W-:-:S02]  /*1cb70*/  LEA R224, P4, R35, R72, 0x1 ;  /* 0x0000004823e07211 */ /* 0x000fc400078808ff */
[-C--:B------:R-:W-:Y:S02]  /*1cb80*/  LEA R226, P5, R37, R72.reuse, 0x1 ;  /* 0x0000004825e27211 */ /* 0x080fe400078a08ff */
[C---:B------:R-:W-:Y:S02]  /*1cb90*/  LEA R9, R74.reuse, R11, 0x2 ;  /* 0x0000000b4a097211 */ /* 0x040fe400078e10ff */
[-C--:B------:R-:W-:Y:S02]  /*1cba0*/  LEA.HI.X.SX32 R225, R35, R73.reuse, 0x1, P4 ;  /* 0x0000004923e17211 */ /* 0x080fe400020f0eff */
[----:B------:R-:W-:Y:S01]  /*1cbb0*/  LEA.HI.X.SX32 R227, R37, R73, 0x1, P5 ;  /* 0x0000004925e37211 */ /* 0x000fe200028f0eff */
[----:B------:R-:W-:Y:S01]  /*1cbc0*/  IMAD R235, R74, 0x4, R9 ;  /* 0x000000044aeb7824 */ /* 0x000fe200078e0209 */
[-C--:B------:R-:W-:Y:S02]  /*1cbd0*/  LEA R230, P4, R11, R72.reuse, 0x1 ;  /* 0x000000480be67211 */ /* 0x080fe400078808ff */
[----:B------:R-:W-:-:S02]  /*1cbe0*/  LEA R232, P5, R9, R72, 0x1 ;  /* 0x0000004809e87211 */ /* 0x000fc400078a08ff */
[----:B------:R-:W-:Y:S02]  /*1cbf0*/  LEA R222, P3, R19, R72, 0x1 ;  /* 0x0000004813de7211 */ /* 0x000fe400078608ff */
[-C--:B------:R-:W-:Y:S02]  /*1cc00*/  LEA.HI.X.SX32 R231, R11, R73.reuse, 0x1, P4 ;  /* 0x000000490be77211 */ /* 0x080fe400020f0eff */
[-C--:B------:R-:W-:Y:S02]  /*1cc10*/  LEA.HI.X.SX32 R233, R9, R73.reuse, 0x1, P5 ;  /* 0x0000004909e97211 */ /* 0x080fe400028f0eff */
[----:B------:R-:W-:Y:S01]  /*1cc20*/  LEA.HI.X.SX32 R223, R19, R73, 0x1, P3 ;  /* 0x0000004913df7211 */ /* 0x000fe200018f0eff */
[----:B------:R-:W2:Y:S01]  /*1cc30*/  LDS.128 R8, [R7] ;  /* 0x0000000007087984 */ /* 0x000ea20000000c00 */
[----:B------:R-:W-:Y:S02]  /*1cc40*/  PRMT R6, R53, 0x7632, R6 ;  /* 0x0000763235067816 */ /* 0x000fe40000000006 */
[----:B0-----:R-:W-:Y:S01]  /*1cc50*/  PRMT R33, R69, 0x7632, R33 ;  /* 0x0000763245217816 */ /* 0x001fe20000000021 */
[----:B------:R-:W0:Y:S01]  /*1cc60*/  LDS.128 R16, [R0] ;  /* 0x0000000000107984 */ /* 0x000e220000000c00 */
[----:B-1----:R-:W-:-:S02]  /*1cc70*/  PRMT R39, R54, 0x7632, R39 ;  /* 0x0000763236277816 */ /* 0x002fc40000000027 */
[----:B------:R-:W-:Y:S01]  /*1cc80*/  PRMT R32, R55, 0x7632, R32 ;  /* 0x0000763237207816 */ /* 0x000fe20000000020 */
[----:B------:R1:W-:Y:S01]  /*1cc90*/  STG.E.U16 desc[UR4][R40.64], R6 ;  /* 0x0000000628007986 */ /* 0x0003e2000c101504 */
[----:B------:R-:W-:Y:S02]  /*1cca0*/  PRMT R38, R71, 0x7632, R38 ;  /* 0x0000763247267816 */ /* 0x000fe40000000026 */
[----:B------:R-:W-:Y:S01]  /*1ccb0*/  PRMT R68, R22, 0x7632, R68 ;  /* 0x0000763216447816 */ /* 0x000fe20000000044 */
[----:B------:R2:W-:Y:S01]  /*1ccc0*/  STG.E.U16 desc[UR4][R42.64], R33 ;  /* 0x000000212a007986 */ /* 0x0005e2000c101504 */
[C---:B------:R-:W-:Y:S02]  /*1ccd0*/  LEA R228, P3, R75.reuse, R72, 0x1 ;  /* 0x000000484be47211 */ /* 0x040fe400078608ff */
[----:B------:R-:W-:Y:S01]  /*1cce0*/  LEA R35, R74, R235, 0x2 ;  /* 0x000000eb4a237211 */ /* 0x000fe200078e10ff */
[----:B------:R-:W-:Y:S01]  /*1ccf0*/  STG.E.U16 desc[UR4][R44.64], R54 ;  /* 0x000000362c007986 */ /* 0x000fe2000c101504 */
[----:B------:R-:W-:-:S02]  /*1cd00*/  LEA.HI.X.SX32 R229, R75, R73, 0x1, P3 ;  /* 0x000000494be57211 */ /* 0x000fc400018f0eff */
[----:B------:R-:W-:Y:S01]  /*1cd10*/  LEA R75, R74, R35, 0x2 ;  /* 0x000000234a4b7211 */ /* 0x000fe200078e10ff */
[----:B------:R3:W-:Y:S01]  /*1cd20*/  STG.E.U16 desc[UR4][R46.64], R70 ;  /* 0x000000462e007986 */ /* 0x0007e2000c101504 */
[----:B-1----:R-:W-:Y:S02]  /*1cd30*/  PRMT R41, R70, 0x7632, R41 ;  /* 0x0000763246297816 */ /* 0x002fe40000000029 */
[-C--:B------:R-:W-:Y:S01]  /*1cd40*/  LEA R36, P4, R35, R72.reuse, 0x1 ;  /* 0x0000004823247211 */ /* 0x080fe200078808ff */
[----:B------:R1:W-:Y:S01]  /*1cd50*/  STG.E.U16 desc[UR4][R48.64], R39 ;  /* 0x0000002730007986 */ /* 0x0003e2000c101504 */
[----:B------:R-:W-:Y:S01]  /*1cd60*/  LEA R34, P5, R75, R72, 0x1 ;  /* 0x000000484b227211 */ /* 0x000fe200078a08ff */
[----:B------:R-:W-:Y:S01]  /*1cd70*/  IMAD R74, R74, 0x4, R75 ;  /* 0x000000044a4a7824 */ /* 0x000fe200078e024b */
[-C--:B------:R-:W-:Y:S01]  /*1cd80*/  LEA.HI.X.SX32 R37, R35, R73.reuse, 0x1, P4 ;  /* 0x0000004923257211 */ /* 0x080fe200020f0eff */
[----:B------:R4:W-:Y:S01]  /*1cd90*/  STG.E.U16 desc[UR4][R50.64], R41 ;  /* 0x0000002932007986 */ /* 0x0009e2000c101504 */
[----:B------:R-:W-:-:S02]  /*1cda0*/  LEA.HI.X.SX32 R35, R75, R73, 0x1, P5 ;  /* 0x000000494b237211 */ /* 0x000fc400028f0eff */
[----:B------:R-:W-:Y:S01]  /*1cdb0*/  PRMT R75, R28, 0x7632, R75 ;  /* 0x000076321c4b7816 */ /* 0x000fe2000000004b */
[----:B------:R4:W-:Y:S01]  /*1cdc0*/  STG.E.U16 desc[UR4][R60.64], R55 ;  /* 0x000000373c007986 */ /* 0x0009e2000c101504 */
[CC--:B------:R-:W-:Y:S02]  /*1cdd0*/  LEA R234, P3, R235.reuse, R72.reuse, 0x1 ;  /* 0x00000048ebea7211 */ /* 0x0c0fe400078608ff */
[C---:B------:R-:W-:Y:S01]  /*1cde0*/  LEA R72, P6, R74.reuse, R72, 0x1 ;  /* 0x000000484a487211 */ /* 0x040fe200078c08ff */
[----:B------:R4:W-:Y:S01]  /*1cdf0*/  STG.E.U16 desc[UR4][R76.64], R71 ;  /* 0x000000474c007986 */ /* 0x0009e2000c101504 */
[-C--:B------:R-:W-:Y:S02]  /*1ce00*/  LEA.HI.X.SX32 R235, R235, R73.reuse, 0x1, P3 ;  /* 0x00000049ebeb7211 */ /* 0x080fe400018f0eff */
[----:B------:R-:W-:Y:S01]  /*1ce10*/  LEA.HI.X.SX32 R73, R74, R73, 0x1, P6 ;  /* 0x000000494a497211 */ /* 0x000fe200030f0eff */
[----:B------:R-:W-:Y:S01]  /*1ce20*/  STG.E.U16 desc[UR4][R78.64], R32 ;  /* 0x000000204e007986 */ /* 0x000fe2000c101504 */
[----:B--2---:R-:W-:-:S02]  /*1ce30*/  PRMT R43, R8, 0x7632, R43 ;  /* 0x00007632082b7816 */ /* 0x004fc4000000002b */
[----:B---3--:R-:W-:Y:S01]  /*1ce40*/  PRMT R47, R9, 0x7632, R47 ;  /* 0x00007632092f7816 */ /* 0x008fe2000000002f */
[----:B------:R-:W-:Y:S01]  /*1ce50*/  STG.E.U16 desc[UR4][R80.64], R38 ;  /* 0x0000002650007986 */ /* 0x000fe2000c101504 */
[----:B0-----:R-:W-:Y:S02]  /*1ce60*/  PRMT R44, R16, 0x7632, R44 ;  /* 0x00007632102c7816 */ /* 0x001fe4000000002c */
[----:B-1----:R-:W-:Y:S01]  /*1ce70*/  PRMT R48, R17, 0x7632, R48 ;  /* 0x0000763211307816 */ /* 0x002fe20000000030 */
[----:B------:R0:W-:Y:S01]  /*1ce80*/  STG.E.U16 desc[UR4][R82.64], R8 ;  /* 0x0000000852007986 */ /* 0x0001e2000c101504 */
[----:B----4-:R-:W-:Y:S02]  /*1ce90*/  PRMT R51, R10, 0x7632, R51 ;  /* 0x000076320a337816 */ /* 0x010fe40000000033 */
[----:B------:R-:W-:Y:S01]  /*1cea0*/  PRMT R52, R18, 0x7632, R52 ;  /* 0x0000763212347816 */ /* 0x000fe20000000034 */
[----:B------:R1:W-:Y:S01]  /*1ceb0*/  STG.E.U16 desc[UR4][R84.64], R16 ;  /* 0x0000001054007986 */ /* 0x0003e2000c101504 */
[----:B------:R-:W-:-:S02]  /*1cec0*/  PRMT R55, R11, 0x7632, R55 ;  /* 0x000076320b377816 */ /* 0x000fc40000000037 */
[----:B------:R-:W-:Y:S01]  /*1ced0*/  PRMT R6, R19, 0x7632, R6 ;  /* 0x0000763213067816 */ /* 0x000fe20000000006 */
[----:B------:R2:W-:Y:S01]  /*1cee0*/  STG.E.U16 desc[UR4][R86.64], R43 ;  /* 0x0000002b56007986 */ /* 0x0005e2000c101504 */
[----:B------:R-:W-:Y:S02]  /*1cef0*/  PRMT R60, R20, 0x7632, R60 ;  /* 0x00007632143c7816 */ /* 0x000fe4000000003c */
[----:B------:R-:W-:Y:S01]  /*1cf00*/  PRMT R71, R15, 0x7632, R71 ;  /* 0x000076320f477816 */ /* 0x000fe20000000047 */
[----:B------:R3:W-:Y:S01]  /*1cf10*/  STG.E.U16 desc[UR4][R88.64], R44 ;  /* 0x0000002c58007986 */ /* 0x0007e2000c101504 */
[----:B0-----:R-:W-:Y:S02]  /*1cf20*/  PRMT R8, R12, 0x7632, R8 ;  /* 0x000076320c087816 */ /* 0x001fe40000000008 */
[----:B------:R-:W-:Y:S01]  /*1cf30*/  PRMT R76, R24, 0x7632, R76 ;  /* 0x00007632184c7816 */ /* 0x000fe2000000004c */
[----:B------:R0:W-:Y:S01]  /*1cf40*/  STG.E.U16 desc[UR4][R90.64], R9 ;  /* 0x000000095a007986 */ /* 0x0001e2000c101504 */
[----:B------:R-:W-:-:S02]  /*1cf50*/  PRMT R79, R29, 0x7632, R79 ;  /* 0x000076321d4f7816 */ /* 0x000fc4000000004f */
[----:B------:R-:W-:Y:S01]  /*1cf60*/  PRMT R80, R25, 0x7632, R80 ;  /* 0x0000763219507816 */ /* 0x000fe20000000050 */
[----:B------:R4:W-:Y:S01]  /*1cf70*/  STG.E.U16 desc[UR4][R92.64], R17 ;  /* 0x000000115c007986 */ /* 0x0009e2000c101504 */
[----:B------:R-:W-:Y:S02]  /*1cf80*/  PRMT R83, R30, 0x7632, R83 ;  /* 0x000076321e537816 */ /* 0x000fe40000000053 */
[----:B-1----:R-:W-:Y:S01]  /*1cf90*/  PRMT R84, R26, 0x7632, R84 ;  /* 0x000076321a547816 */ /* 0x002fe20000000054 */
[----:B------:R1:W-:Y:S01]  /*1cfa0*/  STG.E.U16 desc[UR4][R94.64], R47 ;  /* 0x0000002f5e007986 */ /* 0x0003e2000c101504 */
[----:B--2---:R-:W-:Y:S02]  /*1cfb0*/  PRMT R87, R31, 0x7632, R87 ;  /* 0x000076321f577816 */ /* 0x004fe40000000057 */
[----:B---3--:R-:W-:Y:S01]  /*1cfc0*/  PRMT R88, R27, 0x7632, R88 ;  /* 0x000076321b587816 */ /* 0x008fe20000000058 */
[----:B------:R2:W-:Y:S01]  /*1cfd0*/  STG.E.U16 desc[UR4][R96.64], R48 ;  /* 0x0000003060007986 */ /* 0x0005e2000c101504 */
[----:B0-----:R-:W-:-:S02]  /*1cfe0*/  PRMT R9, R13, 0x7632, R9 ;  /* 0x000076320d097816 */ /* 0x001fc40000000009 */
[----:B------:R-:W-:Y:S01]  /*1cff0*/  PRMT R91, R64, 0x7632, R91 ;  /* 0x00007632405b7816 */ /* 0x000fe2000000005b */
[----:B------:R0:W-:Y:S01]  /*1d000*/  STG.E.U16 desc[UR4][R98.64], R10 ;  /* 0x0000000a62007986 */ /* 0x0001e2000c101504 */
[----:B----4-:R-:W-:-:S03]  /*1d010*/  PRMT R92, R56, 0x7632, R92 ;  /* 0x00007632385c7816 */ /* 0x010fc6000000005c */
[----:B------:R3:W-:Y:S01]  /*1d020*/  STG.E.U16 desc[UR4][R100.64], R18 ;  /* 0x0000001264007986 */ /* 0x0007e2000c101504 */
[----:B-1----:R-:W-:-:S03]  /*1d030*/  PRMT R95, R65, 0x7632, R95 ;  /* 0x00007632415f7816 */ /* 0x002fc6000000005f */
[----:B------:R1:W-:Y:S01]  /*1d040*/  STG.E.U16 desc[UR4][R102.64], R51 ;  /* 0x0000003366007986 */ /* 0x0003e2000c101504 */
[----:B--2---:R-:W-:-:S03]  /*1d050*/  PRMT R96, R57, 0x7632, R96 ;  /* 0x0000763239607816 */ /* 0x004fc60000000060 */
[----:B------:R2:W-:Y:S01]  /*1d060*/  STG.E.U16 desc[UR4][R104.64], R52 ;  /* 0x0000003468007986 */ /* 0x0005e2000c101504 */
[----:B0-----:R-:W-:Y:S02]  /*1d070*/  PRMT R10, R21, 0x7632, R10 ;  /* 0x00007632150a7816 */ /* 0x001fe4000000000a */
[----:B------:R-:W-:Y:S01]  /*1d080*/  PRMT R99, R66, 0x7632, R99 ;  /* 0x0000763242637816 */ /* 0x000fe20000000063 */
[----:B------:R-:W-:Y:S01]  /*1d090*/  STG.E.U16 desc[UR4][R106.64], R11 ;  /* 0x0000000b6a007986 */ /* 0x000fe2000c101504 */
[----:B---3--:R-:W-:-:S03]  /*1d0a0*/  PRMT R100, R58, 0x7632, R100 ;  /* 0x000076323a647816 */ /* 0x008fc60000000064 */
[----:B------:R-:W-:Y:S01]  /*1d0b0*/  STG.E.U16 desc[UR4][R108.64], R19 ;  /* 0x000000136c007986 */ /* 0x000fe2000c101504 */
[----:B-1----:R-:W-:-:S03]  /*1d0c0*/  PRMT R103, R67, 0x7632, R103 ;  /* 0x0000763243677816 */ /* 0x002fc60000000067 */
[----:B------:R-:W-:Y:S01]  /*1d0d0*/  STG.E.U16 desc[UR4][R110.64], R55 ;  /* 0x000000376e007986 */ /* 0x000fe2000c101504 */
[----:B--2---:R-:W-:-:S03]  /*1d0e0*/  PRMT R104, R59, 0x7632, R104 ;  /* 0x000076323b687816 */ /* 0x004fc60000000068 */
[----:B------:R0:W-:Y:S04]  /*1d0f0*/  STG.E.U16 desc[UR4][R112.64], R6 ;  /* 0x0000000670007986 */ /* 0x0001e8000c101504 */
[----:B------:R-:W-:Y:S04]  /*1d100*/  STG.E.U16 desc[UR4][R114.64], R12 ;  /* 0x0000000c72007986 */ /* 0x000fe8000c101504 */
[----:B------:R-:W-:Y:S04]  /*1d110*/  STG.E.U16 desc[UR4][R116.64], R20 ;  /* 0x0000001474007986 */ /* 0x000fe8000c101504 */
[----:B------:R1:W-:Y:S01]  /*1d120*/  STG.E.U16 desc[UR4][R118.64], R8 ;  /* 0x0000000876007986 */ /* 0x0003e2000c101504 */
[----:B0-----:R-:W-:-:S03]  /*1d130*/  PRMT R6, R14, 0x7632, R6 ;  /* 0x000076320e067816 */ /* 0x001fc60000000006 */
[----:B------:R-:W-:Y:S04]  /*1d140*/  STG.E.U16 desc[UR4][R120.64], R60 ;  /* 0x0000003c78007986 */ /* 0x000fe8000c101504 */
[----:B------:R-:W-:Y:S04]  /*1d150*/  STG.E.U16 desc[UR4][R122.64], R13 ;  /* 0x0000000d7a007986 */ /* 0x000fe8000c101504 */
[----:B------:R-:W-:Y:S01]  /*1d160*/  STG.E.U16 desc[UR4][R124.64], R21 ;  /* 0x000000157c007986 */ /* 0x000fe2000c101504 */
[----:B-1----:R-:W-:-:S03]  /*1d170*/  PRMT R8, R23, 0x7632, R8 ;  /* 0x0000763217087816 */ /* 0x002fc60000000008 */
[----:B------:R-:W-:Y:S04]  /*1d180*/  STG.E.U16 desc[UR4][R126.64], R9 ;  /* 0x000000097e007986 */ /* 0x000fe8000c101504 */
        /* <DEDUP_REMOVED lines=9> */
[----:B------:R0:W1:Y:S04]  /*1d220*/  LDS.128 R8, [R7+0x800] ;  /* 0x0008000007087984 */ /* 0x0000680000000c00 */
[----:B------:R2:W3:Y:S04]  /*1d230*/  LDS.128 R12, [R0+0x800] ;  /* 0x00080000000c7984 */ /* 0x0004e80000000c00 */
[----:B------:R-:W-:Y:S01]  /*1d240*/  STG.E.U16 desc[UR4][R146.64], R28 ;  /* 0x0000001c92007986 */ /* 0x000fe2000c101504 */
[----:B0-----:R-:W-:-:S03]  /*1d250*/  FSEL R7, R62, -INF , P2 ;  /* 0xff8000003e077808 */ /* 0x001fc60001000000 */
[----:B------:R-:W-:Y:S01]  /*1d260*/  STG.E.U16 desc[UR4][R148.64], R24 ;  /* 0x0000001894007986 */ /* 0x000fe2000c101504 */
[----:B--2---:R-:W-:Y:S01]  /*1d270*/  FSEL R0, R63, -INF , P1 ;  /* 0xff8000003f007808 */ /* 0x004fe20000800000 */
[----:B------:R-:W-:Y:S02]  /*1d280*/  FFMA R7, R7, 0.69314718246459960938, R4 ;  /* 0x3f31721807077823 */ /* 0x000fe40000000004 */
[----:B------:R-:W-:Y:S02]  /*1d290*/  STG.E.U16 desc[UR4][R150.64], R75 ;  /* 0x0000004b96007986 */ /* 0x000fe4000c101504 */
[----:B------:R-:W-:Y:S02]  /*1d2a0*/  FFMA R6, R0, 0.69314718246459960938, R5 ;  /* 0x3f31721800067823 */ /* 0x000fe40000000005 */
[----:B------:R-:W-:Y:S01]  /*1d2b0*/  STG.E.U16 desc[UR4][R152.64], R76 ;  /* 0x0000004c98007986 */ /* 0x000fe2000c101504 */
[----:B------:R-:W0:Y:S03]  /*1d2c0*/  LDC R0, c[0x0][0x27c] ;  /* 0x00009f00ff007b82 */ /* 0x000e260000000800 */
[----:B------:R-:W-:Y:S04]  /*1d2d0*/  STG.E.U16 desc[UR4][R154.64], R29 ;  /* 0x0000001d9a007986 */ /* 0x000fe8000c101504 */
[----:B------:R-:W-:Y:S04]  /*1d2e0*/  STG.E.U16 desc[UR4][R156.64], R25 ;  /* 0x000000199c007986 */ /* 0x000fe8000c101504 */
[----:B------:R-:W-:Y:S04]  /*1d2f0*/  STG.E.U16 desc[UR4][R158.64], R79 ;  /* 0x0000004f9e007986 */ /* 0x000fe8000c101504 */
[----:B------:R-:W-:Y:S04]  /*1d300*/  STG.E.U16 desc[UR4][R160.64], R80 ;  /* 0x00000050a0007986 */ /* 0x000fe8000c101504 */
[----:B------:R-:W-:Y:S01]  /*1d310*/  STG.E.U16 desc[UR4][R162.64], R30 ;  /* 0x0000001ea2007986 */ /* 0x000fe2000c101504 */
[----:B-1----:R-:W-:-:S02]  /*1d320*/  PRMT R107, R8, 0x7632, R107 ;  /* 0x00007632086b7816 */ /* 0x002fc4000000006b */
[----:B------:R-:W-:Y:S01]  /*1d330*/  PRMT R111, R9, 0x7632, R111 ;  /* 0x00007632096f7816 */ /* 0x000fe2000000006f */
[----:B------:R-:W-:Y:S01]  /*1d340*/  STG.E.U16 desc[UR4][R164.64], R26 ;  /* 0x0000001aa4007986 */ /* 0x000fe2000c101504 */
[----:B---3--:R-:W-:Y:S02]  /*1d350*/  PRMT R108, R12, 0x7632, R108 ;  /* 0x000076320c6c7816 */ /* 0x008fe4000000006c */
[----:B------:R-:W-:Y:S01]  /*1d360*/  PRMT R112, R13, 0x7632, R112 ;  /* 0x000076320d707816 */ /* 0x000fe20000000070 */
[----:B------:R-:W-:Y:S01]  /*1d370*/  STG.E.U16 desc[UR4][R166.64], R83 ;  /* 0x00000053a6007986 */ /* 0x000fe2000c101504 */
[----:B------:R-:W-:Y:S02]  /*1d380*/  PRMT R115, R10, 0x7632, R115 ;  /* 0x000076320a737816 */ /* 0x000fe40000000073 */
[----:B------:R-:W-:Y:S01]  /*1d390*/  PRMT R116, R14, 0x7632, R116 ;  /* 0x000076320e747816 */ /* 0x000fe20000000074 */
[----:B------:R-:W-:Y:S01]  /*1d3a0*/  STG.E.U16 desc[UR4][R168.64], R84 ;  /* 0x00000054a8007986 */ /* 0x000fe2000c101504 */
[----:B------:R-:W-:-:S03]  /*1d3b0*/  PRMT R17, R11, 0x7632, R17 ;  /* 0x000076320b117816 */ /* 0x000fc60000000011 */
        /* <DEDUP_REMOVED lines=20> */
[----:B------:R1:W-:Y:S04]  /*1d500*/  STG.E.U16 desc[UR4][R210.64], R8 ;  /* 0x00000008d2007986 */ /* 0x0003e8000c101504 */
[----:B------:R2:W-:Y:S04]  /*1d510*/  STG.E.U16 desc[UR4][R212.64], R12 ;  /* 0x0000000cd4007986 */ /* 0x0005e8000c101504 */
[----:B------:R2:W-:Y:S04]  /*1d520*/  STG.E.U16 desc[UR4][R214.64], R107 ;  /* 0x0000006bd6007986 */ /* 0x0005e8000c101504 */
[----:B------:R2:W-:Y:S01]  /*1d530*/  STG.E.U16 desc[UR4][R216.64], R108 ;  /* 0x0000006cd8007986 */ /* 0x0005e2000c101504 */
[----:B-1----:R-:W-:-:S03]  /*1d540*/  PRMT R8, R15, 0x7632, R8 ;  /* 0x000076320f087816 */ /* 0x002fc60000000008 */
[----:B------:R2:W-:Y:S04]  /*1d550*/  STG.E.U16 desc[UR4][R218.64], R9 ;  /* 0x00000009da007986 */ /* 0x0005e8000c101504 */
        /* <DEDUP_REMOVED lines=10> */
[----:B------:R2:W-:Y:S01]  /*1d600*/  STG.E.U16 desc[UR4][R72.64], R8 ;  /* 0x0000000848007986 */ /* 0x0005e2000c101504 */
[----:B------:R-:W-:Y:S06]  /*1d610*/  BAR.SYNC.DEFER_BLOCKING 0x0 ;  /* 0x0000000000007b1d */ /* 0x000fec0000010000 */
[----:B------:R2:W-:Y:S02]  /*1d620*/  STS.64 [R3], R6 ;  /* 0x0000000603007388 */ /* 0x0005e40000000a00 */
[----:B------:R-:W-:Y:S06]  /*1d630*/  BAR.SYNC.DEFER_BLOCKING 0x0 ;  /* 0x0000000000007b1d */ /* 0x000fec0000010000 */
[----:B0-----:R-:W-:Y:S05]  /*1d640*/  @P0 EXIT ;  /* 0x000000000000094d */ /* 0x001fea0003800000 */
[----:B--2---:R-:W0:Y:S01]  /*1d650*/  LDS R7, [R2] ;  /* 0x0000000002077984 */ /* 0x004e220000000800 */
[----:B------:R-:W1:Y:S01]  /*1d660*/  LDC.64 R8, c[0x0][0x230] ;  /* 0x00008c00ff087b82 */ /* 0x000e620000000a00 */
[----:B------:R-:W-:Y:S01]  /*1d670*/  IMAD R0, R238, R0, RZ ;  /* 0x00000000ee007224 */ /* 0x000fe200078e02ff */
[C---:B------:R-:W-:Y:S01]  /*1d680*/  SHF.L.U32 R4, R236.reuse, 0x2, RZ ;  /* 0x00000002ec047819 */ /* 0x040fe200000006ff */
[----:B------:R-:W-:-:S03]  /*1d690*/  IMAD.HI R3, R236, 0x4, RZ ;  /* 0x00000004ec037827 */ /* 0x000fc600078e02ff */
[C---:B------:R-:W-:Y:S01]  /*1d6a0*/  SHF.L.U32 R5, R0.reuse, 0x2, RZ ;  /* 0x0000000200057819 */ /* 0x040fe200000006ff */
[----:B------:R-:W-:-:S03]  /*1d6b0*/  IMAD.HI R0, R0, 0x4, RZ ;  /* 0x0000000400007827 */ /* 0x000fc600078e02ff */
[----:B-1----:R-:W-:-:S04]  /*1d6c0*/  IADD3 R4, P0, P1, R4, R8, R5 ;  /* 0x0000000804047210 */ /* 0x002fc8000791e005 */
[----:B------:R-:W-:-:S05]  /*1d6d0*/  IADD3.X R5, R3, R9, R0, P0, P1 ;  /* 0x0000000903057210 */ /* 0x000fca00007e2400 */
[----:B0-----:R-:W-:Y:S01]  /*1d6e0*/  STG.E desc[UR4][R4.64], R7 ;  /* 0x0000000704007986 */ /* 0x001fe2000c101904 */
[----:B------:R-:W-:Y:S05]  /*1d6f0*/  EXIT ;  /* 0x000000000000794d */ /* 0x000fea0003800000 */
.L_x_2:
[----:B------:R-:W-:-:S00]  /*1d700*/  BRA `(.L_x_2) ;  /* 0xfffffffc00fc7947 */ /* 0x000fc0000383ffff */
[----:B------:R-:W-:-:S00]  /*1d710*/  NOP ;  /* 0x0000000000007918 */ /* 0x000fc00000000000 */
        /* <DEDUP_REMOVED lines=14> */
.L_x_3:


//--------------------- .nv.global.init           --------------------------
	.section	.nv.global.init,"aw",@progbits
.nv.global.init:
	.type		_$_str,@object
	.size		_$_str,(.L_0 - _$_str)
_$_str:
        /*0000*/ 	.byte	0x5f, 0x5f, 0x43, 0x55, 0x44, 0x41, 0x5f, 0x46, 0x54, 0x5a, 0x00
.L_0:


//--------------------- .nv.shared.attn_fwd       --------------------------
	.section	.nv.shared.attn_fwd,"aw",@nobits
	.sectionflags	@""
	.align	16
	.zero		1024


//--------------------- .nv.shared.reserved.0     --------------------------
	.section	.nv.shared.reserved.0,"aw",@nobits
	.weak		__nv_reservedSMEM_offset_0_alias
	.size		__nv_reservedSMEM_offset_0_alias, 0, 0
	.other		__nv_reservedSMEM_offset_0_alias,@"STO_CUDA_RESERVED_SHARED STV_DEFAULT"
__nv_reservedSMEM_offset_0_alias:
	.zero		0


//--------------------- .nv.constant0.attn_fwd    --------------------------
	.section	.nv.constant0.attn_fwd,"a",@progbits
	.sectionflags	@""
	.align	4
.nv.constant0.attn_fwd:
	.zero		664


//--------------------- SYMBOLS --------------------------

	.type		.nv.reservedSmem.offset0,@object
	.size		.nv.reservedSmem.offset0,0x4
